	.target	sm_90a

	.elftype	@"ET_EXEC"


//--------------------- .note.nv.tkinfo           --------------------------
	.section	.note.nv.tkinfo,"",@"SHT_NOTE"
	.sectionflags	@"SHF_NOTE_NV_TKINFO"
	.tkinfo
        /*0018*/ 	.word	0x00000002
        /*0030*/ 	.string	""
        /*0030*/ 	.string	"ptxas"
        /*0030*/ 	.string	"Cuda compilation tools, release 13.0, V13.0.88"
        /*0030*/ 	.string	"Build cuda_13.0.r13.0/compiler.36424714_0"
        /*0030*/ 	.string	"-arch sm_90a -m 64 "



//--------------------- .note.nv.cuinfo           --------------------------
	.section	.note.nv.cuinfo,"",@"SHT_NOTE"
	.sectionflags	@"SHF_NOTE_NV_CUINFO"
        /*0018*/ 	.short	0x0002
        /*001a*/ 	.short	0x005a
        /*001c*/ 	.short	0x0082
	.zero		2


//--------------------- .nv.info                  --------------------------
	.section	.nv.info,"",@"SHT_CUDA_INFO"
	.align	4


	//----- nvinfo : EIATTR_REGCOUNT
	.align		4
        /*0000*/ 	.byte	0x04, 0x2f
        /*0002*/ 	.short	(.L_12 - .L_11)
	.align		4
.L_11:
        /*0004*/ 	.word	index@(_ZN7cutlass13device_kernelIN5flash19enable_sm80_to_sm89INS1_16FlashAttnFwdSm80INS1_25CollectiveMainloopFwdSm80ILi8ELi1ELb0EN4cute5tupleIJNS5_1CILi128EEENS7_ILi48EEENS7_ILi256EEEEEELi256ENS_6half_tEfNS_4arch4Sm80ELb1ELb0ELb0ELb1ELb0ELb1ELb1ELb0EEENS1_21CollectiveEpilogueFwdINS6_IJS8_SA_S9_EEENS6_IJNS7_ILi1EEESI_SI_EEESC_SE_Li256ELb1ELb1ELb0ELb0EEENS1_19SingleTileSchedulerILb1ELb0ELb1ELi128EEEEEEEEEvNT_6ParamsE)
        /*0008*/ 	.word	0x00000004


	//----- nvinfo : EIATTR_FRAME_SIZE
	.align		4
.L_12:
        /*000c*/ 	.byte	0x04, 0x11
        /*000e*/ 	.short	(.L_14 - .L_13)
	.align		4
.L_13:
        /*0010*/ 	.word	index@(_ZN7cutlass13device_kernelIN5flash19enable_sm80_to_sm89INS1_16FlashAttnFwdSm80INS1_25CollectiveMainloopFwdSm80ILi8ELi1ELb0EN4cute5tupleIJNS5_1CILi128EEENS7_ILi48EEENS7_ILi256EEEEEELi256ENS_6half_tEfNS_4arch4Sm80ELb1ELb0ELb0ELb1ELb0ELb1ELb1ELb0EEENS1_21CollectiveEpilogueFwdINS6_IJS8_SA_S9_EEENS6_IJNS7_ILi1EEESI_SI_EEESC_SE_Li256ELb1ELb1ELb0ELb0EEENS1_19SingleTileSchedulerILb1ELb0ELb1ELi128EEEEEEEEEvNT_6ParamsE)
        /*0014*/ 	.word	0x00000000


	//----- nvinfo : EIATTR_REGCOUNT
	.align		4
.L_14:
        /*0018*/ 	.byte	0x04, 0x2f
        /*001a*/ 	.short	(.L_16 - .L_15)
	.align		4
.L_15:
        /*001c*/ 	.word	index@(_ZN7cutlass13device_kernelIN5flash19enable_sm80_to_sm89INS1_16FlashAttnFwdSm80INS1_25CollectiveMainloopFwdSm80ILi8ELi1ELb0EN4cute5tupleIJNS5_1CILi128EEENS7_ILi96EEENS7_ILi256EEEEEELi256ENS_6half_tEfNS_4arch4Sm80ELb1ELb0ELb0ELb1ELb0ELb0ELb1ELb0EEENS1_21CollectiveEpilogueFwdINS6_IJS8_SA_S9_EEENS6_IJNS7_ILi1EEESI_SI_EEESC_SE_Li256ELb1ELb1ELb0ELb0EEENS1_19SingleTileSchedulerILb1ELb0ELb1ELi128EEEEEEEEEvNT_6ParamsE)
        /*0020*/ 	.word	0x00000004


	//----- nvinfo : EIATTR_FRAME_SIZE
	.align		4
.L_16:
        /*0024*/ 	.byte	0x04, 0x11
        /*0026*/ 	.short	(.L_18 - .L_17)
	.align		4
.L_17:
        /*0028*/ 	.word	index@(_ZN7cutlass13device_kernelIN5flash19enable_sm80_to_sm89INS1_16FlashAttnFwdSm80INS1_25CollectiveMainloopFwdSm80ILi8ELi1ELb0EN4cute5tupleIJNS5_1CILi128EEENS7_ILi96EEENS7_ILi256EEEEEELi256ENS_6half_tEfNS_4arch4Sm80ELb1ELb0ELb0ELb1ELb0ELb0ELb1ELb0EEENS1_21CollectiveEpilogueFwdINS6_IJS8_SA_S9_EEENS6_IJNS7_ILi1EEESI_SI_EEESC_SE_Li256ELb1ELb1ELb0ELb0EEENS1_19SingleTileSchedulerILb1ELb0ELb1ELi128EEEEEEEEEvNT_6ParamsE)
        /*002c*/ 	.word	0x00000000


	//----- nvinfo : EIATTR_REGCOUNT
	.align		4
.L_18:
        /*0030*/ 	.byte	0x04, 0x2f
        /*0032*/ 	.short	(.L_20 - .L_19)
	.align		4
.L_19:
        /*0034*/ 	.word	index@(_ZN7cutlass13device_kernelIN5flash19enable_sm80_to_sm89INS1_16FlashAttnFwdSm80INS1_25CollectiveMainloopFwdSm80ILi8ELi1ELb0EN4cute5tupleIJNS5_1CILi128EEENS7_ILi96EEENS7_ILi256EEEEEELi256ENS_6half_tEfNS_4arch4Sm80ELb1ELb0ELb0ELb0ELb0ELb0ELb1ELb0EEENS1_21CollectiveEpilogueFwdINS6_IJS8_SA_S9_EEENS6_IJNS7_ILi1EEESI_SI_EEESC_SE_Li256ELb0ELb1ELb0ELb0EEENS1_30DynamicPersistentTileSchedulerILi256ELi256ELb0ELb1ELb0EEEEEEEEEvNT_6ParamsE)
        /*0038*/ 	.word	0x00000004


	//----- nvinfo : EIATTR_FRAME_SIZE
	.align		4
.L_20:
        /*003c*/ 	.byte	0x04, 0x11
        /*003e*/ 	.short	(.L_22 - .L_21)
	.align		4
.L_21:
        /*0040*/ 	.word	index@(_ZN7cutlass13device_kernelIN5flash19enable_sm80_to_sm89INS1_16FlashAttnFwdSm80INS1_25CollectiveMainloopFwdSm80ILi8ELi1ELb0EN4cute5tupleIJNS5_1CILi128EEENS7_ILi96EEENS7_ILi256EEEEEELi256ENS_6half_tEfNS_4arch4Sm80ELb1ELb0ELb0ELb0ELb0ELb0ELb1ELb0EEENS1_21CollectiveEpilogueFwdINS6_IJS8_SA_S9_EEENS6_IJNS7_ILi1EEESI_SI_EEESC_SE_Li256ELb0ELb1ELb0ELb0EEENS1_30DynamicPersistentTileSchedulerILi256ELi256ELb0ELb1ELb0EEEEEEEEEvNT_6ParamsE)
        /*0044*/ 	.word	0x00000000


	//----- nvinfo : EIATTR_REGCOUNT
	.align		4
.L_22:
        /*0048*/ 	.byte	0x04, 0x2f
        /*004a*/ 	.short	(.L_24 - .L_23)
	.align		4
.L_23:
        /*004c*/ 	.word	index@(_ZN7cutlass13device_kernelIN5flash19enable_sm80_to_sm89INS1_16FlashAttnFwdSm80INS1_25CollectiveMainloopFwdSm80ILi8ELi1ELb0EN4cute5tupleIJNS5_1CILi128EEENS7_ILi48EEENS7_ILi256EEEEEELi256ENS_6half_tEfNS_4arch4Sm80ELb0ELb1ELb0ELb1ELb0ELb1ELb1ELb0EEENS1_21CollectiveEpilogueFwdINS6_IJS8_SA_S9_EEENS6_IJNS7_ILi1EEESI_SI_EEESC_SE_Li256ELb1ELb1ELb0ELb0EEENS1_19SingleTileSchedulerILb1ELb0ELb1ELi128EEEEEEEEEvNT_6ParamsE)
        /*0050*/ 	.word	0x00000004


	//----- nvinfo : EIATTR_FRAME_SIZE
	.align		4
.L_24:
        /*0054*/ 	.byte	0x04, 0x11
        /*0056*/ 	.short	(.L_26 - .L_25)
	.align		4
.L_25:
        /*0058*/ 	.word	index@(_ZN7cutlass13device_kernelIN5flash19enable_sm80_to_sm89INS1_16FlashAttnFwdSm80INS1_25CollectiveMainloopFwdSm80ILi8ELi1ELb0EN4cute5tupleIJNS5_1CILi128EEENS7_ILi48EEENS7_ILi256EEEEEELi256ENS_6half_tEfNS_4arch4Sm80ELb0ELb1ELb0ELb1ELb0ELb1ELb1ELb0EEENS1_21CollectiveEpilogueFwdINS6_IJS8_SA_S9_EEENS6_IJNS7_ILi1EEESI_SI_EEESC_SE_Li256ELb1ELb1ELb0ELb0EEENS1_19SingleTileSchedulerILb1ELb0ELb1ELi128EEEEEEEEEvNT_6ParamsE)
        /*005c*/ 	.word	0x00000000


	//----- nvinfo : EIATTR_REGCOUNT
	.align		4
.L_26:
        /*0060*/ 	.byte	0x04, 0x2f
        /*0062*/ 	.short	(.L_28 - .L_27)
	.align		4
.L_27:
        /*0064*/ 	.word	index@(_ZN7cutlass13device_kernelIN5flash19enable_sm80_to_sm89INS1_16FlashAttnFwdSm80INS1_25CollectiveMainloopFwdSm80ILi8ELi1ELb0EN4cute5tupleIJNS5_1CILi128EEENS7_ILi64EEENS7_ILi256EEEEEELi256ENS_6half_tEfNS_4arch4Sm80ELb0ELb1ELb0ELb1ELb0ELb0ELb1ELb0EEENS1_21CollectiveEpilogueFwdINS6_IJS8_SA_S9_EEENS6_IJNS7_ILi1EEESI_SI_EEESC_SE_Li256ELb1ELb1ELb0ELb0EEENS1_19SingleTileSchedulerILb1ELb0ELb1ELi128EEEEEEEEEvNT_6ParamsE)
        /*0068*/ 	.word	0x00000004


	//----- nvinfo : EIATTR_FRAME_SIZE
	.align		4
.L_28:
        /*006c*/ 	.byte	0x04, 0x11
        /*006e*/ 	.short	(.L_30 - .L_29)
	.align		4
.L_29:
        /*0070*/ 	.word	index@(_ZN7cutlass13device_kernelIN5flash19enable_sm80_to_sm89INS1_16FlashAttnFwdSm80INS1_25CollectiveMainloopFwdSm80ILi8ELi1ELb0EN4cute5tupleIJNS5_1CILi128EEENS7_ILi64EEENS7_ILi256EEEEEELi256ENS_6half_tEfNS_4arch4Sm80ELb0ELb1ELb0ELb1ELb0ELb0ELb1ELb0EEENS1_21CollectiveEpilogueFwdINS6_IJS8_SA_S9_EEENS6_IJNS7_ILi1EEESI_SI_EEESC_SE_Li256ELb1ELb1ELb0ELb0EEENS1_19SingleTileSchedulerILb1ELb0ELb1ELi128EEEEEEEEEvNT_6ParamsE)
        /*0074*/ 	.word	0x00000000


	//----- nvinfo : EIATTR_REGCOUNT
	.align		4
.L_30:
        /*0078*/ 	.byte	0x04, 0x2f
        /*007a*/ 	.short	(.L_32 - .L_31)
	.align		4
.L_31:
        /*007c*/ 	.word	index@(_ZN7cutlass13device_kernelIN5flash19enable_sm80_to_sm89INS1_16FlashAttnFwdSm80INS1_25CollectiveMainloopFwdSm80ILi8ELi1ELb0EN4cute5tupleIJNS5_1CILi128EEENS7_ILi64EEENS7_ILi256EEEEEELi256ENS_6half_tEfNS_4arch4Sm80ELb0ELb1ELb0ELb0ELb0ELb0ELb1ELb0EEENS1_21CollectiveEpilogueFwdINS6_IJS8_SA_S9_EEENS6_IJNS7_ILi1EEESI_SI_EEESC_SE_Li256ELb0ELb1ELb0ELb0EEENS1_19SingleTileSchedulerILb0ELb0ELb1ELi128EEEEEEEEEvNT_6ParamsE)
        /*0080*/ 	.word	0x00000004


	//----- nvinfo : EIATTR_FRAME_SIZE
	.align		4
.L_32:
        /*0084*/ 	.byte	0x04, 0x11
        /*0086*/ 	.short	(.L_34 - .L_33)
	.align		4
.L_33:
        /*0088*/ 	.word	index@(_ZN7cutlass13device_kernelIN5flash19enable_sm80_to_sm89INS1_16FlashAttnFwdSm80INS1_25CollectiveMainloopFwdSm80ILi8ELi1ELb0EN4cute5tupleIJNS5_1CILi128EEENS7_ILi64EEENS7_ILi256EEEEEELi256ENS_6half_tEfNS_4arch4Sm80ELb0ELb1ELb0ELb0ELb0ELb0ELb1ELb0EEENS1_21CollectiveEpilogueFwdINS6_IJS8_SA_S9_EEENS6_IJNS7_ILi1EEESI_SI_EEESC_SE_Li256ELb0ELb1ELb0ELb0EEENS1_19SingleTileSchedulerILb0ELb0ELb1ELi128EEEEEEEEEvNT_6ParamsE)
        /*008c*/ 	.word	0x00000000


	//----- nvinfo : EIATTR_REGCOUNT
	.align		4
.L_34:
        /*0090*/ 	.byte	0x04, 0x2f
        /*0092*/ 	.short	(.L_36 - .L_35)
	.align		4
.L_35:
        /*0094*/ 	.word	index@(_ZN7cutlass13device_kernelIN5flash19enable_sm80_to_sm89INS1_16FlashAttnFwdSm80INS1_25CollectiveMainloopFwdSm80ILi8ELi1ELb0EN4cute5tupleIJNS5_1CILi128EEENS7_ILi48EEENS7_ILi256EEEEEELi256ENS_6half_tEfNS_4arch4Sm80ELb0ELb0ELb0ELb1ELb0ELb1ELb1ELb0EEENS1_21CollectiveEpilogueFwdINS6_IJS8_SA_S9_EEENS6_IJNS7_ILi1EEESI_SI_EEESC_SE_Li256ELb1ELb1ELb0ELb0EEENS1_19SingleTileSchedulerILb1ELb0ELb1ELi128EEEEEEEEEvNT_6ParamsE)
        /*0098*/ 	.word	0x00000004


	//----- nvinfo : EIATTR_FRAME_SIZE
	.align		4
.L_36:
        /*009c*/ 	.byte	0x04, 0x11
        /*009e*/ 	.short	(.L_38 - .L_37)
	.align		4
.L_37:
        /*00a0*/ 	.word	index@(_ZN7cutlass13device_kernelIN5flash19enable_sm80_to_sm89INS1_16FlashAttnFwdSm80INS1_25CollectiveMainloopFwdSm80ILi8ELi1ELb0EN4cute5tupleIJNS5_1CILi128EEENS7_ILi48EEENS7_ILi256EEEEEELi256ENS_6half_tEfNS_4arch4Sm80ELb0ELb0ELb0ELb1ELb0ELb1ELb1ELb0EEENS1_21CollectiveEpilogueFwdINS6_IJS8_SA_S9_EEENS6_IJNS7_ILi1EEESI_SI_EEESC_SE_Li256ELb1ELb1ELb0ELb0EEENS1_19SingleTileSchedulerILb1ELb0ELb1ELi128EEEEEEEEEvNT_6ParamsE)
        /*00a4*/ 	.word	0x00000000


	//----- nvinfo : EIATTR_REGCOUNT
	.align		4
.L_38:
        /*00a8*/ 	.byte	0x04, 0x2f
        /*00aa*/ 	.short	(.L_40 - .L_39)
	.align		4
.L_39:
        /*00ac*/ 	.word	index@(_ZN7cutlass13device_kernelIN5flash19enable_sm80_to_sm89INS1_16FlashAttnFwdSm80INS1_25CollectiveMainloopFwdSm80ILi8ELi1ELb0EN4cute5tupleIJNS5_1CILi128EEENS7_ILi96EEENS7_ILi256EEEEEELi256ENS_6half_tEfNS_4arch4Sm80ELb0ELb0ELb0ELb1ELb0ELb0ELb1ELb0EEENS1_21CollectiveEpilogueFwdINS6_IJS8_SA_S9_EEENS6_IJNS7_ILi1EEESI_SI_EEESC_SE_Li256ELb1ELb1ELb0ELb0EEENS1_19SingleTileSchedulerILb1ELb0ELb1ELi128EEEEEEEEEvNT_6ParamsE)
        /*00b0*/ 	.word	0x00000004


	//----- nvinfo : EIATTR_FRAME_SIZE
	.align		4
.L_40:
        /*00b4*/ 	.byte	0x04, 0x11
        /*00b6*/ 	.short	(.L_42 - .L_41)
	.align		4
.L_41:
        /*00b8*/ 	.word	index@(_ZN7cutlass13device_kernelIN5flash19enable_sm80_to_sm89INS1_16FlashAttnFwdSm80INS1_25CollectiveMainloopFwdSm80ILi8ELi1ELb0EN4cute5tupleIJNS5_1CILi128EEENS7_ILi96EEENS7_ILi256EEEEEELi256ENS_6half_tEfNS_4arch4Sm80ELb0ELb0ELb0ELb1ELb0ELb0ELb1ELb0EEENS1_21CollectiveEpilogueFwdINS6_IJS8_SA_S9_EEENS6_IJNS7_ILi1EEESI_SI_EEESC_SE_Li256ELb1ELb1ELb0ELb0EEENS1_19SingleTileSchedulerILb1ELb0ELb1ELi128EEEEEEEEEvNT_6ParamsE)
        /*00bc*/ 	.word	0x00000000


	//----- nvinfo : EIATTR_REGCOUNT
	.align		4
.L_42:
        /*00c0*/ 	.byte	0x04, 0x2f
        /*00c2*/ 	.short	(.L_44 - .L_43)
	.align		4
.L_43:
        /*00c4*/ 	.word	index@(_ZN7cutlass13device_kernelIN5flash19enable_sm80_to_sm89INS1_16FlashAttnFwdSm80INS1_25CollectiveMainloopFwdSm80ILi8ELi1ELb0EN4cute5tupleIJNS5_1CILi128EEENS7_ILi96EEENS7_ILi256EEEEEELi256ENS_6half_tEfNS_4arch4Sm80ELb0ELb0ELb0ELb0ELb0ELb0ELb1ELb0EEENS1_21CollectiveEpilogueFwdINS6_IJS8_SA_S9_EEENS6_IJNS7_ILi1EEESI_SI_EEESC_SE_Li256ELb0ELb1ELb0ELb0EEENS1_19SingleTileSchedulerILb0ELb0ELb1ELi128EEEEEEEEEvNT_6ParamsE)
        /*00c8*/ 	.word	0x00000004


	//----- nvinfo : EIATTR_FRAME_SIZE
	.align		4
.L_44:
        /*00cc*/ 	.byte	0x04, 0x11
        /*00ce*/ 	.short	(.L_46 - .L_45)
	.align		4
.L_45:
        /*00d0*/ 	.word	index@(_ZN7cutlass13device_kernelIN5flash19enable_sm80_to_sm89INS1_16FlashAttnFwdSm80INS1_25CollectiveMainloopFwdSm80ILi8ELi1ELb0EN4cute5tupleIJNS5_1CILi128EEENS7_ILi96EEENS7_ILi256EEEEEELi256ENS_6half_tEfNS_4arch4Sm80ELb0ELb0ELb0ELb0ELb0ELb0ELb1ELb0EEENS1_21CollectiveEpilogueFwdINS6_IJS8_SA_S9_EEENS6_IJNS7_ILi1EEESI_SI_EEESC_SE_Li256ELb0ELb1ELb0ELb0EEENS1_19SingleTileSchedulerILb0ELb0ELb1ELi128EEEEEEEEEvNT_6ParamsE)
        /*00d4*/ 	.word	0x00000000


	//----- nvinfo : EIATTR_REGCOUNT
	.align		4
.L_46:
        /*00d8*/ 	.byte	0x04, 0x2f
        /*00da*/ 	.short	(.L_48 - .L_47)
	.align		4
.L_47:
        /*00dc*/ 	.word	index@(_ZN7cutlass13device_kernelIN5flash19enable_sm80_to_sm89INS1_16FlashAttnFwdSm80INS1_25CollectiveMainloopFwdSm80ILi8ELi1ELb0EN4cute5tupleIJNS5_1CILi128EEENS7_ILi32EEENS7_ILi256EEEEEELi256ENS_6half_tEfNS_4arch4Sm80ELb1ELb0ELb0ELb1ELb0ELb1ELb1ELb0EEENS1_21CollectiveEpilogueFwdINS6_IJS8_SA_S9_EEENS6_IJNS7_ILi1EEESI_SI_EEESC_SE_Li256ELb1ELb1ELb0ELb0EEENS1_19SingleTileSchedulerILb1ELb0ELb1ELi128EEEEEEEEEvNT_6ParamsE)
        /*00e0*/ 	.word	0x00000004


	//----- nvinfo : EIATTR_FRAME_SIZE
	.align		4
.L_48:
        /*00e4*/ 	.byte	0x04, 0x11
        /*00e6*/ 	.short	(.L_50 - .L_49)
	.align		4
.L_49:
        /*00e8*/ 	.word	index@(_ZN7cutlass13device_kernelIN5flash19enable_sm80_to_sm89INS1_16FlashAttnFwdSm80INS1_25CollectiveMainloopFwdSm80ILi8ELi1ELb0EN4cute5tupleIJNS5_1CILi128EEENS7_ILi32EEENS7_ILi256EEEEEELi256ENS_6half_tEfNS_4arch4Sm80ELb1ELb0ELb0ELb1ELb0ELb1ELb1ELb0EEENS1_21CollectiveEpilogueFwdINS6_IJS8_SA_S9_EEENS6_IJNS7_ILi1EEESI_SI_EEESC_SE_Li256ELb1ELb1ELb0ELb0EEENS1_19SingleTileSchedulerILb1ELb0ELb1ELi128EEEEEEEEEvNT_6ParamsE)
        /*00ec*/ 	.word	0x00000000


	//----- nvinfo : EIATTR_REGCOUNT
	.align		4
.L_50:
        /*00f0*/ 	.byte	0x04, 0x2f
        /*00f2*/ 	.short	(.L_52 - .L_51)
	.align		4
.L_51:
        /*00f4*/ 	.word	index@(_ZN7cutlass13device_kernelIN5flash19enable_sm80_to_sm89INS1_16FlashAttnFwdSm80INS1_25CollectiveMainloopFwdSm80ILi8ELi1ELb1EN4cute5tupleIJNS5_1CILi128EEENS7_ILi64EEENS7_ILi256EEEEEELi256ENS_6half_tEfNS_4arch4Sm80ELb1ELb0ELb0ELb1ELb0ELb0ELb1ELb0EEENS1_21CollectiveEpilogueFwdINS6_IJS8_SA_S9_EEENS6_IJNS7_ILi1EEESI_SI_EEESC_SE_Li256ELb1ELb1ELb0ELb0EEENS1_19SingleTileSchedulerILb1ELb0ELb1ELi128EEEEEEEEEvNT_6ParamsE)
        /*00f8*/ 	.word	0x00000004


	//----- nvinfo : EIATTR_FRAME_SIZE
	.align		4
.L_52:
        /*00fc*/ 	.byte	0x04, 0x11
        /*00fe*/ 	.short	(.L_54 - .L_53)
	.align		4
.L_53:
        /*0100*/ 	.word	index@(_ZN7cutlass13device_kernelIN5flash19enable_sm80_to_sm89INS1_16FlashAttnFwdSm80INS1_25CollectiveMainloopFwdSm80ILi8ELi1ELb1EN4cute5tupleIJNS5_1CILi128EEENS7_ILi64EEENS7_ILi256EEEEEELi256ENS_6half_tEfNS_4arch4Sm80ELb1ELb0ELb0ELb1ELb0ELb0ELb1ELb0EEENS1_21CollectiveEpilogueFwdINS6_IJS8_SA_S9_EEENS6_IJNS7_ILi1EEESI_SI_EEESC_SE_Li256ELb1ELb1ELb0ELb0EEENS1_19SingleTileSchedulerILb1ELb0ELb1ELi128EEEEEEEEEvNT_6ParamsE)
        /*0104*/ 	.word	0x00000000


	//----- nvinfo : EIATTR_REGCOUNT
	.align		4
.L_54:
        /*0108*/ 	.byte	0x04, 0x2f
        /*010a*/ 	.short	(.L_56 - .L_55)
	.align		4
.L_55:
        /*010c*/ 	.word	index@(_ZN7cutlass13device_kernelIN5flash19enable_sm80_to_sm89INS1_16FlashAttnFwdSm80INS1_25CollectiveMainloopFwdSm80ILi8ELi1ELb1EN4cute5tupleIJNS5_1CILi128EEENS7_ILi64EEENS7_ILi256EEEEEELi256ENS_6half_tEfNS_4arch4Sm80ELb1ELb0ELb0ELb0ELb0ELb0ELb1ELb0EEENS1_21CollectiveEpilogueFwdINS6_IJS8_SA_S9_EEENS6_IJNS7_ILi1EEESI_SI_EEESC_SE_Li256ELb0ELb1ELb0ELb0EEENS1_30DynamicPersistentTileSchedulerILi256ELi256ELb0ELb1ELb0EEEEEEEEEvNT_6ParamsE)
        /*0110*/ 	.word	0x00000004


	//----- nvinfo : EIATTR_FRAME_SIZE
	.align		4
.L_56:
        /*0114*/ 	.byte	0x04, 0x11
        /*0116*/ 	.short	(.L_58 - .L_57)
	.align		4
.L_57:
        /*0118*/ 	.word	index@(_ZN7cutlass13device_kernelIN5flash19enable_sm80_to_sm89INS1_16FlashAttnFwdSm80INS1_25CollectiveMainloopFwdSm80ILi8ELi1ELb1EN4cute5tupleIJNS5_1CILi128EEENS7_ILi64EEENS7_ILi256EEEEEELi256ENS_6half_tEfNS_4arch4Sm80ELb1ELb0ELb0ELb0ELb0ELb0ELb1ELb0EEENS1_21CollectiveEpilogueFwdINS6_IJS8_SA_S9_EEENS6_IJNS7_ILi1EEESI_SI_EEESC_SE_Li256ELb0ELb1ELb0ELb0EEENS1_30DynamicPersistentTileSchedulerILi256ELi256ELb0ELb1ELb0EEEEEEEEEvNT_6ParamsE)
        /*011c*/ 	.word	0x00000000


	//----- nvinfo : EIATTR_REGCOUNT
	.align		4
.L_58:
        /*0120*/ 	.byte	0x04, 0x2f
        /*0122*/ 	.short	(.L_60 - .L_59)
	.align		4
.L_59:
        /*0124*/ 	.word	index@(_ZN7cutlass13device_kernelIN5flash19enable_sm80_to_sm89INS1_16FlashAttnFwdSm80INS1_25CollectiveMainloopFwdSm80ILi8ELi1ELb0EN4cute5tupleIJNS5_1CILi128EEENS7_ILi32EEENS7_ILi256EEEEEELi256ENS_6half_tEfNS_4arch4Sm80ELb0ELb1ELb0ELb1ELb0ELb1ELb1ELb0EEENS1_21CollectiveEpilogueFwdINS6_IJS8_SA_S9_EEENS6_IJNS7_ILi1EEESI_SI_EEESC_SE_Li256ELb1ELb1ELb0ELb0EEENS1_19SingleTileSchedulerILb1ELb0ELb1ELi128EEEEEEEEEvNT_6ParamsE)
        /*0128*/ 	.word	0x00000004


	//----- nvinfo : EIATTR_FRAME_SIZE
	.align		4
.L_60:
        /*012c*/ 	.byte	0x04, 0x11
        /*012e*/ 	.short	(.L_62 - .L_61)
	.align		4
.L_61:
        /*0130*/ 	.word	index@(_ZN7cutlass13device_kernelIN5flash19enable_sm80_to_sm89INS1_16FlashAttnFwdSm80INS1_25CollectiveMainloopFwdSm80ILi8ELi1ELb0EN4cute5tupleIJNS5_1CILi128EEENS7_ILi32EEENS7_ILi256EEEEEELi256ENS_6half_tEfNS_4arch4Sm80ELb0ELb1ELb0ELb1ELb0ELb1ELb1ELb0EEENS1_21CollectiveEpilogueFwdINS6_IJS8_SA_S9_EEENS6_IJNS7_ILi1EEESI_SI_EEESC_SE_Li256ELb1ELb1ELb0ELb0EEENS1_19SingleTileSchedulerILb1ELb0ELb1ELi128EEEEEEEEEvNT_6ParamsE)
        /*0134*/ 	.word	0x00000000


	//----- nvinfo : EIATTR_REGCOUNT
	.align		4
.L_62:
        /*0138*/ 	.byte	0x04, 0x2f
        /*013a*/ 	.short	(.L_64 - .L_63)
	.align		4
.L_63:
        /*013c*/ 	.word	index@(_ZN7cutlass13device_kernelIN5flash19enable_sm80_to_sm89INS1_16FlashAttnFwdSm80INS1_25CollectiveMainloopFwdSm80ILi8ELi1ELb1EN4cute5tupleIJNS5_1CILi128EEENS7_ILi48EEENS7_ILi256EEEEEELi256ENS_6half_tEfNS_4arch4Sm80ELb0ELb1ELb0ELb1ELb0ELb0ELb1ELb0EEENS1_21CollectiveEpilogueFwdINS6_IJS8_SA_S9_EEENS6_IJNS7_ILi1EEESI_SI_EEESC_SE_Li256ELb1ELb1ELb0ELb0EEENS1_19SingleTileSchedulerILb1ELb0ELb1ELi128EEEEEEEEEvNT_6ParamsE)
        /*0140*/ 	.word	0x00000004


	//----- nvinfo : EIATTR_FRAME_SIZE
	.align		4
.L_64:
        /*0144*/ 	.byte	0x04, 0x11
        /*0146*/ 	.short	(.L_66 - .L_65)
	.align		4
.L_65:
        /*0148*/ 	.word	index@(_ZN7cutlass13device_kernelIN5flash19enable_sm80_to_sm89INS1_16FlashAttnFwdSm80INS1_25CollectiveMainloopFwdSm80ILi8ELi1ELb1EN4cute5tupleIJNS5_1CILi128EEENS7_ILi48EEENS7_ILi256EEEEEELi256ENS_6half_tEfNS_4arch4Sm80ELb0ELb1ELb0ELb1ELb0ELb0ELb1ELb0EEENS1_21CollectiveEpilogueFwdINS6_IJS8_SA_S9_EEENS6_IJNS7_ILi1EEESI_SI_EEESC_SE_Li256ELb1ELb1ELb0ELb0EEENS1_19SingleTileSchedulerILb1ELb0ELb1ELi128EEEEEEEEEvNT_6ParamsE)
        /*014c*/ 	.word	0x00000000


	//----- nvinfo : EIATTR_REGCOUNT
	.align		4
.L_66:
        /*0150*/ 	.byte	0x04, 0x2f
        /*0152*/ 	.short	(.L_68 - .L_67)
	.align		4
.L_67:
        /*0154*/ 	.word	index@(_ZN7cutlass13device_kernelIN5flash19enable_sm80_to_sm89INS1_16FlashAttnFwdSm80INS1_25CollectiveMainloopFwdSm80ILi8ELi1ELb1EN4cute5tupleIJNS5_1CILi128EEENS7_ILi48EEENS7_ILi256EEEEEELi256ENS_6half_tEfNS_4arch4Sm80ELb0ELb1ELb0ELb0ELb0ELb0ELb1ELb0EEENS1_21CollectiveEpilogueFwdINS6_IJS8_SA_S9_EEENS6_IJNS7_ILi1EEESI_SI_EEESC_SE_Li256ELb0ELb1ELb0ELb0EEENS1_19SingleTileSchedulerILb0ELb0ELb1ELi128EEEEEEEEEvNT_6ParamsE)
        /*0158*/ 	.word	0x00000004


	//----- nvinfo : EIATTR_FRAME_SIZE
	.align		4
.L_68:
        /*015c*/ 	.byte	0x04, 0x11
        /*015e*/ 	.short	(.L_70 - .L_69)
	.align		4
.L_69:
        /*0160*/ 	.word	index@(_ZN7cutlass13device_kernelIN5flash19enable_sm80_to_sm89INS1_16FlashAttnFwdSm80INS1_25CollectiveMainloopFwdSm80ILi8ELi1ELb1EN4cute5tupleIJNS5_1CILi128EEENS7_ILi48EEENS7_ILi256EEEEEELi256ENS_6half_tEfNS_4arch4Sm80ELb0ELb1ELb0ELb0ELb0ELb0ELb1ELb0EEENS1_21CollectiveEpilogueFwdINS6_IJS8_SA_S9_EEENS6_IJNS7_ILi1EEESI_SI_EEESC_SE_Li256ELb0ELb1ELb0ELb0EEENS1_19SingleTileSchedulerILb0ELb0ELb1ELi128EEEEEEEEEvNT_6ParamsE)
        /*0164*/ 	.word	0x00000000


	//----- nvinfo : EIATTR_REGCOUNT
	.align		4
.L_70:
        /*0168*/ 	.byte	0x04, 0x2f
        /*016a*/ 	.short	(.L_72 - .L_71)
	.align		4
.L_71:
        /*016c*/ 	.word	index@(_ZN7cutlass13device_kernelIN5flash19enable_sm80_to_sm89INS1_16FlashAttnFwdSm80INS1_25CollectiveMainloopFwdSm80ILi8ELi1ELb0EN4cute5tupleIJNS5_1CILi128EEENS7_ILi32EEENS7_ILi256EEEEEELi256ENS_6half_tEfNS_4arch4Sm80ELb0ELb0ELb0ELb1ELb0ELb1ELb1ELb0EEENS1_21CollectiveEpilogueFwdINS6_IJS8_SA_S9_EEENS6_IJNS7_ILi1EEESI_SI_EEESC_SE_Li256ELb1ELb1ELb0ELb0EEENS1_19SingleTileSchedulerILb1ELb0ELb1ELi128EEEEEEEEEvNT_6ParamsE)
        /*0170*/ 	.word	0x00000004


	//----- nvinfo : EIATTR_FRAME_SIZE
	.align		4
.L_72:
        /*0174*/ 	.byte	0x04, 0x11
        /*0176*/ 	.short	(.L_74 - .L_73)
	.align		4
.L_73:
        /*0178*/ 	.word	index@(_ZN7cutlass13device_kernelIN5flash19enable_sm80_to_sm89INS1_16FlashAttnFwdSm80INS1_25CollectiveMainloopFwdSm80ILi8ELi1ELb0EN4cute5tupleIJNS5_1CILi128EEENS7_ILi32EEENS7_ILi256EEEEEELi256ENS_6half_tEfNS_4arch4Sm80ELb0ELb0ELb0ELb1ELb0ELb1ELb1ELb0EEENS1_21CollectiveEpilogueFwdINS6_IJS8_SA_S9_EEENS6_IJNS7_ILi1EEESI_SI_EEESC_SE_Li256ELb1ELb1ELb0ELb0EEENS1_19SingleTileSchedulerILb1ELb0ELb1ELi128EEEEEEEEEvNT_6ParamsE)
        /*017c*/ 	.word	0x00000000


	//----- nvinfo : EIATTR_REGCOUNT
	.align		4
.L_74:
        /*0180*/ 	.byte	0x04, 0x2f
        /*0182*/ 	.short	(.L_76 - .L_75)
	.align		4
.L_75:
        /*0184*/ 	.word	index@(_ZN7cutlass13device_kernelIN5flash19enable_sm80_to_sm89INS1_16FlashAttnFwdSm80INS1_25CollectiveMainloopFwdSm80ILi8ELi1ELb1EN4cute5tupleIJNS5_1CILi128EEENS7_ILi64EEENS7_ILi256EEEEEELi256ENS_6half_tEfNS_4arch4Sm80ELb0ELb0ELb0ELb1ELb0ELb0ELb1ELb0EEENS1_21CollectiveEpilogueFwdINS6_IJS8_SA_S9_EEENS6_IJNS7_ILi1EEESI_SI_EEESC_SE_Li256ELb1ELb1ELb0ELb0EEENS1_19SingleTileSchedulerILb1ELb0ELb1ELi128EEEEEEEEEvNT_6ParamsE)
        /*0188*/ 	.word	0x00000004


	//----- nvinfo : EIATTR_FRAME_SIZE
	.align		4
.L_76:
        /*018c*/ 	.byte	0x04, 0x11
        /*018e*/ 	.short	(.L_78 - .L_77)
	.align		4
.L_77:
        /*0190*/ 	.word	index@(_ZN7cutlass13device_kernelIN5flash19enable_sm80_to_sm89INS1_16FlashAttnFwdSm80INS1_25CollectiveMainloopFwdSm80ILi8ELi1ELb1EN4cute5tupleIJNS5_1CILi128EEENS7_ILi64EEENS7_ILi256EEEEEELi256ENS_6half_tEfNS_4arch4Sm80ELb0ELb0ELb0ELb1ELb0ELb0ELb1ELb0EEENS1_21CollectiveEpilogueFwdINS6_IJS8_SA_S9_EEENS6_IJNS7_ILi1EEESI_SI_EEESC_SE_Li256ELb1ELb1ELb0ELb0EEENS1_19SingleTileSchedulerILb1ELb0ELb1ELi128EEEEEEEEEvNT_6ParamsE)
        /*0194*/ 	.word	0x00000000


	//----- nvinfo : EIATTR_REGCOUNT
	.align		4
.L_78:
        /*0198*/ 	.byte	0x04, 0x2f
        /*019a*/ 	.short	(.L_80 - .L_79)
	.align		4
.L_79:
        /*019c*/ 	.word	index@(_ZN7cutlass13device_kernelIN5flash19enable_sm80_to_sm89INS1_16FlashAttnFwdSm80INS1_25CollectiveMainloopFwdSm80ILi8ELi1ELb1EN4cute5tupleIJNS5_1CILi128EEENS7_ILi64EEENS7_ILi256EEEEEELi256ENS_6half_tEfNS_4arch4Sm80ELb0ELb0ELb0ELb0ELb0ELb0ELb1ELb0EEENS1_21CollectiveEpilogueFwdINS6_IJS8_SA_S9_EEENS6_IJNS7_ILi1EEESI_SI_EEESC_SE_Li256ELb0ELb1ELb0ELb0EEENS1_19SingleTileSchedulerILb0ELb0ELb1ELi128EEEEEEEEEvNT_6ParamsE)
        /*01a0*/ 	.word	0x00000004


	//----- nvinfo : EIATTR_FRAME_SIZE
	.align		4
.L_80:
        /*01a4*/ 	.byte	0x04, 0x11
        /*01a6*/ 	.short	(.L_82 - .L_81)
	.align		4
.L_81:
        /*01a8*/ 	.word	index@(_ZN7cutlass13device_kernelIN5flash19enable_sm80_to_sm89INS1_16FlashAttnFwdSm80INS1_25CollectiveMainloopFwdSm80ILi8ELi1ELb1EN4cute5tupleIJNS5_1CILi128EEENS7_ILi64EEENS7_ILi256EEEEEELi256ENS_6half_tEfNS_4arch4Sm80ELb0ELb0ELb0ELb0ELb0ELb0ELb1ELb0EEENS1_21CollectiveEpilogueFwdINS6_IJS8_SA_S9_EEENS6_IJNS7_ILi1EEESI_SI_EEESC_SE_Li256ELb0ELb1ELb0ELb0EEENS1_19SingleTileSchedulerILb0ELb0ELb1ELi128EEEEEEEEEvNT_6ParamsE)
        /*01ac*/ 	.word	0x00000000


	//----- nvinfo : EIATTR_REGCOUNT
	.align		4
.L_82:
        /*01b0*/ 	.byte	0x04, 0x2f
        /*01b2*/ 	.short	(.L_84 - .L_83)
	.align		4
.L_83:
        /*01b4*/ 	.word	index@(_ZN7cutlass13device_kernelIN5flash19enable_sm80_to_sm89INS1_16FlashAttnFwdSm80INS1_25CollectiveMainloopFwdSm80ILi8ELi1ELb0EN4cute5tupleIJNS5_1CILi128EEENS7_ILi48EEENS7_ILi256EEEEEELi256ENS_6half_tEfNS_4arch4Sm80ELb1ELb0ELb1ELb1ELb0ELb1ELb1ELb0EEENS1_21CollectiveEpilogueFwdINS6_IJS8_SA_S9_EEENS6_IJNS7_ILi1EEESI_SI_EEESC_SE_Li256ELb1ELb1ELb0ELb0EEENS1_19SingleTileSchedulerILb1ELb0ELb1ELi128EEEEEEEEEvNT_6ParamsE)
        /*01b8*/ 	.word	0x00000004


	//----- nvinfo : EIATTR_FRAME_SIZE
	.align		4
.L_84:
        /*01bc*/ 	.byte	0x04, 0x11
        /*01be*/ 	.short	(.L_86 - .L_85)
	.align		4
.L_85:
        /*01c0*/ 	.word	index@(_ZN7cutlass13device_kernelIN5flash19enable_sm80_to_sm89INS1_16FlashAttnFwdSm80INS1_25CollectiveMainloopFwdSm80ILi8ELi1ELb0EN4cute5tupleIJNS5_1CILi128EEENS7_ILi48EEENS7_ILi256EEEEEELi256ENS_6half_tEfNS_4arch4Sm80ELb1ELb0ELb1ELb1ELb0ELb1ELb1ELb0EEENS1_21CollectiveEpilogueFwdINS6_IJS8_SA_S9_EEENS6_IJNS7_ILi1EEESI_SI_EEESC_SE_Li256ELb1ELb1ELb0ELb0EEENS1_19SingleTileSchedulerILb1ELb0ELb1ELi128EEEEEEEEEvNT_6ParamsE)
        /*01c4*/ 	.word	0x00000000


	//----- nvinfo : EIATTR_REGCOUNT
	.align		4
.L_86:
        /*01c8*/ 	.byte	0x04, 0x2f
        /*01ca*/ 	.short	(.L_88 - .L_87)
	.align		4
.L_87:
        /*01cc*/ 	.word	index@(_ZN7cutlass13device_kernelIN5flash19enable_sm80_to_sm89INS1_16FlashAttnFwdSm80INS1_25CollectiveMainloopFwdSm80ILi8ELi1ELb0EN4cute5tupleIJNS5_1CILi128EEENS7_ILi96EEENS7_ILi256EEEEEELi256ENS_6half_tEfNS_4arch4Sm80ELb1ELb0ELb1ELb1ELb0ELb0ELb1ELb0EEENS1_21CollectiveEpilogueFwdINS6_IJS8_SA_S9_EEENS6_IJNS7_ILi1EEESI_SI_EEESC_SE_Li256ELb1ELb1ELb0ELb0EEENS1_19SingleTileSchedulerILb1ELb0ELb1ELi128EEEEEEEEEvNT_6ParamsE)
        /*01d0*/ 	.word	0x00000004


	//----- nvinfo : EIATTR_FRAME_SIZE
	.align		4
.L_88:
        /*01d4*/ 	.byte	0x04, 0x11
        /*01d6*/ 	.short	(.L_90 - .L_89)
	.align		4
.L_89:
        /*01d8*/ 	.word	index@(_ZN7cutlass13device_kernelIN5flash19enable_sm80_to_sm89INS1_16FlashAttnFwdSm80INS1_25CollectiveMainloopFwdSm80ILi8ELi1ELb0EN4cute5tupleIJNS5_1CILi128EEENS7_ILi96EEENS7_ILi256EEEEEELi256ENS_6half_tEfNS_4arch4Sm80ELb1ELb0ELb1ELb1ELb0ELb0ELb1ELb0EEENS1_21CollectiveEpilogueFwdINS6_IJS8_SA_S9_EEENS6_IJNS7_ILi1EEESI_SI_EEESC_SE_Li256ELb1ELb1ELb0ELb0EEENS1_19SingleTileSchedulerILb1ELb0ELb1ELi128EEEEEEEEEvNT_6ParamsE)
        /*01dc*/ 	.word	0x00000000


	//----- nvinfo : EIATTR_REGCOUNT
	.align		4
.L_90:
        /*01e0*/ 	.byte	0x04, 0x2f
        /*01e2*/ 	.short	(.L_92 - .L_91)
	.align		4
.L_91:
        /*01e4*/ 	.word	index@(_ZN7cutlass13device_kernelIN5flash19enable_sm80_to_sm89INS1_16FlashAttnFwdSm80INS1_25CollectiveMainloopFwdSm80ILi8ELi1ELb0EN4cute5tupleIJNS5_1CILi128EEENS7_ILi96EEENS7_ILi256EEEEEELi256ENS_6half_tEfNS_4arch4Sm80ELb1ELb0ELb1ELb0ELb0ELb0ELb1ELb0EEENS1_21CollectiveEpilogueFwdINS6_IJS8_SA_S9_EEENS6_IJNS7_ILi1EEESI_SI_EEESC_SE_Li256ELb0ELb1ELb0ELb0EEENS1_30DynamicPersistentTileSchedulerILi256ELi256ELb0ELb1ELb0EEEEEEEEEvNT_6ParamsE)
        /*01e8*/ 	.word	0x00000004


	//----- nvinfo : EIATTR_FRAME_SIZE
	.align		4
.L_92:
        /*01ec*/ 	.byte	0x04, 0x11
        /*01ee*/ 	.short	(.L_94 - .L_93)
	.align		4
.L_93:
        /*01f0*/ 	.word	index@(_ZN7cutlass13device_kernelIN5flash19enable_sm80_to_sm89INS1_16FlashAttnFwdSm80INS1_25CollectiveMainloopFwdSm80ILi8ELi1ELb0EN4cute5tupleIJNS5_1CILi128EEENS7_ILi96EEENS7_ILi256EEEEEELi256ENS_6half_tEfNS_4arch4Sm80ELb1ELb0ELb1ELb0ELb0ELb0ELb1ELb0EEENS1_21CollectiveEpilogueFwdINS6_IJS8_SA_S9_EEENS6_IJNS7_ILi1EEESI_SI_EEESC_SE_Li256ELb0ELb1ELb0ELb0EEENS1_30DynamicPersistentTileSchedulerILi256ELi256ELb0ELb1ELb0EEEEEEEEEvNT_6ParamsE)
        /*01f4*/ 	.word	0x00000000


	//----- nvinfo : EIATTR_REGCOUNT
	.align		4
.L_94:
        /*01f8*/ 	.byte	0x04, 0x2f
        /*01fa*/ 	.short	(.L_96 - .L_95)
	.align		4
.L_95:
        /*01fc*/ 	.word	index@(_ZN7cutlass13device_kernelIN5flash19enable_sm80_to_sm89INS1_16FlashAttnFwdSm80INS1_25CollectiveMainloopFwdSm80ILi8ELi1ELb0EN4cute5tupleIJNS5_1CILi128EEENS7_ILi48EEENS7_ILi256EEEEEELi256ENS_6half_tEfNS_4arch4Sm80ELb0ELb1ELb1ELb1ELb0ELb1ELb1ELb0EEENS1_21CollectiveEpilogueFwdINS6_IJS8_SA_S9_EEENS6_IJNS7_ILi1EEESI_SI_EEESC_SE_Li256ELb1ELb1ELb0ELb0EEENS1_19SingleTileSchedulerILb1ELb0ELb1ELi128EEEEEEEEEvNT_6ParamsE)
        /*0200*/ 	.word	0x00000004


	//----- nvinfo : EIATTR_FRAME_SIZE
	.align		4
.L_96:
        /*0204*/ 	.byte	0x04, 0x11
        /*0206*/ 	.short	(.L_98 - .L_97)
	.align		4
.L_97:
        /*0208*/ 	.word	index@(_ZN7cutlass13device_kernelIN5flash19enable_sm80_to_sm89INS1_16FlashAttnFwdSm80INS1_25CollectiveMainloopFwdSm80ILi8ELi1ELb0EN4cute5tupleIJNS5_1CILi128EEENS7_ILi48EEENS7_ILi256EEEEEELi256ENS_6half_tEfNS_4arch4Sm80ELb0ELb1ELb1ELb1ELb0ELb1ELb1ELb0EEENS1_21CollectiveEpilogueFwdINS6_IJS8_SA_S9_EEENS6_IJNS7_ILi1EEESI_SI_EEESC_SE_Li256ELb1ELb1ELb0ELb0EEENS1_19SingleTileSchedulerILb1ELb0ELb1ELi128EEEEEEEEEvNT_6ParamsE)
        /*020c*/ 	.word	0x00000000


	//----- nvinfo : EIATTR_REGCOUNT
	.align		4
.L_98:
        /*0210*/ 	.byte	0x04, 0x2f
        /*0212*/ 	.short	(.L_100 - .L_99)
	.align		4
.L_99:
        /*0214*/ 	.word	index@(_ZN7cutlass13device_kernelIN5flash19enable_sm80_to_sm89INS1_16FlashAttnFwdSm80INS1_25CollectiveMainloopFwdSm80ILi8ELi1ELb0EN4cute5tupleIJNS5_1CILi128EEENS7_ILi64EEENS7_ILi256EEEEEELi256ENS_6half_tEfNS_4arch4Sm80ELb0ELb1ELb1ELb1ELb0ELb0ELb1ELb0EEENS1_21CollectiveEpilogueFwdINS6_IJS8_SA_S9_EEENS6_IJNS7_ILi1EEESI_SI_EEESC_SE_Li256ELb1ELb1ELb0ELb0EEENS1_19SingleTileSchedulerILb1ELb0ELb1ELi128EEEEEEEEEvNT_6ParamsE)
        /*0218*/ 	.word	0x00000004


	//----- nvinfo : EIATTR_FRAME_SIZE
	.align		4
.L_100:
        /*021c*/ 	.byte	0x04, 0x11
        /*021e*/ 	.short	(.L_102 - .L_101)
	.align		4
.L_101:
        /*0220*/ 	.word	index@(_ZN7cutlass13device_kernelIN5flash19enable_sm80_to_sm89INS1_16FlashAttnFwdSm80INS1_25CollectiveMainloopFwdSm80ILi8ELi1ELb0EN4cute5tupleIJNS5_1CILi128EEENS7_ILi64EEENS7_ILi256EEEEEELi256ENS_6half_tEfNS_4arch4Sm80ELb0ELb1ELb1ELb1ELb0ELb0ELb1ELb0EEENS1_21CollectiveEpilogueFwdINS6_IJS8_SA_S9_EEENS6_IJNS7_ILi1EEESI_SI_EEESC_SE_Li256ELb1ELb1ELb0ELb0EEENS1_19SingleTileSchedulerILb1ELb0ELb1ELi128EEEEEEEEEvNT_6ParamsE)
        /*0224*/ 	.word	0x00000000


	//----- nvinfo : EIATTR_REGCOUNT
	.align		4
.L_102:
        /*0228*/ 	.byte	0x04, 0x2f
        /*022a*/ 	.short	(.L_104 - .L_103)
	.align		4
.L_103:
        /*022c*/ 	.word	index@(_ZN7cutlass13device_kernelIN5flash19enable_sm80_to_sm89INS1_16FlashAttnFwdSm80INS1_25CollectiveMainloopFwdSm80ILi8ELi1ELb0EN4cute5tupleIJNS5_1CILi128EEENS7_ILi64EEENS7_ILi256EEEEEELi256ENS_6half_tEfNS_4arch4Sm80ELb0ELb1ELb1ELb0ELb0ELb0ELb1ELb0EEENS1_21CollectiveEpilogueFwdINS6_IJS8_SA_S9_EEENS6_IJNS7_ILi1EEESI_SI_EEESC_SE_Li256ELb0ELb1ELb0ELb0EEENS1_19SingleTileSchedulerILb0ELb0ELb1ELi128EEEEEEEEEvNT_6ParamsE)
        /*0230*/ 	.word	0x00000004


	//----- nvinfo : EIATTR_FRAME_SIZE
	.align		4
.L_104:
        /*0234*/ 	.byte	0x04, 0x11
        /*0236*/ 	.short	(.L_106 - .L_105)
	.align		4
.L_105:
        /*0238*/ 	.word	index@(_ZN7cutlass13device_kernelIN5flash19enable_sm80_to_sm89INS1_16FlashAttnFwdSm80INS1_25CollectiveMainloopFwdSm80ILi8ELi1ELb0EN4cute5tupleIJNS5_1CILi128EEENS7_ILi64EEENS7_ILi256EEEEEELi256ENS_6half_tEfNS_4arch4Sm80ELb0ELb1ELb1ELb0ELb0ELb0ELb1ELb0EEENS1_21CollectiveEpilogueFwdINS6_IJS8_SA_S9_EEENS6_IJNS7_ILi1EEESI_SI_EEESC_SE_Li256ELb0ELb1ELb0ELb0EEENS1_19SingleTileSchedulerILb0ELb0ELb1ELi128EEEEEEEEEvNT_6ParamsE)
        /*023c*/ 	.word	0x00000000


	//----- nvinfo : EIATTR_REGCOUNT
	.align		4
.L_106:
        /*0240*/ 	.byte	0x04, 0x2f
        /*0242*/ 	.short	(.L_108 - .L_107)
	.align		4
.L_107:
        /*0244*/ 	.word	index@(_ZN7cutlass13device_kernelIN5flash19enable_sm80_to_sm89INS1_16FlashAttnFwdSm80INS1_25CollectiveMainloopFwdSm80ILi8ELi1ELb0EN4cute5tupleIJNS5_1CILi128EEENS7_ILi48EEENS7_ILi256EEEEEELi256ENS_6half_tEfNS_4arch4Sm80ELb0ELb0ELb1ELb1ELb0ELb1ELb1ELb0EEENS1_21CollectiveEpilogueFwdINS6_IJS8_SA_S9_EEENS6_IJNS7_ILi1EEESI_SI_EEESC_SE_Li256ELb1ELb1ELb0ELb0EEENS1_19SingleTileSchedulerILb1ELb0ELb1ELi128EEEEEEEEEvNT_6ParamsE)
        /*0248*/ 	.word	0x00000004


	//----- nvinfo : EIATTR_FRAME_SIZE
	.align		4
.L_108:
        /*024c*/ 	.byte	0x04, 0x11
        /*024e*/ 	.short	(.L_110 - .L_109)
	.align		4
.L_109:
        /*0250*/ 	.word	index@(_ZN7cutlass13device_kernelIN5flash19enable_sm80_to_sm89INS1_16FlashAttnFwdSm80INS1_25CollectiveMainloopFwdSm80ILi8ELi1ELb0EN4cute5tupleIJNS5_1CILi128EEENS7_ILi48EEENS7_ILi256EEEEEELi256ENS_6half_tEfNS_4arch4Sm80ELb0ELb0ELb1ELb1ELb0ELb1ELb1ELb0EEENS1_21CollectiveEpilogueFwdINS6_IJS8_SA_S9_EEENS6_IJNS7_ILi1EEESI_SI_EEESC_SE_Li256ELb1ELb1ELb0ELb0EEENS1_19SingleTileSchedulerILb1ELb0ELb1ELi128EEEEEEEEEvNT_6ParamsE)
        /*0254*/ 	.word	0x00000000


	//----- nvinfo : EIATTR_REGCOUNT
	.align		4
.L_110:
        /*0258*/ 	.byte	0x04, 0x2f
        /*025a*/ 	.short	(.L_112 - .L_111)
	.align		4
.L_111:
        /*025c*/ 	.word	index@(_ZN7cutlass13device_kernelIN5flash19enable_sm80_to_sm89INS1_16FlashAttnFwdSm80INS1_25CollectiveMainloopFwdSm80ILi8ELi1ELb0EN4cute5tupleIJNS5_1CILi128EEENS7_ILi96EEENS7_ILi256EEEEEELi256ENS_6half_tEfNS_4arch4Sm80ELb0ELb0ELb1ELb1ELb0ELb0ELb1ELb0EEENS1_21CollectiveEpilogueFwdINS6_IJS8_SA_S9_EEENS6_IJNS7_ILi1EEESI_SI_EEESC_SE_Li256ELb1ELb1ELb0ELb0EEENS1_19SingleTileSchedulerILb1ELb0ELb1ELi128EEEEEEEEEvNT_6ParamsE)
        /*0260*/ 	.word	0x00000004


	//----- nvinfo : EIATTR_FRAME_SIZE
	.align		4
.L_112:
        /*0264*/ 	.byte	0x04, 0x11
        /*0266*/ 	.short	(.L_114 - .L_113)
	.align		4
.L_113:
        /*0268*/ 	.word	index@(_ZN7cutlass13device_kernelIN5flash19enable_sm80_to_sm89INS1_16FlashAttnFwdSm80INS1_25CollectiveMainloopFwdSm80ILi8ELi1ELb0EN4cute5tupleIJNS5_1CILi128EEENS7_ILi96EEENS7_ILi256EEEEEELi256ENS_6half_tEfNS_4arch4Sm80ELb0ELb0ELb1ELb1ELb0ELb0ELb1ELb0EEENS1_21CollectiveEpilogueFwdINS6_IJS8_SA_S9_EEENS6_IJNS7_ILi1EEESI_SI_EEESC_SE_Li256ELb1ELb1ELb0ELb0EEENS1_19SingleTileSchedulerILb1ELb0ELb1ELi128EEEEEEEEEvNT_6ParamsE)
        /*026c*/ 	.word	0x00000000


	//----- nvinfo : EIATTR_REGCOUNT
	.align		4
.L_114:
        /*0270*/ 	.byte	0x04, 0x2f
        /*0272*/ 	.short	(.L_116 - .L_115)
	.align		4
.L_115:
        /*0274*/ 	.word	index@(_ZN7cutlass13device_kernelIN5flash19enable_sm80_to_sm89INS1_16FlashAttnFwdSm80INS1_25CollectiveMainloopFwdSm80ILi8ELi1ELb0EN4cute5tupleIJNS5_1CILi128EEENS7_ILi96EEENS7_ILi256EEEEEELi256ENS_6half_tEfNS_4arch4Sm80ELb0ELb0ELb1ELb0ELb0ELb0ELb1ELb0EEENS1_21CollectiveEpilogueFwdINS6_IJS8_SA_S9_EEENS6_IJNS7_ILi1EEESI_SI_EEESC_SE_Li256ELb0ELb1ELb0ELb0EEENS1_19SingleTileSchedulerILb0ELb0ELb1ELi128EEEEEEEEEvNT_6ParamsE)
        /*0278*/ 	.word	0x00000004


	//----- nvinfo : EIATTR_FRAME_SIZE
	.align		4
.L_116:
        /*027c*/ 	.byte	0x04, 0x11
        /*027e*/ 	.short	(.L_118 - .L_117)
	.align		4
.L_117:
        /*0280*/ 	.word	index@(_ZN7cutlass13device_kernelIN5flash19enable_sm80_to_sm89INS1_16FlashAttnFwdSm80INS1_25CollectiveMainloopFwdSm80ILi8ELi1ELb0EN4cute5tupleIJNS5_1CILi128EEENS7_ILi96EEENS7_ILi256EEEEEELi256ENS_6half_tEfNS_4arch4Sm80ELb0ELb0ELb1ELb0ELb0ELb0ELb1ELb0EEENS1_21CollectiveEpilogueFwdINS6_IJS8_SA_S9_EEENS6_IJNS7_ILi1EEESI_SI_EEESC_SE_Li256ELb0ELb1ELb0ELb0EEENS1_19SingleTileSchedulerILb0ELb0ELb1ELi128EEEEEEEEEvNT_6ParamsE)
        /*0284*/ 	.word	0x00000000


	//----- nvinfo : EIATTR_REGCOUNT
	.align		4
.L_118:
        /*0288*/ 	.byte	0x04, 0x2f
        /*028a*/ 	.short	(.L_120 - .L_119)
	.align		4
.L_119:
        /*028c*/ 	.word	index@(_ZN7cutlass13device_kernelIN5flash19enable_sm80_to_sm89INS1_16FlashAttnFwdSm80INS1_25CollectiveMainloopFwdSm80ILi8ELi1ELb0EN4cute5tupleIJNS5_1CILi128EEENS7_ILi32EEENS7_ILi256EEEEEELi256ENS_6half_tEfNS_4arch4Sm80ELb1ELb0ELb1ELb1ELb0ELb1ELb1ELb0EEENS1_21CollectiveEpilogueFwdINS6_IJS8_SA_S9_EEENS6_IJNS7_ILi1EEESI_SI_EEESC_SE_Li256ELb1ELb1ELb0ELb0EEENS1_19SingleTileSchedulerILb1ELb0ELb1ELi128EEEEEEEEEvNT_6ParamsE)
        /*0290*/ 	.word	0x00000004


	//----- nvinfo : EIATTR_FRAME_SIZE
	.align		4
.L_120:
        /*0294*/ 	.byte	0x04, 0x11
        /*0296*/ 	.short	(.L_122 - .L_121)
	.align		4
.L_121:
        /*0298*/ 	.word	index@(_ZN7cutlass13device_kernelIN5flash19enable_sm80_to_sm89INS1_16FlashAttnFwdSm80INS1_25CollectiveMainloopFwdSm80ILi8ELi1ELb0EN4cute5tupleIJNS5_1CILi128EEENS7_ILi32EEENS7_ILi256EEEEEELi256ENS_6half_tEfNS_4arch4Sm80ELb1ELb0ELb1ELb1ELb0ELb1ELb1ELb0EEENS1_21CollectiveEpilogueFwdINS6_IJS8_SA_S9_EEENS6_IJNS7_ILi1EEESI_SI_EEESC_SE_Li256ELb1ELb1ELb0ELb0EEENS1_19SingleTileSchedulerILb1ELb0ELb1ELi128EEEEEEEEEvNT_6ParamsE)
        /*029c*/ 	.word	0x00000000


	//----- nvinfo : EIATTR_REGCOUNT
	.align		4
.L_122:
        /*02a0*/ 	.byte	0x04, 0x2f
        /*02a2*/ 	.short	(.L_124 - .L_123)
	.align		4
.L_123:
        /*02a4*/ 	.word	index@(_ZN7cutlass13device_kernelIN5flash19enable_sm80_to_sm89INS1_16FlashAttnFwdSm80INS1_25CollectiveMainloopFwdSm80ILi8ELi1ELb1EN4cute5tupleIJNS5_1CILi128EEENS7_ILi64EEENS7_ILi256EEEEEELi256ENS_6half_tEfNS_4arch4Sm80ELb1ELb0ELb1ELb1ELb0ELb0ELb1ELb0EEENS1_21CollectiveEpilogueFwdINS6_IJS8_SA_S9_EEENS6_IJNS7_ILi1EEESI_SI_EEESC_SE_Li256ELb1ELb1ELb0ELb0EEENS1_19SingleTileSchedulerILb1ELb0ELb1ELi128EEEEEEEEEvNT_6ParamsE)
        /*02a8*/ 	.word	0x00000004


	//----- nvinfo : EIATTR_FRAME_SIZE
	.align		4
.L_124:
        /*02ac*/ 	.byte	0x04, 0x11
        /*02ae*/ 	.short	(.L_126 - .L_125)
	.align		4
.L_125:
        /*02b0*/ 	.word	index@(_ZN7cutlass13device_kernelIN5flash19enable_sm80_to_sm89INS1_16FlashAttnFwdSm80INS1_25CollectiveMainloopFwdSm80ILi8ELi1ELb1EN4cute5tupleIJNS5_1CILi128EEENS7_ILi64EEENS7_ILi256EEEEEELi256ENS_6half_tEfNS_4arch4Sm80ELb1ELb0ELb1ELb1ELb0ELb0ELb1ELb0EEENS1_21CollectiveEpilogueFwdINS6_IJS8_SA_S9_EEENS6_IJNS7_ILi1EEESI_SI_EEESC_SE_Li256ELb1ELb1ELb0ELb0EEENS1_19SingleTileSchedulerILb1ELb0ELb1ELi128EEEEEEEEEvNT_6ParamsE)
        /*02b4*/ 	.word	0x00000000


	//----- nvinfo : EIATTR_REGCOUNT
	.align		4
.L_126:
        /*02b8*/ 	.byte	0x04, 0x2f
        /*02ba*/ 	.short	(.L_128 - .L_127)
	.align		4
.L_127:
        /*02bc*/ 	.word	index@(_ZN7cutlass13device_kernelIN5flash19enable_sm80_to_sm89INS1_16FlashAttnFwdSm80INS1_25CollectiveMainloopFwdSm80ILi8ELi1ELb1EN4cute5tupleIJNS5_1CILi128EEENS7_ILi64EEENS7_ILi256EEEEEELi256ENS_6half_tEfNS_4arch4Sm80ELb1ELb0ELb1ELb0ELb0ELb0ELb1ELb0EEENS1_21CollectiveEpilogueFwdINS6_IJS8_SA_S9_EEENS6_IJNS7_ILi1EEESI_SI_EEESC_SE_Li256ELb0ELb1ELb0ELb0EEENS1_30DynamicPersistentTileSchedulerILi256ELi256ELb0ELb1ELb0EEEEEEEEEvNT_6ParamsE)
        /*02c0*/ 	.word	0x00000004


	//----- nvinfo : EIATTR_FRAME_SIZE
	.align		4
.L_128:
        /*02c4*/ 	.byte	0x04, 0x11
        /*02c6*/ 	.short	(.L_130 - .L_129)
	.align		4
.L_129:
        /*02c8*/ 	.word	index@(_ZN7cutlass13device_kernelIN5flash19enable_sm80_to_sm89INS1_16FlashAttnFwdSm80INS1_25CollectiveMainloopFwdSm80ILi8ELi1ELb1EN4cute5tupleIJNS5_1CILi128EEENS7_ILi64EEENS7_ILi256EEEEEELi256ENS_6half_tEfNS_4arch4Sm80ELb1ELb0ELb1ELb0ELb0ELb0ELb1ELb0EEENS1_21CollectiveEpilogueFwdINS6_IJS8_SA_S9_EEENS6_IJNS7_ILi1EEESI_SI_EEESC_SE_Li256ELb0ELb1ELb0ELb0EEENS1_30DynamicPersistentTileSchedulerILi256ELi256ELb0ELb1ELb0EEEEEEEEEvNT_6ParamsE)
        /*02cc*/ 	.word	0x00000000


	//----- nvinfo : EIATTR_REGCOUNT
	.align		4
.L_130:
        /*02d0*/ 	.byte	0x04, 0x2f
        /*02d2*/ 	.short	(.L_132 - .L_131)
	.align		4
.L_131:
        /*02d4*/ 	.word	index@(_ZN7cutlass13device_kernelIN5flash19enable_sm80_to_sm89INS1_16FlashAttnFwdSm80INS1_25CollectiveMainloopFwdSm80ILi8ELi1ELb0EN4cute5tupleIJNS5_1CILi128EEENS7_ILi32EEENS7_ILi256EEEEEELi256ENS_6half_tEfNS_4arch4Sm80ELb0ELb1ELb1ELb1ELb0ELb1ELb1ELb0EEENS1_21CollectiveEpilogueFwdINS6_IJS8_SA_S9_EEENS6_IJNS7_ILi1EEESI_SI_EEESC_SE_Li256ELb1ELb1ELb0ELb0EEENS1_19SingleTileSchedulerILb1ELb0ELb1ELi128EEEEEEEEEvNT_6ParamsE)
        /*02d8*/ 	.word	0x00000004


	//----- nvinfo : EIATTR_FRAME_SIZE
	.align		4
.L_132:
        /*02dc*/ 	.byte	0x04, 0x11
        /*02de*/ 	.short	(.L_134 - .L_133)
	.align		4
.L_133:
        /*02e0*/ 	.word	index@(_ZN7cutlass13device_kernelIN5flash19enable_sm80_to_sm89INS1_16FlashAttnFwdSm80INS1_25CollectiveMainloopFwdSm80ILi8ELi1ELb0EN4cute5tupleIJNS5_1CILi128EEENS7_ILi32EEENS7_ILi256EEEEEELi256ENS_6half_tEfNS_4arch4Sm80ELb0ELb1ELb1ELb1ELb0ELb1ELb1ELb0EEENS1_21CollectiveEpilogueFwdINS6_IJS8_SA_S9_EEENS6_IJNS7_ILi1EEESI_SI_EEESC_SE_Li256ELb1ELb1ELb0ELb0EEENS1_19SingleTileSchedulerILb1ELb0ELb1ELi128EEEEEEEEEvNT_6ParamsE)
        /*02e4*/ 	.word	0x00000000


	//----- nvinfo : EIATTR_REGCOUNT
	.align		4
.L_134:
        /*02e8*/ 	.byte	0x04, 0x2f
        /*02ea*/ 	.short	(.L_136 - .L_135)
	.align		4
.L_135:
        /*02ec*/ 	.word	index@(_ZN7cutlass13device_kernelIN5flash19enable_sm80_to_sm89INS1_16FlashAttnFwdSm80INS1_25CollectiveMainloopFwdSm80ILi8ELi1ELb1EN4cute5tupleIJNS5_1CILi128EEENS7_ILi48EEENS7_ILi256EEEEEELi256ENS_6half_tEfNS_4arch4Sm80ELb0ELb1ELb1ELb1ELb0ELb0ELb1ELb0EEENS1_21CollectiveEpilogueFwdINS6_IJS8_SA_S9_EEENS6_IJNS7_ILi1EEESI_SI_EEESC_SE_Li256ELb1ELb1ELb0ELb0EEENS1_19SingleTileSchedulerILb1ELb0ELb1ELi128EEEEEEEEEvNT_6ParamsE)
        /*02f0*/ 	.word	0x00000004


	//----- nvinfo : EIATTR_FRAME_SIZE
	.align		4
.L_136:
        /*02f4*/ 	.byte	0x04, 0x11
        /*02f6*/ 	.short	(.L_138 - .L_137)
	.align		4
.L_137:
        /*02f8*/ 	.word	index@(_ZN7cutlass13device_kernelIN5flash19enable_sm80_to_sm89INS1_16FlashAttnFwdSm80INS1_25CollectiveMainloopFwdSm80ILi8ELi1ELb1EN4cute5tupleIJNS5_1CILi128EEENS7_ILi48EEENS7_ILi256EEEEEELi256ENS_6half_tEfNS_4arch4Sm80ELb0ELb1ELb1ELb1ELb0ELb0ELb1ELb0EEENS1_21CollectiveEpilogueFwdINS6_IJS8_SA_S9_EEENS6_IJNS7_ILi1EEESI_SI_EEESC_SE_Li256ELb1ELb1ELb0ELb0EEENS1_19SingleTileSchedulerILb1ELb0ELb1ELi128EEEEEEEEEvNT_6ParamsE)
        /*02fc*/ 	.word	0x00000000


	//----- nvinfo : EIATTR_REGCOUNT
	.align		4
.L_138:
        /*0300*/ 	.byte	0x04, 0x2f
        /*0302*/ 	.short	(.L_140 - .L_139)
	.align		4
.L_139:
        /*0304*/ 	.word	index@(_ZN7cutlass13device_kernelIN5flash19enable_sm80_to_sm89INS1_16FlashAttnFwdSm80INS1_25CollectiveMainloopFwdSm80ILi8ELi1ELb1EN4cute5tupleIJNS5_1CILi128EEENS7_ILi48EEENS7_ILi256EEEEEELi256ENS_6half_tEfNS_4arch4Sm80ELb0ELb1ELb1ELb0ELb0ELb0ELb1ELb0EEENS1_21CollectiveEpilogueFwdINS6_IJS8_SA_S9_EEENS6_IJNS7_ILi1EEESI_SI_EEESC_SE_Li256ELb0ELb1ELb0ELb0EEENS1_19SingleTileSchedulerILb0ELb0ELb1ELi128EEEEEEEEEvNT_6ParamsE)
        /*0308*/ 	.word	0x00000004


	//----- nvinfo : EIATTR_FRAME_SIZE
	.align		4
.L_140:
        /*030c*/ 	.byte	0x04, 0x11
        /*030e*/ 	.short	(.L_142 - .L_141)
	.align		4
.L_141:
        /*0310*/ 	.word	index@(_ZN7cutlass13device_kernelIN5flash19enable_sm80_to_sm89INS1_16FlashAttnFwdSm80INS1_25CollectiveMainloopFwdSm80ILi8ELi1ELb1EN4cute5tupleIJNS5_1CILi128EEENS7_ILi48EEENS7_ILi256EEEEEELi256ENS_6half_tEfNS_4arch4Sm80ELb0ELb1ELb1ELb0ELb0ELb0ELb1ELb0EEENS1_21CollectiveEpilogueFwdINS6_IJS8_SA_S9_EEENS6_IJNS7_ILi1EEESI_SI_EEESC_SE_Li256ELb0ELb1ELb0ELb0EEENS1_19SingleTileSchedulerILb0ELb0ELb1ELi128EEEEEEEEEvNT_6ParamsE)
        /*0314*/ 	.word	0x00000000


	//----- nvinfo : EIATTR_REGCOUNT
	.align		4
.L_142:
        /*0318*/ 	.byte	0x04, 0x2f
        /*031a*/ 	.short	(.L_144 - .L_143)
	.align		4
.L_143:
        /*031c*/ 	.word	index@(_ZN7cutlass13device_kernelIN5flash19enable_sm80_to_sm89INS1_16FlashAttnFwdSm80INS1_25CollectiveMainloopFwdSm80ILi8ELi1ELb0EN4cute5tupleIJNS5_1CILi128EEENS7_ILi32EEENS7_ILi256EEEEEELi256ENS_6half_tEfNS_4arch4Sm80ELb0ELb0ELb1ELb1ELb0ELb1ELb1ELb0EEENS1_21CollectiveEpilogueFwdINS6_IJS8_SA_S9_EEENS6_IJNS7_ILi1EEESI_SI_EEESC_SE_Li256ELb1ELb1ELb0ELb0EEENS1_19SingleTileSchedulerILb1ELb0ELb1ELi128EEEEEEEEEvNT_6ParamsE)
        /*0320*/ 	.word	0x00000004


	//----- nvinfo : EIATTR_FRAME_SIZE
	.align		4
.L_144:
        /*0324*/ 	.byte	0x04, 0x11
        /*0326*/ 	.short	(.L_146 - .L_145)
	.align		4
.L_145:
        /*0328*/ 	.word	index@(_ZN7cutlass13device_kernelIN5flash19enable_sm80_to_sm89INS1_16FlashAttnFwdSm80INS1_25CollectiveMainloopFwdSm80ILi8ELi1ELb0EN4cute5tupleIJNS5_1CILi128EEENS7_ILi32EEENS7_ILi256EEEEEELi256ENS_6half_tEfNS_4arch4Sm80ELb0ELb0ELb1ELb1ELb0ELb1ELb1ELb0EEENS1_21CollectiveEpilogueFwdINS6_IJS8_SA_S9_EEENS6_IJNS7_ILi1EEESI_SI_EEESC_SE_Li256ELb1ELb1ELb0ELb0EEENS1_19SingleTileSchedulerILb1ELb0ELb1ELi128EEEEEEEEEvNT_6ParamsE)
        /*032c*/ 	.word	0x00000000


	//----- nvinfo : EIATTR_REGCOUNT
	.align		4
.L_146:
        /*0330*/ 	.byte	0x04, 0x2f
        /*0332*/ 	.short	(.L_148 - .L_147)
	.align		4
.L_147:
        /*0334*/ 	.word	index@(_ZN7cutlass13device_kernelIN5flash19enable_sm80_to_sm89INS1_16FlashAttnFwdSm80INS1_25CollectiveMainloopFwdSm80ILi8ELi1ELb1EN4cute5tupleIJNS5_1CILi128EEENS7_ILi64EEENS7_ILi256EEEEEELi256ENS_6half_tEfNS_4arch4Sm80ELb0ELb0ELb1ELb1ELb0ELb0ELb1ELb0EEENS1_21CollectiveEpilogueFwdINS6_IJS8_SA_S9_EEENS6_IJNS7_ILi1EEESI_SI_EEESC_SE_Li256ELb1ELb1ELb0ELb0EEENS1_19SingleTileSchedulerILb1ELb0ELb1ELi128EEEEEEEEEvNT_6ParamsE)
        /*0338*/ 	.word	0x00000004


	//----- nvinfo : EIATTR_FRAME_SIZE
	.align		4
.L_148:
        /*033c*/ 	.byte	0x04, 0x11
        /*033e*/ 	.short	(.L_150 - .L_149)
	.align		4
.L_149:
        /*0340*/ 	.word	index@(_ZN7cutlass13device_kernelIN5flash19enable_sm80_to_sm89INS1_16FlashAttnFwdSm80INS1_25CollectiveMainloopFwdSm80ILi8ELi1ELb1EN4cute5tupleIJNS5_1CILi128EEENS7_ILi64EEENS7_ILi256EEEEEELi256ENS_6half_tEfNS_4arch4Sm80ELb0ELb0ELb1ELb1ELb0ELb0ELb1ELb0EEENS1_21CollectiveEpilogueFwdINS6_IJS8_SA_S9_EEENS6_IJNS7_ILi1EEESI_SI_EEESC_SE_Li256ELb1ELb1ELb0ELb0EEENS1_19SingleTileSchedulerILb1ELb0ELb1ELi128EEEEEEEEEvNT_6ParamsE)
        /*0344*/ 	.word	0x00000000


	//----- nvinfo : EIATTR_REGCOUNT
	.align		4
.L_150:
        /*0348*/ 	.byte	0x04, 0x2f
        /*034a*/ 	.short	(.L_152 - .L_151)
	.align		4
.L_151:
        /*034c*/ 	.word	index@(_ZN7cutlass13device_kernelIN5flash19enable_sm80_to_sm89INS1_16FlashAttnFwdSm80INS1_25CollectiveMainloopFwdSm80ILi8ELi1ELb1EN4cute5tupleIJNS5_1CILi128EEENS7_ILi64EEENS7_ILi256EEEEEELi256ENS_6half_tEfNS_4arch4Sm80ELb0ELb0ELb1ELb0ELb0ELb0ELb1ELb0EEENS1_21CollectiveEpilogueFwdINS6_IJS8_SA_S9_EEENS6_IJNS7_ILi1EEESI_SI_EEESC_SE_Li256ELb0ELb1ELb0ELb0EEENS1_19SingleTileSchedulerILb0ELb0ELb1ELi128EEEEEEEEEvNT_6ParamsE)
        /*0350*/ 	.word	0x00000004


	//----- nvinfo : EIATTR_FRAME_SIZE
	.align		4
.L_152:
        /*0354*/ 	.byte	0x04, 0x11
        /*0356*/ 	.short	(.L_154 - .L_153)
	.align		4
.L_153:
        /*0358*/ 	.word	index@(_ZN7cutlass13device_kernelIN5flash19enable_sm80_to_sm89INS1_16FlashAttnFwdSm80INS1_25CollectiveMainloopFwdSm80ILi8ELi1ELb1EN4cute5tupleIJNS5_1CILi128EEENS7_ILi64EEENS7_ILi256EEEEEELi256ENS_6half_tEfNS_4arch4Sm80ELb0ELb0ELb1ELb0ELb0ELb0ELb1ELb0EEENS1_21CollectiveEpilogueFwdINS6_IJS8_SA_S9_EEENS6_IJNS7_ILi1EEESI_SI_EEESC_SE_Li256ELb0ELb1ELb0ELb0EEENS1_19SingleTileSchedulerILb0ELb0ELb1ELi128EEEEEEEEEvNT_6ParamsE)
        /*035c*/ 	.word	0x00000000


	//----- nvinfo : EIATTR_MIN_STACK_SIZE
	.align		4
.L_154:
        /*0360*/ 	.byte	0x04, 0x12
        /*0362*/ 	.short	(.L_156 - .L_155)
	.align		4
.L_155:
        /*0364*/ 	.word	index@(_ZN7cutlass13device_kernelIN5flash19enable_sm80_to_sm89INS1_16FlashAttnFwdSm80INS1_25CollectiveMainloopFwdSm80ILi8ELi1ELb1EN4cute5tupleIJNS5_1CILi128EEENS7_ILi64EEENS7_ILi256EEEEEELi256ENS_6half_tEfNS_4arch4Sm80ELb0ELb0ELb1ELb0ELb0ELb0ELb1ELb0EEENS1_21CollectiveEpilogueFwdINS6_IJS8_SA_S9_EEENS6_IJNS7_ILi1EEESI_SI_EEESC_SE_Li256ELb0ELb1ELb0ELb0EEENS1_19SingleTileSchedulerILb0ELb0ELb1ELi128EEEEEEEEEvNT_6ParamsE)
        /*0368*/ 	.word	0x00000000


	//----- nvinfo : EIATTR_MIN_STACK_SIZE
	.align		4
.L_156:
        /*036c*/ 	.byte	0x04, 0x12
        /*036e*/ 	.short	(.L_158 - .L_157)
	.align		4
.L_157:
        /*0370*/ 	.word	index@(_ZN7cutlass13device_kernelIN5flash19enable_sm80_to_sm89INS1_16FlashAttnFwdSm80INS1_25CollectiveMainloopFwdSm80ILi8ELi1ELb1EN4cute5tupleIJNS5_1CILi128EEENS7_ILi64EEENS7_ILi256EEEEEELi256ENS_6half_tEfNS_4arch4Sm80ELb0ELb0ELb1ELb1ELb0ELb0ELb1ELb0EEENS1_21CollectiveEpilogueFwdINS6_IJS8_SA_S9_EEENS6_IJNS7_ILi1EEESI_SI_EEESC_SE_Li256ELb1ELb1ELb0ELb0EEENS1_19SingleTileSchedulerILb1ELb0ELb1ELi128EEEEEEEEEvNT_6ParamsE)
        /*0374*/ 	.word	0x00000000


	//----- nvinfo : EIATTR_MIN_STACK_SIZE
	.align		4
.L_158:
        /*0378*/ 	.byte	0x04, 0x12
        /*037a*/ 	.short	(.L_160 - .L_159)
	.align		4
.L_159:
        /*037c*/ 	.word	index@(_ZN7cutlass13device_kernelIN5flash19enable_sm80_to_sm89INS1_16FlashAttnFwdSm80INS1_25CollectiveMainloopFwdSm80ILi8ELi1ELb0EN4cute5tupleIJNS5_1CILi128EEENS7_ILi32EEENS7_ILi256EEEEEELi256ENS_6half_tEfNS_4arch4Sm80ELb0ELb0ELb1ELb1ELb0ELb1ELb1ELb0EEENS1_21CollectiveEpilogueFwdINS6_IJS8_SA_S9_EEENS6_IJNS7_ILi1EEESI_SI_EEESC_SE_Li256ELb1ELb1ELb0ELb0EEENS1_19SingleTileSchedulerILb1ELb0ELb1ELi128EEEEEEEEEvNT_6ParamsE)
        /*0380*/ 	.word	0x00000000


	//----- nvinfo : EIATTR_MIN_STACK_SIZE
	.align		4
.L_160:
        /*0384*/ 	.byte	0x04, 0x12
        /*0386*/ 	.short	(.L_162 - .L_161)
	.align		4
.L_161:
        /*0388*/ 	.word	index@(_ZN7cutlass13device_kernelIN5flash19enable_sm80_to_sm89INS1_16FlashAttnFwdSm80INS1_25CollectiveMainloopFwdSm80ILi8ELi1ELb1EN4cute5tupleIJNS5_1CILi128EEENS7_ILi48EEENS7_ILi256EEEEEELi256ENS_6half_tEfNS_4arch4Sm80ELb0ELb1ELb1ELb0ELb0ELb0ELb1ELb0EEENS1_21CollectiveEpilogueFwdINS6_IJS8_SA_S9_EEENS6_IJNS7_ILi1EEESI_SI_EEESC_SE_Li256ELb0ELb1ELb0ELb0EEENS1_19SingleTileSchedulerILb0ELb0ELb1ELi128EEEEEEEEEvNT_6ParamsE)
        /*038c*/ 	.word	0x00000000


	//----- nvinfo : EIATTR_MIN_STACK_SIZE
	.align		4
.L_162:
        /*0390*/ 	.byte	0x04, 0x12
        /*0392*/ 	.short	(.L_164 - .L_163)
	.align		4
.L_163:
        /*0394*/ 	.word	index@(_ZN7cutlass13device_kernelIN5flash19enable_sm80_to_sm89INS1_16FlashAttnFwdSm80INS1_25CollectiveMainloopFwdSm80ILi8ELi1ELb1EN4cute5tupleIJNS5_1CILi128EEENS7_ILi48EEENS7_ILi256EEEEEELi256ENS_6half_tEfNS_4arch4Sm80ELb0ELb1ELb1ELb1ELb0ELb0ELb1ELb0EEENS1_21CollectiveEpilogueFwdINS6_IJS8_SA_S9_EEENS6_IJNS7_ILi1EEESI_SI_EEESC_SE_Li256ELb1ELb1ELb0ELb0EEENS1_19SingleTileSchedulerILb1ELb0ELb1ELi128EEEEEEEEEvNT_6ParamsE)
        /*0398*/ 	.word	0x00000000


	//----- nvinfo : EIATTR_MIN_STACK_SIZE
	.align		4
.L_164:
        /*039c*/ 	.byte	0x04, 0x12
        /*039e*/ 	.short	(.L_166 - .L_165)
	.align		4
.L_165:
        /*03a0*/ 	.word	index@(_ZN7cutlass13device_kernelIN5flash19enable_sm80_to_sm89INS1_16FlashAttnFwdSm80INS1_25CollectiveMainloopFwdSm80ILi8ELi1ELb0EN4cute5tupleIJNS5_1CILi128EEENS7_ILi32EEENS7_ILi256EEEEEELi256ENS_6half_tEfNS_4arch4Sm80ELb0ELb1ELb1ELb1ELb0ELb1ELb1ELb0EEENS1_21CollectiveEpilogueFwdINS6_IJS8_SA_S9_EEENS6_IJNS7_ILi1EEESI_SI_EEESC_SE_Li256ELb1ELb1ELb0ELb0EEENS1_19SingleTileSchedulerILb1ELb0ELb1ELi128EEEEEEEEEvNT_6ParamsE)
        /*03a4*/ 	.word	0x00000000


	//----- nvinfo : EIATTR_MIN_STACK_SIZE
	.align		4
.L_166:
        /*03a8*/ 	.byte	0x04, 0x12
        /*03aa*/ 	.short	(.L_168 - .L_167)
	.align		4
.L_167:
        /*03ac*/ 	.word	index@(_ZN7cutlass13device_kernelIN5flash19enable_sm80_to_sm89INS1_16FlashAttnFwdSm80INS1_25CollectiveMainloopFwdSm80ILi8ELi1ELb1EN4cute5tupleIJNS5_1CILi128EEENS7_ILi64EEENS7_ILi256EEEEEELi256ENS_6half_tEfNS_4arch4Sm80ELb1ELb0ELb1ELb0ELb0ELb0ELb1ELb0EEENS1_21CollectiveEpilogueFwdINS6_IJS8_SA_S9_EEENS6_IJNS7_ILi1EEESI_SI_EEESC_SE_Li256ELb0ELb1ELb0ELb0EEENS1_30DynamicPersistentTileSchedulerILi256ELi256ELb0ELb1ELb0EEEEEEEEEvNT_6ParamsE)
        /*03b0*/ 	.word	0x00000000


	//----- nvinfo : EIATTR_MIN_STACK_SIZE
	.align		4
.L_168:
        /*03b4*/ 	.byte	0x04, 0x12
        /*03b6*/ 	.short	(.L_170 - .L_169)
	.align		4
.L_169:
        /*03b8*/ 	.word	index@(_ZN7cutlass13device_kernelIN5flash19enable_sm80_to_sm89INS1_16FlashAttnFwdSm80INS1_25CollectiveMainloopFwdSm80ILi8ELi1ELb1EN4cute5tupleIJNS5_1CILi128EEENS7_ILi64EEENS7_ILi256EEEEEELi256ENS_6half_tEfNS_4arch4Sm80ELb1ELb0ELb1ELb1ELb0ELb0ELb1ELb0EEENS1_21CollectiveEpilogueFwdINS6_IJS8_SA_S9_EEENS6_IJNS7_ILi1EEESI_SI_EEESC_SE_Li256ELb1ELb1ELb0ELb0EEENS1_19SingleTileSchedulerILb1ELb0ELb1ELi128EEEEEEEEEvNT_6ParamsE)
        /*03bc*/ 	.word	0x00000000


	//----- nvinfo : EIATTR_MIN_STACK_SIZE
	.align		4
.L_170:
        /*03c0*/ 	.byte	0x04, 0x12
        /*03c2*/ 	.short	(.L_172 - .L_171)
	.align		4
.L_171:
        /*03c4*/ 	.word	index@(_ZN7cutlass13device_kernelIN5flash19enable_sm80_to_sm89INS1_16FlashAttnFwdSm80INS1_25CollectiveMainloopFwdSm80ILi8ELi1ELb0EN4cute5tupleIJNS5_1CILi128EEENS7_ILi32EEENS7_ILi256EEEEEELi256ENS_6half_tEfNS_4arch4Sm80ELb1ELb0ELb1ELb1ELb0ELb1ELb1ELb0EEENS1_21CollectiveEpilogueFwdINS6_IJS8_SA_S9_EEENS6_IJNS7_ILi1EEESI_SI_EEESC_SE_Li256ELb1ELb1ELb0ELb0EEENS1_19SingleTileSchedulerILb1ELb0ELb1ELi128EEEEEEEEEvNT_6ParamsE)
        /*03c8*/ 	.word	0x00000000


	//----- nvinfo : EIATTR_MIN_STACK_SIZE
	.align		4
.L_172:
        /*03cc*/ 	.byte	0x04, 0x12
        /*03ce*/ 	.short	(.L_174 - .L_173)
	.align		4
.L_173:
        /*03d0*/ 	.word	index@(_ZN7cutlass13device_kernelIN5flash19enable_sm80_to_sm89INS1_16FlashAttnFwdSm80INS1_25CollectiveMainloopFwdSm80ILi8ELi1ELb0EN4cute5tupleIJNS5_1CILi128EEENS7_ILi96EEENS7_ILi256EEEEEELi256ENS_6half_tEfNS_4arch4Sm80ELb0ELb0ELb1ELb0ELb0ELb0ELb1ELb0EEENS1_21CollectiveEpilogueFwdINS6_IJS8_SA_S9_EEENS6_IJNS7_ILi1EEESI_SI_EEESC_SE_Li256ELb0ELb1ELb0ELb0EEENS1_19SingleTileSchedulerILb0ELb0ELb1ELi128EEEEEEEEEvNT_6ParamsE)
        /*03d4*/ 	.word	0x00000000


	//----- nvinfo : EIATTR_MIN_STACK_SIZE
	.align		4
.L_174:
        /*03d8*/ 	.byte	0x04, 0x12
        /*03da*/ 	.short	(.L_176 - .L_175)
	.align		4
.L_175:
        /*03dc*/ 	.word	index@(_ZN7cutlass13device_kernelIN5flash19enable_sm80_to_sm89INS1_16FlashAttnFwdSm80INS1_25CollectiveMainloopFwdSm80ILi8ELi1ELb0EN4cute5tupleIJNS5_1CILi128EEENS7_ILi96EEENS7_ILi256EEEEEELi256ENS_6half_tEfNS_4arch4Sm80ELb0ELb0ELb1ELb1ELb0ELb0ELb1ELb0EEENS1_21CollectiveEpilogueFwdINS6_IJS8_SA_S9_EEENS6_IJNS7_ILi1EEESI_SI_EEESC_SE_Li256ELb1ELb1ELb0ELb0EEENS1_19SingleTileSchedulerILb1ELb0ELb1ELi128EEEEEEEEEvNT_6ParamsE)
        /*03e0*/ 	.word	0x00000000


	//----- nvinfo : EIATTR_MIN_STACK_SIZE
	.align		4
.L_176:
        /*03e4*/ 	.byte	0x04, 0x12
        /*03e6*/ 	.short	(.L_178 - .L_177)
	.align		4
.L_177:
        /*03e8*/ 	.word	index@(_ZN7cutlass13device_kernelIN5flash19enable_sm80_to_sm89INS1_16FlashAttnFwdSm80INS1_25CollectiveMainloopFwdSm80ILi8ELi1ELb0EN4cute5tupleIJNS5_1CILi128EEENS7_ILi48EEENS7_ILi256EEEEEELi256ENS_6half_tEfNS_4arch4Sm80ELb0ELb0ELb1ELb1ELb0ELb1ELb1ELb0EEENS1_21CollectiveEpilogueFwdINS6_IJS8_SA_S9_EEENS6_IJNS7_ILi1EEESI_SI_EEESC_SE_Li256ELb1ELb1ELb0ELb0EEENS1_19SingleTileSchedulerILb1ELb0ELb1ELi128EEEEEEEEEvNT_6ParamsE)
        /*03ec*/ 	.word	0x00000000


	//----- nvinfo : EIATTR_MIN_STACK_SIZE
	.align		4
.L_178:
        /*03f0*/ 	.byte	0x04, 0x12
        /*03f2*/ 	.short	(.L_180 - .L_179)
	.align		4
.L_179:
        /*03f4*/ 	.word	index@(_ZN7cutlass13device_kernelIN5flash19enable_sm80_to_sm89INS1_16FlashAttnFwdSm80INS1_25CollectiveMainloopFwdSm80ILi8ELi1ELb0EN4cute5tupleIJNS5_1CILi128EEENS7_ILi64EEENS7_ILi256EEEEEELi256ENS_6half_tEfNS_4arch4Sm80ELb0ELb1ELb1ELb0ELb0ELb0ELb1ELb0EEENS1_21CollectiveEpilogueFwdINS6_IJS8_SA_S9_EEENS6_IJNS7_ILi1EEESI_SI_EEESC_SE_Li256ELb0ELb1ELb0ELb0EEENS1_19SingleTileSchedulerILb0ELb0ELb1ELi128EEEEEEEEEvNT_6ParamsE)
        /*03f8*/ 	.word	0x00000000


	//----- nvinfo : EIATTR_MIN_STACK_SIZE
	.align		4
.L_180:
        /*03fc*/ 	.byte	0x04, 0x12
        /*03fe*/ 	.short	(.L_182 - .L_181)
	.align		4
.L_181:
        /*0400*/ 	.word	index@(_ZN7cutlass13device_kernelIN5flash19enable_sm80_to_sm89INS1_16FlashAttnFwdSm80INS1_25CollectiveMainloopFwdSm80ILi8ELi1ELb0EN4cute5tupleIJNS5_1CILi128EEENS7_ILi64EEENS7_ILi256EEEEEELi256ENS_6half_tEfNS_4arch4Sm80ELb0ELb1ELb1ELb1ELb0ELb0ELb1ELb0EEENS1_21CollectiveEpilogueFwdINS6_IJS8_SA_S9_EEENS6_IJNS7_ILi1EEESI_SI_EEESC_SE_Li256ELb1ELb1ELb0ELb0EEENS1_19SingleTileSchedulerILb1ELb0ELb1ELi128EEEEEEEEEvNT_6ParamsE)
        /*0404*/ 	.word	0x00000000


	//----- nvinfo : EIATTR_MIN_STACK_SIZE
	.align		4
.L_182:
        /*0408*/ 	.byte	0x04, 0x12
        /*040a*/ 	.short	(.L_184 - .L_183)
	.align		4
.L_183:
        /*040c*/ 	.word	index@(_ZN7cutlass13device_kernelIN5flash19enable_sm80_to_sm89INS1_16FlashAttnFwdSm80INS1_25CollectiveMainloopFwdSm80ILi8ELi1ELb0EN4cute5tupleIJNS5_1CILi128EEENS7_ILi48EEENS7_ILi256EEEEEELi256ENS_6half_tEfNS_4arch4Sm80ELb0ELb1ELb1ELb1ELb0ELb1ELb1ELb0EEENS1_21CollectiveEpilogueFwdINS6_IJS8_SA_S9_EEENS6_IJNS7_ILi1EEESI_SI_EEESC_SE_Li256ELb1ELb1ELb0ELb0EEENS1_19SingleTileSchedulerILb1ELb0ELb1ELi128EEEEEEEEEvNT_6ParamsE)
        /*0410*/ 	.word	0x00000000


	//----- nvinfo : EIATTR_MIN_STACK_SIZE
	.align		4
.L_184:
        /*0414*/ 	.byte	0x04, 0x12
        /*0416*/ 	.short	(.L_186 - .L_185)
	.align		4
.L_185:
        /*0418*/ 	.word	index@(_ZN7cutlass13device_kernelIN5flash19enable_sm80_to_sm89INS1_16FlashAttnFwdSm80INS1_25CollectiveMainloopFwdSm80ILi8ELi1ELb0EN4cute5tupleIJNS5_1CILi128EEENS7_ILi96EEENS7_ILi256EEEEEELi256ENS_6half_tEfNS_4arch4Sm80ELb1ELb0ELb1ELb0ELb0ELb0ELb1ELb0EEENS1_21CollectiveEpilogueFwdINS6_IJS8_SA_S9_EEENS6_IJNS7_ILi1EEESI_SI_EEESC_SE_Li256ELb0ELb1ELb0ELb0EEENS1_30DynamicPersistentTileSchedulerILi256ELi256ELb0ELb1ELb0EEEEEEEEEvNT_6ParamsE)
        /*041c*/ 	.word	0x00000000


	//----- nvinfo : EIATTR_MIN_STACK_SIZE
	.align		4
.L_186:
        /*0420*/ 	.byte	0x04, 0x12
        /*0422*/ 	.short	(.L_188 - .L_187)
	.align		4
.L_187:
        /*0424*/ 	.word	index@(_ZN7cutlass13device_kernelIN5flash19enable_sm80_to_sm89INS1_16FlashAttnFwdSm80INS1_25CollectiveMainloopFwdSm80ILi8ELi1ELb0EN4cute5tupleIJNS5_1CILi128EEENS7_ILi96EEENS7_ILi256EEEEEELi256ENS_6half_tEfNS_4arch4Sm80ELb1ELb0ELb1ELb1ELb0ELb0ELb1ELb0EEENS1_21CollectiveEpilogueFwdINS6_IJS8_SA_S9_EEENS6_IJNS7_ILi1EEESI_SI_EEESC_SE_Li256ELb1ELb1ELb0ELb0EEENS1_19SingleTileSchedulerILb1ELb0ELb1ELi128EEEEEEEEEvNT_6ParamsE)
        /*0428*/ 	.word	0x00000000


	//----- nvinfo : EIATTR_MIN_STACK_SIZE
	.align		4
.L_188:
        /*042c*/ 	.byte	0x04, 0x12
        /*042e*/ 	.short	(.L_190 - .L_189)
	.align		4
.L_189:
        /*0430*/ 	.word	index@(_ZN7cutlass13device_kernelIN5flash19enable_sm80_to_sm89INS1_16FlashAttnFwdSm80INS1_25CollectiveMainloopFwdSm80ILi8ELi1ELb0EN4cute5tupleIJNS5_1CILi128EEENS7_ILi48EEENS7_ILi256EEEEEELi256ENS_6half_tEfNS_4arch4Sm80ELb1ELb0ELb1ELb1ELb0ELb1ELb1ELb0EEENS1_21CollectiveEpilogueFwdINS6_IJS8_SA_S9_EEENS6_IJNS7_ILi1EEESI_SI_EEESC_SE_Li256ELb1ELb1ELb0ELb0EEENS1_19SingleTileSchedulerILb1ELb0ELb1ELi128EEEEEEEEEvNT_6ParamsE)
        /*0434*/ 	.word	0x00000000


	//----- nvinfo : EIATTR_MIN_STACK_SIZE
	.align		4
.L_190:
        /*0438*/ 	.byte	0x04, 0x12
        /*043a*/ 	.short	(.L_192 - .L_191)
	.align		4
.L_191:
        /*043c*/ 	.word	index@(_ZN7cutlass13device_kernelIN5flash19enable_sm80_to_sm89INS1_16FlashAttnFwdSm80INS1_25CollectiveMainloopFwdSm80ILi8ELi1ELb1EN4cute5tupleIJNS5_1CILi128EEENS7_ILi64EEENS7_ILi256EEEEEELi256ENS_6half_tEfNS_4arch4Sm80ELb0ELb0ELb0ELb0ELb0ELb0ELb1ELb0EEENS1_21CollectiveEpilogueFwdINS6_IJS8_SA_S9_EEENS6_IJNS7_ILi1EEESI_SI_EEESC_SE_Li256ELb0ELb1ELb0ELb0EEENS1_19SingleTileSchedulerILb0ELb0ELb1ELi128EEEEEEEEEvNT_6ParamsE)
        /*0440*/ 	.word	0x00000000


	//----- nvinfo : EIATTR_MIN_STACK_SIZE
	.align		4
.L_192:
        /*0444*/ 	.byte	0x04, 0x12
        /*0446*/ 	.short	(.L_194 - .L_193)
	.align		4
.L_193:
        /*0448*/ 	.word	index@(_ZN7cutlass13device_kernelIN5flash19enable_sm80_to_sm89INS1_16FlashAttnFwdSm80INS1_25CollectiveMainloopFwdSm80ILi8ELi1ELb1EN4cute5tupleIJNS5_1CILi128EEENS7_ILi64EEENS7_ILi256EEEEEELi256ENS_6half_tEfNS_4arch4Sm80ELb0ELb0ELb0ELb1ELb0ELb0ELb1ELb0EEENS1_21CollectiveEpilogueFwdINS6_IJS8_SA_S9_EEENS6_IJNS7_ILi1EEESI_SI_EEESC_SE_Li256ELb1ELb1ELb0ELb0EEENS1_19SingleTileSchedulerILb1ELb0ELb1ELi128EEEEEEEEEvNT_6ParamsE)
        /*044c*/ 	.word	0x00000000


	//----- nvinfo : EIATTR_MIN_STACK_SIZE
	.align		4
.L_194:
        /*0450*/ 	.byte	0x04, 0x12
        /*0452*/ 	.short	(.L_196 - .L_195)
	.align		4
.L_195:
        /*0454*/ 	.word	index@(_ZN7cutlass13device_kernelIN5flash19enable_sm80_to_sm89INS1_16FlashAttnFwdSm80INS1_25CollectiveMainloopFwdSm80ILi8ELi1ELb0EN4cute5tupleIJNS5_1CILi128EEENS7_ILi32EEENS7_ILi256EEEEEELi256ENS_6half_tEfNS_4arch4Sm80ELb0ELb0ELb0ELb1ELb0ELb1ELb1ELb0EEENS1_21CollectiveEpilogueFwdINS6_IJS8_SA_S9_EEENS6_IJNS7_ILi1EEESI_SI_EEESC_SE_Li256ELb1ELb1ELb0ELb0EEENS1_19SingleTileSchedulerILb1ELb0ELb1ELi128EEEEEEEEEvNT_6ParamsE)
        /*0458*/ 	.word	0x00000000


	//----- nvinfo : EIATTR_MIN_STACK_SIZE
	.align		4
.L_196:
        /*045c*/ 	.byte	0x04, 0x12
        /*045e*/ 	.short	(.L_198 - .L_197)
	.align		4
.L_197:
        /*0460*/ 	.word	index@(_ZN7cutlass13device_kernelIN5flash19enable_sm80_to_sm89INS1_16FlashAttnFwdSm80INS1_25CollectiveMainloopFwdSm80ILi8ELi1ELb1EN4cute5tupleIJNS5_1CILi128EEENS7_ILi48EEENS7_ILi256EEEEEELi256ENS_6half_tEfNS_4arch4Sm80ELb0ELb1ELb0ELb0ELb0ELb0ELb1ELb0EEENS1_21CollectiveEpilogueFwdINS6_IJS8_SA_S9_EEENS6_IJNS7_ILi1EEESI_SI_EEESC_SE_Li256ELb0ELb1ELb0ELb0EEENS1_19SingleTileSchedulerILb0ELb0ELb1ELi128EEEEEEEEEvNT_6ParamsE)
        /*0464*/ 	.word	0x00000000


	//----- nvinfo : EIATTR_MIN_STACK_SIZE
	.align		4
.L_198:
        /*0468*/ 	.byte	0x04, 0x12
        /*046a*/ 	.short	(.L_200 - .L_199)
	.align		4
.L_199:
        /*046c*/ 	.word	index@(_ZN7cutlass13device_kernelIN5flash19enable_sm80_to_sm89INS1_16FlashAttnFwdSm80INS1_25CollectiveMainloopFwdSm80ILi8ELi1ELb1EN4cute5tupleIJNS5_1CILi128EEENS7_ILi48EEENS7_ILi256EEEEEELi256ENS_6half_tEfNS_4arch4Sm80ELb0ELb1ELb0ELb1ELb0ELb0ELb1ELb0EEENS1_21CollectiveEpilogueFwdINS6_IJS8_SA_S9_EEENS6_IJNS7_ILi1EEESI_SI_EEESC_SE_Li256ELb1ELb1ELb0ELb0EEENS1_19SingleTileSchedulerILb1ELb0ELb1ELi128EEEEEEEEEvNT_6ParamsE)
        /*0470*/ 	.word	0x00000000


	//----- nvinfo : EIATTR_MIN_STACK_SIZE
	.align		4
.L_200:
        /*0474*/ 	.byte	0x04, 0x12
        /*0476*/ 	.short	(.L_202 - .L_201)
	.align		4
.L_201:
        /*0478*/ 	.word	index@(_ZN7cutlass13device_kernelIN5flash19enable_sm80_to_sm89INS1_16FlashAttnFwdSm80INS1_25CollectiveMainloopFwdSm80ILi8ELi1ELb0EN4cute5tupleIJNS5_1CILi128EEENS7_ILi32EEENS7_ILi256EEEEEELi256ENS_6half_tEfNS_4arch4Sm80ELb0ELb1ELb0ELb1ELb0ELb1ELb1ELb0EEENS1_21CollectiveEpilogueFwdINS6_IJS8_SA_S9_EEENS6_IJNS7_ILi1EEESI_SI_EEESC_SE_Li256ELb1ELb1ELb0ELb0EEENS1_19SingleTileSchedulerILb1ELb0ELb1ELi128EEEEEEEEEvNT_6ParamsE)
        /*047c*/ 	.word	0x00000000


	//----- nvinfo : EIATTR_MIN_STACK_SIZE
	.align		4
.L_202:
        /*0480*/ 	.byte	0x04, 0x12
        /*0482*/ 	.short	(.L_204 - .L_203)
	.align		4
.L_203:
        /*0484*/ 	.word	index@(_ZN7cutlass13device_kernelIN5flash19enable_sm80_to_sm89INS1_16FlashAttnFwdSm80INS1_25CollectiveMainloopFwdSm80ILi8ELi1ELb1EN4cute5tupleIJNS5_1CILi128EEENS7_ILi64EEENS7_ILi256EEEEEELi256ENS_6half_tEfNS_4arch4Sm80ELb1ELb0ELb0ELb0ELb0ELb0ELb1ELb0EEENS1_21CollectiveEpilogueFwdINS6_IJS8_SA_S9_EEENS6_IJNS7_ILi1EEESI_SI_EEESC_SE_Li256ELb0ELb1ELb0ELb0EEENS1_30DynamicPersistentTileSchedulerILi256ELi256ELb0ELb1ELb0EEEEEEEEEvNT_6ParamsE)
        /*0488*/ 	.word	0x00000000


	//----- nvinfo : EIATTR_MIN_STACK_SIZE
	.align		4
.L_204:
        /*048c*/ 	.byte	0x04, 0x12
        /*048e*/ 	.short	(.L_206 - .L_205)
	.align		4
.L_205:
        /*0490*/ 	.word	index@(_ZN7cutlass13device_kernelIN5flash19enable_sm80_to_sm89INS1_16FlashAttnFwdSm80INS1_25CollectiveMainloopFwdSm80ILi8ELi1ELb1EN4cute5tupleIJNS5_1CILi128EEENS7_ILi64EEENS7_ILi256EEEEEELi256ENS_6half_tEfNS_4arch4Sm80ELb1ELb0ELb0ELb1ELb0ELb0ELb1ELb0EEENS1_21CollectiveEpilogueFwdINS6_IJS8_SA_S9_EEENS6_IJNS7_ILi1EEESI_SI_EEESC_SE_Li256ELb1ELb1ELb0ELb0EEENS1_19SingleTileSchedulerILb1ELb0ELb1ELi128EEEEEEEEEvNT_6ParamsE)
        /*0494*/ 	.word	0x00000000


	//----- nvinfo : EIATTR_MIN_STACK_SIZE
	.align		4
.L_206:
        /*0498*/ 	.byte	0x04, 0x12
        /*049a*/ 	.short	(.L_208 - .L_207)
	.align		4
.L_207:
        /*049c*/ 	.word	index@(_ZN7cutlass13device_kernelIN5flash19enable_sm80_to_sm89INS1_16FlashAttnFwdSm80INS1_25CollectiveMainloopFwdSm80ILi8ELi1ELb0EN4cute5tupleIJNS5_1CILi128EEENS7_ILi32EEENS7_ILi256EEEEEELi256ENS_6half_tEfNS_4arch4Sm80ELb1ELb0ELb0ELb1ELb0ELb1ELb1ELb0EEENS1_21CollectiveEpilogueFwdINS6_IJS8_SA_S9_EEENS6_IJNS7_ILi1EEESI_SI_EEESC_SE_Li256ELb1ELb1ELb0ELb0EEENS1_19SingleTileSchedulerILb1ELb0ELb1ELi128EEEEEEEEEvNT_6ParamsE)
        /*04a0*/ 	.word	0x00000000


	//----- nvinfo : EIATTR_MIN_STACK_SIZE
	.align		4
.L_208:
        /*04a4*/ 	.byte	0x04, 0x12
        /*04a6*/ 	.short	(.L_210 - .L_209)
	.align		4
.L_209:
        /*04a8*/ 	.word	index@(_ZN7cutlass13device_kernelIN5flash19enable_sm80_to_sm89INS1_16FlashAttnFwdSm80INS1_25CollectiveMainloopFwdSm80ILi8ELi1ELb0EN4cute5tupleIJNS5_1CILi128EEENS7_ILi96EEENS7_ILi256EEEEEELi256ENS_6half_tEfNS_4arch4Sm80ELb0ELb0ELb0ELb0ELb0ELb0ELb1ELb0EEENS1_21CollectiveEpilogueFwdINS6_IJS8_SA_S9_EEENS6_IJNS7_ILi1EEESI_SI_EEESC_SE_Li256ELb0ELb1ELb0ELb0EEENS1_19SingleTileSchedulerILb0ELb0ELb1ELi128EEEEEEEEEvNT_6ParamsE)
        /*04ac*/ 	.word	0x00000000


	//----- nvinfo : EIATTR_MIN_STACK_SIZE
	.align		4
.L_210:
        /*04b0*/ 	.byte	0x04, 0x12
        /*04b2*/ 	.short	(.L_212 - .L_211)
	.align		4
.L_211:
        /*04b4*/ 	.word	index@(_ZN7cutlass13device_kernelIN5flash19enable_sm80_to_sm89INS1_16FlashAttnFwdSm80INS1_25CollectiveMainloopFwdSm80ILi8ELi1ELb0EN4cute5tupleIJNS5_1CILi128EEENS7_ILi96EEENS7_ILi256EEEEEELi256ENS_6half_tEfNS_4arch4Sm80ELb0ELb0ELb0ELb1ELb0ELb0ELb1ELb0EEENS1_21CollectiveEpilogueFwdINS6_IJS8_SA_S9_EEENS6_IJNS7_ILi1EEESI_SI_EEESC_SE_Li256ELb1ELb1ELb0ELb0EEENS1_19SingleTileSchedulerILb1ELb0ELb1ELi128EEEEEEEEEvNT_6ParamsE)
        /*04b8*/ 	.word	0x00000000


	//----- nvinfo : EIATTR_MIN_STACK_SIZE
	.align		4
.L_212:
        /*04bc*/ 	.byte	0x04, 0x12
        /*04be*/ 	.short	(.L_214 - .L_213)
	.align		4
.L_213:
        /*04c0*/ 	.word	index@(_ZN7cutlass13device_kernelIN5flash19enable_sm80_to_sm89INS1_16FlashAttnFwdSm80INS1_25CollectiveMainloopFwdSm80ILi8ELi1ELb0EN4cute5tupleIJNS5_1CILi128EEENS7_ILi48EEENS7_ILi256EEEEEELi256ENS_6half_tEfNS_4arch4Sm80ELb0ELb0ELb0ELb1ELb0ELb1ELb1ELb0EEENS1_21CollectiveEpilogueFwdINS6_IJS8_SA_S9_EEENS6_IJNS7_ILi1EEESI_SI_EEESC_SE_Li256ELb1ELb1ELb0ELb0EEENS1_19SingleTileSchedulerILb1ELb0ELb1ELi128EEEEEEEEEvNT_6ParamsE)
        /*04c4*/ 	.word	0x00000000


	//----- nvinfo : EIATTR_MIN_STACK_SIZE
	.align		4
.L_214:
        /*04c8*/ 	.byte	0x04, 0x12
        /*04ca*/ 	.short	(.L_216 - .L_215)
	.align		4
.L_215:
        /*04cc*/ 	.word	index@(_ZN7cutlass13device_kernelIN5flash19enable_sm80_to_sm89INS1_16FlashAttnFwdSm80INS1_25CollectiveMainloopFwdSm80ILi8ELi1ELb0EN4cute5tupleIJNS5_1CILi128EEENS7_ILi64EEENS7_ILi256EEEEEELi256ENS_6half_tEfNS_4arch4Sm80ELb0ELb1ELb0ELb0ELb0ELb0ELb1ELb0EEENS1_21CollectiveEpilogueFwdINS6_IJS8_SA_S9_EEENS6_IJNS7_ILi1EEESI_SI_EEESC_SE_Li256ELb0ELb1ELb0ELb0EEENS1_19SingleTileSchedulerILb0ELb0ELb1ELi128EEEEEEEEEvNT_6ParamsE)
        /*04d0*/ 	.word	0x00000000


	//----- nvinfo : EIATTR_MIN_STACK_SIZE
	.align		4
.L_216:
        /*04d4*/ 	.byte	0x04, 0x12
        /*04d6*/ 	.short	(.L_218 - .L_217)
	.align		4
.L_217:
        /*04d8*/ 	.word	index@(_ZN7cutlass13device_kernelIN5flash19enable_sm80_to_sm89INS1_16FlashAttnFwdSm80INS1_25CollectiveMainloopFwdSm80ILi8ELi1ELb0EN4cute5tupleIJNS5_1CILi128EEENS7_ILi64EEENS7_ILi256EEEEEELi256ENS_6half_tEfNS_4arch4Sm80ELb0ELb1ELb0ELb1ELb0ELb0ELb1ELb0EEENS1_21CollectiveEpilogueFwdINS6_IJS8_SA_S9_EEENS6_IJNS7_ILi1EEESI_SI_EEESC_SE_Li256ELb1ELb1ELb0ELb0EEENS1_19SingleTileSchedulerILb1ELb0ELb1ELi128EEEEEEEEEvNT_6ParamsE)
        /*04dc*/ 	.word	0x00000000


	//----- nvinfo : EIATTR_MIN_STACK_SIZE
	.align		4
.L_218:
        /*04e0*/ 	.byte	0x04, 0x12
        /*04e2*/ 	.short	(.L_220 - .L_219)
	.align		4
.L_219:
        /*04e4*/ 	.word	index@(_ZN7cutlass13device_kernelIN5flash19enable_sm80_to_sm89INS1_16FlashAttnFwdSm80INS1_25CollectiveMainloopFwdSm80ILi8ELi1ELb0EN4cute5tupleIJNS5_1CILi128EEENS7_ILi48EEENS7_ILi256EEEEEELi256ENS_6half_tEfNS_4arch4Sm80ELb0ELb1ELb0ELb1ELb0ELb1ELb1ELb0EEENS1_21CollectiveEpilogueFwdINS6_IJS8_SA_S9_EEENS6_IJNS7_ILi1EEESI_SI_EEESC_SE_Li256ELb1ELb1ELb0ELb0EEENS1_19SingleTileSchedulerILb1ELb0ELb1ELi128EEEEEEEEEvNT_6ParamsE)
        /*04e8*/ 	.word	0x00000000


	//----- nvinfo : EIATTR_MIN_STACK_SIZE
	.align		4
.L_220:
        /*04ec*/ 	.byte	0x04, 0x12
        /*04ee*/ 	.short	(.L_222 - .L_221)
	.align		4
.L_221:
        /*04f0*/ 	.word	index@(_ZN7cutlass13device_kernelIN5flash19enable_sm80_to_sm89INS1_16FlashAttnFwdSm80INS1_25CollectiveMainloopFwdSm80ILi8ELi1ELb0EN4cute5tupleIJNS5_1CILi128EEENS7_ILi96EEENS7_ILi256EEEEEELi256ENS_6half_tEfNS_4arch4Sm80ELb1ELb0ELb0ELb0ELb0ELb0ELb1ELb0EEENS1_21CollectiveEpilogueFwdINS6_IJS8_SA_S9_EEENS6_IJNS7_ILi1EEESI_SI_EEESC_SE_Li256ELb0ELb1ELb0ELb0EEENS1_30DynamicPersistentTileSchedulerILi256ELi256ELb0ELb1ELb0EEEEEEEEEvNT_6ParamsE)
        /*04f4*/ 	.word	0x00000000


	//----- nvinfo : EIATTR_MIN_STACK_SIZE
	.align		4
.L_222:
        /*04f8*/ 	.byte	0x04, 0x12
        /*04fa*/ 	.short	(.L_224 - .L_223)
	.align		4
.L_223:
        /*04fc*/ 	.word	index@(_ZN7cutlass13device_kernelIN5flash19enable_sm80_to_sm89INS1_16FlashAttnFwdSm80INS1_25CollectiveMainloopFwdSm80ILi8ELi1ELb0EN4cute5tupleIJNS5_1CILi128EEENS7_ILi96EEENS7_ILi256EEEEEELi256ENS_6half_tEfNS_4arch4Sm80ELb1ELb0ELb0ELb1ELb0ELb0ELb1ELb0EEENS1_21CollectiveEpilogueFwdINS6_IJS8_SA_S9_EEENS6_IJNS7_ILi1EEESI_SI_EEESC_SE_Li256ELb1ELb1ELb0ELb0EEENS1_19SingleTileSchedulerILb1ELb0ELb1ELi128EEEEEEEEEvNT_6ParamsE)
        /*0500*/ 	.word	0x00000000


	//----- nvinfo : EIATTR_MIN_STACK_SIZE
	.align		4
.L_224:
        /*0504*/ 	.byte	0x04, 0x12
        /*0506*/ 	.short	(.L_226 - .L_225)
	.align		4
.L_225:
        /*0508*/ 	.word	index@(_ZN7cutlass13device_kernelIN5flash19enable_sm80_to_sm89INS1_16FlashAttnFwdSm80INS1_25CollectiveMainloopFwdSm80ILi8ELi1ELb0EN4cute5tupleIJNS5_1CILi128EEENS7_ILi48EEENS7_ILi256EEEEEELi256ENS_6half_tEfNS_4arch4Sm80ELb1ELb0ELb0ELb1ELb0ELb1ELb1ELb0EEENS1_21CollectiveEpilogueFwdINS6_IJS8_SA_S9_EEENS6_IJNS7_ILi1EEESI_SI_EEESC_SE_Li256ELb1ELb1ELb0ELb0EEENS1_19SingleTileSchedulerILb1ELb0ELb1ELi128EEEEEEEEEvNT_6ParamsE)
        /*050c*/ 	.word	0x00000000
.L_226:


//--------------------- .nv.compat                --------------------------
	.section	.nv.compat,"",@"SHT_CUDA_COMPAT_INFO"
	.align	4
        /*0000*/ 	.byte	0x02, 0x09, 0x01, 0x00, 0x02, 0x02, 0x01, 0x00, 0x02, 0x05, 0x05, 0x00, 0x03, 0x07, 0x01, 0x01
        /*0010*/ 	.byte	0x02, 0x03, 0x00, 0x00, 0x02, 0x06, 0x01, 0x00, 0x04, 0x0b, 0x08, 0x00, 0x00, 0x00, 0x00, 0x00
        /*0020*/ 	.byte	0x00, 0x00, 0x00, 0x00


//--------------------- .nv.info._ZN7cutlass13device_kernelIN5flash19enable_sm80_to_sm89INS1_16FlashAttnFwdSm80INS1_25CollectiveMainloopFwdSm80ILi8ELi1ELb1EN4cute5tupleIJNS5_1CILi128EEENS7_ILi64EEENS7_ILi256EEEEEELi256ENS_6half_tEfNS_4arch4Sm80ELb0ELb0ELb1ELb0ELb0ELb0ELb1ELb0EEENS1_21CollectiveEpilogueFwdINS6_IJS8_SA_S9_EEENS6_IJNS7_ILi1EEESI_SI_EEESC_SE_Li256ELb0ELb1ELb0ELb0EEENS1_19SingleTileSchedulerILb0ELb0ELb1ELi128EEEEEEEEEvNT_6ParamsE --------------------------
	.section	.nv.info._ZN7cutlass13device_kernelIN5flash19enable_sm80_to_sm89INS1_16FlashAttnFwdSm80INS1_25CollectiveMainloopFwdSm80ILi8ELi1ELb1EN4cute5tupleIJNS5_1CILi128EEENS7_ILi64EEENS7_ILi256EEEEEELi256ENS_6half_tEfNS_4arch4Sm80ELb0ELb0ELb1ELb0ELb0ELb0ELb1ELb0EEENS1_21CollectiveEpilogueFwdINS6_IJS8_SA_S9_EEENS6_IJNS7_ILi1EEESI_SI_EEESC_SE_Li256ELb0ELb1ELb0ELb0EEENS1_19SingleTileSchedulerILb0ELb0ELb1ELi128EEEEEEEEEvNT_6ParamsE,"",@"SHT_CUDA_INFO"
	.sectionflags	@""
	.align	4


	//----- nvinfo : EIATTR_CUDA_API_VERSION
	.align		4
        /*0000*/ 	.byte	0x04, 0x37
        /*0002*/ 	.short	(.L_228 - .L_227)
.L_227:
        /*0004*/ 	.word	0x00000082


	//----- nvinfo : EIATTR_KPARAM_INFO
	.align		4
.L_228:
        /*0008*/ 	.byte	0x04, 0x17
        /*000a*/ 	.short	(.L_230 - .L_229)
.L_229:
        /*000c*/ 	.word	0x00000000
        /*0010*/ 	.short	0x0000
        /*0012*/ 	.short	0x0000
        /*0014*/ 	.byte	0x00, 0xf0, 0x61, 0x10


	//----- nvinfo : EIATTR_SPARSE_MMA_MASK
	.align		4
.L_230:
        /*0018*/ 	.byte	0x03, 0x50
        /*001a*/ 	.short	0x0000


	//----- nvinfo : EIATTR_MAXREG_COUNT
	.align		4
        /*001c*/ 	.byte	0x03, 0x1b
        /*001e*/ 	.short	0x00ff


	//----- nvinfo : EIATTR_MERCURY_ISA_VERSION
	.align		4
        /*0020*/ 	.byte	0x03, 0x5f
        /*0022*/ 	.short	0x0101


	//----- nvinfo : EIATTR_EXIT_INSTR_OFFSETS
	.align		4
        /*0024*/ 	.byte	0x04, 0x1c
        /*0026*/ 	.short	(.L_232 - .L_231)


	//   ....[0]....
.L_231:
        /*0028*/ 	.word	0x00000010


	//----- nvinfo : EIATTR_MAX_THREADS
	.align		4
.L_232:
        /*002c*/ 	.byte	0x04, 0x05
        /*002e*/ 	.short	(.L_234 - .L_233)
.L_233:
        /*0030*/ 	.word	0x00000100
        /*0034*/ 	.word	0x00000001
        /*0038*/ 	.word	0x00000001


	//----- nvinfo : EIATTR_CBANK_PARAM_SIZE
	.align		4
.L_234:
        /*003c*/ 	.byte	0x03, 0x19
        /*003e*/ 	.short	0x0418


	//----- nvinfo : EIATTR_PARAM_CBANK
	.align		4
        /*0040*/ 	.byte	0x04, 0x0a
        /*0042*/ 	.short	(.L_236 - .L_235)
	.align		4
.L_235:
        /*0044*/ 	.word	index@(.nv.constant0._ZN7cutlass13device_kernelIN5flash19enable_sm80_to_sm89INS1_16FlashAttnFwdSm80INS1_25CollectiveMainloopFwdSm80ILi8ELi1ELb1EN4cute5tupleIJNS5_1CILi128EEENS7_ILi64EEENS7_ILi256EEEEEELi256ENS_6half_tEfNS_4arch4Sm80ELb0ELb0ELb1ELb0ELb0ELb0ELb1ELb0EEENS1_21CollectiveEpilogueFwdINS6_IJS8_SA_S9_EEENS6_IJNS7_ILi1EEESI_SI_EEESC_SE_Li256ELb0ELb1ELb0ELb0EEENS1_19SingleTileSchedulerILb0ELb0ELb1ELi128EEEEEEEEEvNT_6ParamsE)
        /*0048*/ 	.short	0x0210
        /*004a*/ 	.short	0x0418


	//----- nvinfo : EIATTR_SW_WAR
	.align		4
.L_236:
        /*004c*/ 	.byte	0x04, 0x36
        /*004e*/ 	.short	(.L_238 - .L_237)
.L_237:
        /*0050*/ 	.word	0x00000008
.L_238:


//--------------------- .nv.info._ZN7cutlass13device_kernelIN5flash19enable_sm80_to_sm89INS1_16FlashAttnFwdSm80INS1_25CollectiveMainloopFwdSm80ILi8ELi1ELb1EN4cute5tupleIJNS5_1CILi128EEENS7_ILi64EEENS7_ILi256EEEEEELi256ENS_6half_tEfNS_4arch4Sm80ELb0ELb0ELb1ELb1ELb0ELb0ELb1ELb0EEENS1_21CollectiveEpilogueFwdINS6_IJS8_SA_S9_EEENS6_IJNS7_ILi1EEESI_SI_EEESC_SE_Li256ELb1ELb1ELb0ELb0EEENS1_19SingleTileSchedulerILb1ELb0ELb1ELi128EEEEEEEEEvNT_6ParamsE --------------------------
	.section	.nv.info._ZN7cutlass13device_kernelIN5flash19enable_sm80_to_sm89INS1_16FlashAttnFwdSm80INS1_25CollectiveMainloopFwdSm80ILi8ELi1ELb1EN4cute5tupleIJNS5_1CILi128EEENS7_ILi64EEENS7_ILi256EEEEEELi256ENS_6half_tEfNS_4arch4Sm80ELb0ELb0ELb1ELb1ELb0ELb0ELb1ELb0EEENS1_21CollectiveEpilogueFwdINS6_IJS8_SA_S9_EEENS6_IJNS7_ILi1EEESI_SI_EEESC_SE_Li256ELb1ELb1ELb0ELb0EEENS1_19SingleTileSchedulerILb1ELb0ELb1ELi128EEEEEEEEEvNT_6ParamsE,"",@"SHT_CUDA_INFO"
	.sectionflags	@""
	.align	4


	//----- nvinfo : EIATTR_CUDA_API_VERSION
	.align		4
        /*0000*/ 	.byte	0x04, 0x37
        /*0002*/ 	.short	(.L_240 - .L_239)
.L_239:
        /*0004*/ 	.word	0x00000082


	//----- nvinfo : EIATTR_KPARAM_INFO
	.align		4
.L_240:
        /*0008*/ 	.byte	0x04, 0x17
        /*000a*/ 	.short	(.L_242 - .L_241)
.L_241:
        /*000c*/ 	.word	0x00000000
        /*0010*/ 	.short	0x0000
        /*0012*/ 	.short	0x0000
        /*0014*/ 	.byte	0x00, 0xf0, 0x61, 0x10


	//----- nvinfo : EIATTR_SPARSE_MMA_MASK
	.align		4
.L_242:
        /*0018*/ 	.byte	0x03, 0x50
        /*001a*/ 	.short	0x0000


	//----- nvinfo : EIATTR_MAXREG_COUNT
	.align		4
        /*001c*/ 	.byte	0x03, 0x1b
        /*001e*/ 	.short	0x00ff


	//----- nvinfo : EIATTR_MERCURY_ISA_VERSION
	.align		4
        /*0020*/ 	.byte	0x03, 0x5f
        /*0022*/ 	.short	0x0101


	//----- nvinfo : EIATTR_EXIT_INSTR_OFFSETS
	.align		4
        /*0024*/ 	.byte	0x04, 0x1c
        /*0026*/ 	.short	(.L_244 - .L_243)


	//   ....[0]....
.L_243:
        /*0028*/ 	.word	0x00000010


	//----- nvinfo : EIATTR_MAX_THREADS
	.align		4
.L_244:
        /*002c*/ 	.byte	0x04, 0x05
        /*002e*/ 	.short	(.L_246 - .L_245)
.L_245:
        /*0030*/ 	.word	0x00000100
        /*0034*/ 	.word	0x00000001
        /*0038*/ 	.word	0x00000001


	//----- nvinfo : EIATTR_CBANK_PARAM_SIZE
	.align		4
.L_246:
        /*003c*/ 	.byte	0x03, 0x19
        /*003e*/ 	.short	0x0418


	//----- nvinfo : EIATTR_PARAM_CBANK
	.align		4
        /*0040*/ 	.byte	0x04, 0x0a
        /*0042*/ 	.short	(.L_248 - .L_247)
	.align		4
.L_247:
        /*0044*/ 	.word	index@(.nv.constant0._ZN7cutlass13device_kernelIN5flash19enable_sm80_to_sm89INS1_16FlashAttnFwdSm80INS1_25CollectiveMainloopFwdSm80ILi8ELi1ELb1EN4cute5tupleIJNS5_1CILi128EEENS7_ILi64EEENS7_ILi256EEEEEELi256ENS_6half_tEfNS_4arch4Sm80ELb0ELb0ELb1ELb1ELb0ELb0ELb1ELb0EEENS1_21CollectiveEpilogueFwdINS6_IJS8_SA_S9_EEENS6_IJNS7_ILi1EEESI_SI_EEESC_SE_Li256ELb1ELb1ELb0ELb0EEENS1_19SingleTileSchedulerILb1ELb0ELb1ELi128EEEEEEEEEvNT_6ParamsE)
        /*0048*/ 	.short	0x0210
        /*004a*/ 	.short	0x0418


	//----- nvinfo : EIATTR_SW_WAR
	.align		4
.L_248:
        /*004c*/ 	.byte	0x04, 0x36
        /*004e*/ 	.short	(.L_250 - .L_249)
.L_249:
        /*0050*/ 	.word	0x00000008
.L_250:


//--------------------- .nv.info._ZN7cutlass13device_kernelIN5flash19enable_sm80_to_sm89INS1_16FlashAttnFwdSm80INS1_25CollectiveMainloopFwdSm80ILi8ELi1ELb0EN4cute5tupleIJNS5_1CILi128EEENS7_ILi32EEENS7_ILi256EEEEEELi256ENS_6half_tEfNS_4arch4Sm80ELb0ELb0ELb1ELb1ELb0ELb1ELb1ELb0EEENS1_21CollectiveEpilogueFwdINS6_IJS8_SA_S9_EEENS6_IJNS7_ILi1EEESI_SI_EEESC_SE_Li256ELb1ELb1ELb0ELb0EEENS1_19SingleTileSchedulerILb1ELb0ELb1ELi128EEEEEEEEEvNT_6ParamsE --------------------------
	.section	.nv.info._ZN7cutlass13device_kernelIN5flash19enable_sm80_to_sm89INS1_16FlashAttnFwdSm80INS1_25CollectiveMainloopFwdSm80ILi8ELi1ELb0EN4cute5tupleIJNS5_1CILi128EEENS7_ILi32EEENS7_ILi256EEEEEELi256ENS_6half_tEfNS_4arch4Sm80ELb0ELb0ELb1ELb1ELb0ELb1ELb1ELb0EEENS1_21CollectiveEpilogueFwdINS6_IJS8_SA_S9_EEENS6_IJNS7_ILi1EEESI_SI_EEESC_SE_Li256ELb1ELb1ELb0ELb0EEENS1_19SingleTileSchedulerILb1ELb0ELb1ELi128EEEEEEEEEvNT_6ParamsE,"",@"SHT_CUDA_INFO"
	.sectionflags	@""
	.align	4


	//----- nvinfo : EIATTR_CUDA_API_VERSION
	.align		4
        /*0000*/ 	.byte	0x04, 0x37
        /*0002*/ 	.short	(.L_252 - .L_251)
.L_251:
        /*0004*/ 	.word	0x00000082


	//----- nvinfo : EIATTR_KPARAM_INFO
	.align		4
.L_252:
        /*0008*/ 	.byte	0x04, 0x17
        /*000a*/ 	.short	(.L_254 - .L_253)
.L_253:
        /*000c*/ 	.word	0x00000000
        /*0010*/ 	.short	0x0000
        /*0012*/ 	.short	0x0000
        /*0014*/ 	.byte	0x00, 0xf0, 0x61, 0x10


	//----- nvinfo : EIATTR_SPARSE_MMA_MASK
	.align		4
.L_254:
        /*0018*/ 	.byte	0x03, 0x50
        /*001a*/ 	.short	0x0000


	//----- nvinfo : EIATTR_MAXREG_COUNT
	.align		4
        /*001c*/ 	.byte	0x03, 0x1b
        /*001e*/ 	.short	0x00ff


	//----- nvinfo : EIATTR_MERCURY_ISA_VERSION
	.align		4
        /*0020*/ 	.byte	0x03, 0x5f
        /*0022*/ 	.short	0x0101


	//----- nvinfo : EIATTR_EXIT_INSTR_OFFSETS
	.align		4
        /*0024*/ 	.byte	0x04, 0x1c
        /*0026*/ 	.short	(.L_256 - .L_255)


	//   ....[0]....
.L_255:
        /*0028*/ 	.word	0x00000010


	//----- nvinfo : EIATTR_MAX_THREADS
	.align		4
.L_256:
        /*002c*/ 	.byte	0x04, 0x05
        /*002e*/ 	.short	(.L_258 - .L_257)
.L_257:
        /*0030*/ 	.word	0x00000100
        /*0034*/ 	.word	0x00000001
        /*0038*/ 	.word	0x00000001


	//----- nvinfo : EIATTR_CBANK_PARAM_SIZE
	.align		4
.L_258:
        /*003c*/ 	.byte	0x03, 0x19
        /*003e*/ 	.short	0x0418


	//----- nvinfo : EIATTR_PARAM_CBANK
	.align		4
        /*0040*/ 	.byte	0x04, 0x0a
        /*0042*/ 	.short	(.L_260 - .L_259)
	.align		4
.L_259:
        /*0044*/ 	.word	index@(.nv.constant0._ZN7cutlass13device_kernelIN5flash19enable_sm80_to_sm89INS1_16FlashAttnFwdSm80INS1_25CollectiveMainloopFwdSm80ILi8ELi1ELb0EN4cute5tupleIJNS5_1CILi128EEENS7_ILi32EEENS7_ILi256EEEEEELi256ENS_6half_tEfNS_4arch4Sm80ELb0ELb0ELb1ELb1ELb0ELb1ELb1ELb0EEENS1_21CollectiveEpilogueFwdINS6_IJS8_SA_S9_EEENS6_IJNS7_ILi1EEESI_SI_EEESC_SE_Li256ELb1ELb1ELb0ELb0EEENS1_19SingleTileSchedulerILb1ELb0ELb1ELi128EEEEEEEEEvNT_6ParamsE)
        /*0048*/ 	.short	0x0210
        /*004a*/ 	.short	0x0418


	//----- nvinfo : EIATTR_SW_WAR
	.align		4
.L_260:
        /*004c*/ 	.byte	0x04, 0x36
        /*004e*/ 	.short	(.L_262 - .L_261)
.L_261:
        /*0050*/ 	.word	0x00000008
.L_262:


//--------------------- .nv.info._ZN7cutlass13device_kernelIN5flash19enable_sm80_to_sm89INS1_16FlashAttnFwdSm80INS1_25CollectiveMainloopFwdSm80ILi8ELi1ELb1EN4cute5tupleIJNS5_1CILi128EEENS7_ILi48EEENS7_ILi256EEEEEELi256ENS_6half_tEfNS_4arch4Sm80ELb0ELb1ELb1ELb0ELb0ELb0ELb1ELb0EEENS1_21CollectiveEpilogueFwdINS6_IJS8_SA_S9_EEENS6_IJNS7_ILi1EEESI_SI_EEESC_SE_Li256ELb0ELb1ELb0ELb0EEENS1_19SingleTileSchedulerILb0ELb0ELb1ELi128EEEEEEEEEvNT_6ParamsE --------------------------
	.section	.nv.info._ZN7cutlass13device_kernelIN5flash19enable_sm80_to_sm89INS1_16FlashAttnFwdSm80INS1_25CollectiveMainloopFwdSm80ILi8ELi1ELb1EN4cute5tupleIJNS5_1CILi128EEENS7_ILi48EEENS7_ILi256EEEEEELi256ENS_6half_tEfNS_4arch4Sm80ELb0ELb1ELb1ELb0ELb0ELb0ELb1ELb0EEENS1_21CollectiveEpilogueFwdINS6_IJS8_SA_S9_EEENS6_IJNS7_ILi1EEESI_SI_EEESC_SE_Li256ELb0ELb1ELb0ELb0EEENS1_19SingleTileSchedulerILb0ELb0ELb1ELi128EEEEEEEEEvNT_6ParamsE,"",@"SHT_CUDA_INFO"
	.sectionflags	@""
	.align	4


	//----- nvinfo : EIATTR_CUDA_API_VERSION
	.align		4
        /*0000*/ 	.byte	0x04, 0x37
        /*0002*/ 	.short	(.L_264 - .L_263)
.L_263:
        /*0004*/ 	.word	0x00000082


	//----- nvinfo : EIATTR_KPARAM_INFO
	.align		4
.L_264:
        /*0008*/ 	.byte	0x04, 0x17
        /*000a*/ 	.short	(.L_266 - .L_265)
.L_265:
        /*000c*/ 	.word	0x00000000
        /*0010*/ 	.short	0x0000
        /*0012*/ 	.short	0x0000
        /*0014*/ 	.byte	0x00, 0xf0, 0x61, 0x10


	//----- nvinfo : EIATTR_SPARSE_MMA_MASK
	.align		4
.L_266:
        /*0018*/ 	.byte	0x03, 0x50
        /*001a*/ 	.short	0x0000


	//----- nvinfo : EIATTR_MAXREG_COUNT
	.align		4
        /*001c*/ 	.byte	0x03, 0x1b
        /*001e*/ 	.short	0x00ff


	//----- nvinfo : EIATTR_MERCURY_ISA_VERSION
	.align		4
        /*0020*/ 	.byte	0x03, 0x5f
        /*0022*/ 	.short	0x0101


	//----- nvinfo : EIATTR_EXIT_INSTR_OFFSETS
	.align		4
        /*0024*/ 	.byte	0x04, 0x1c
        /*0026*/ 	.short	(.L_268 - .L_267)


	//   ....[0]....
.L_267:
        /*0028*/ 	.word	0x00000010


	//----- nvinfo : EIATTR_MAX_THREADS
	.align		4
.L_268:
        /*002c*/ 	.byte	0x04, 0x05
        /*002e*/ 	.short	(.L_270 - .L_269)
.L_269:
        /*0030*/ 	.word	0x00000100
        /*0034*/ 	.word	0x00000001
        /*0038*/ 	.word	0x00000001


	//----- nvinfo : EIATTR_CBANK_PARAM_SIZE
	.align		4
.L_270:
        /*003c*/ 	.byte	0x03, 0x19
        /*003e*/ 	.short	0x0418


	//----- nvinfo : EIATTR_PARAM_CBANK
	.align		4
        /*0040*/ 	.byte	0x04, 0x0a
        /*0042*/ 	.short	(.L_272 - .L_271)
	.align		4
.L_271:
        /*0044*/ 	.word	index@(.nv.constant0._ZN7cutlass13device_kernelIN5flash19enable_sm80_to_sm89INS1_16FlashAttnFwdSm80INS1_25CollectiveMainloopFwdSm80ILi8ELi1ELb1EN4cute5tupleIJNS5_1CILi128EEENS7_ILi48EEENS7_ILi256EEEEEELi256ENS_6half_tEfNS_4arch4Sm80ELb0ELb1ELb1ELb0ELb0ELb0ELb1ELb0EEENS1_21CollectiveEpilogueFwdINS6_IJS8_SA_S9_EEENS6_IJNS7_ILi1EEESI_SI_EEESC_SE_Li256ELb0ELb1ELb0ELb0EEENS1_19SingleTileSchedulerILb0ELb0ELb1ELi128EEEEEEEEEvNT_6ParamsE)
        /*0048*/ 	.short	0x0210
        /*004a*/ 	.short	0x0418


	//----- nvinfo : EIATTR_SW_WAR
	.align		4
.L_272:
        /*004c*/ 	.byte	0x04, 0x36
        /*004e*/ 	.short	(.L_274 - .L_273)
.L_273:
        /*0050*/ 	.word	0x00000008
.L_274:


//--------------------- .nv.info._ZN7cutlass13device_kernelIN5flash19enable_sm80_to_sm89INS1_16FlashAttnFwdSm80INS1_25CollectiveMainloopFwdSm80ILi8ELi1ELb1EN4cute5tupleIJNS5_1CILi128EEENS7_ILi48EEENS7_ILi256EEEEEELi256ENS_6half_tEfNS_4arch4Sm80ELb0ELb1ELb1ELb1ELb0ELb0ELb1ELb0EEENS1_21CollectiveEpilogueFwdINS6_IJS8_SA_S9_EEENS6_IJNS7_ILi1EEESI_SI_EEESC_SE_Li256ELb1ELb1ELb0ELb0EEENS1_19SingleTileSchedulerILb1ELb0ELb1ELi128EEEEEEEEEvNT_6ParamsE --------------------------
	.section	.nv.info._ZN7cutlass13device_kernelIN5flash19enable_sm80_to_sm89INS1_16FlashAttnFwdSm80INS1_25CollectiveMainloopFwdSm80ILi8ELi1ELb1EN4cute5tupleIJNS5_1CILi128EEENS7_ILi48EEENS7_ILi256EEEEEELi256ENS_6half_tEfNS_4arch4Sm80ELb0ELb1ELb1ELb1ELb0ELb0ELb1ELb0EEENS1_21CollectiveEpilogueFwdINS6_IJS8_SA_S9_EEENS6_IJNS7_ILi1EEESI_SI_EEESC_SE_Li256ELb1ELb1ELb0ELb0EEENS1_19SingleTileSchedulerILb1ELb0ELb1ELi128EEEEEEEEEvNT_6ParamsE,"",@"SHT_CUDA_INFO"
	.sectionflags	@""
	.align	4


	//----- nvinfo : EIATTR_CUDA_API_VERSION
	.align		4
        /*0000*/ 	.byte	0x04, 0x37
        /*0002*/ 	.short	(.L_276 - .L_275)
.L_275:
        /*0004*/ 	.word	0x00000082


	//----- nvinfo : EIATTR_KPARAM_INFO
	.align		4
.L_276:
        /*0008*/ 	.byte	0x04, 0x17
        /*000a*/ 	.short	(.L_278 - .L_277)
.L_277:
        /*000c*/ 	.word	0x00000000
        /*0010*/ 	.short	0x0000
        /*0012*/ 	.short	0x0000
        /*0014*/ 	.byte	0x00, 0xf0, 0x61, 0x10


	//----- nvinfo : EIATTR_SPARSE_MMA_MASK
	.align		4
.L_278:
        /*0018*/ 	.byte	0x03, 0x50
        /*001a*/ 	.short	0x0000


	//----- nvinfo : EIATTR_MAXREG_COUNT
	.align		4
        /*001c*/ 	.byte	0x03, 0x1b
        /*001e*/ 	.short	0x00ff


	//----- nvinfo : EIATTR_MERCURY_ISA_VERSION
	.align		4
        /*0020*/ 	.byte	0x03, 0x5f
        /*0022*/ 	.short	0x0101


	//----- nvinfo : EIATTR_EXIT_INSTR_OFFSETS
	.align		4
        /*0024*/ 	.byte	0x04, 0x1c
        /*0026*/ 	.short	(.L_280 - .L_279)


	//   ....[0]....
.L_279:
        /*0028*/ 	.word	0x00000010


	//----- nvinfo : EIATTR_MAX_THREADS
	.align		4
.L_280:
        /*002c*/ 	.byte	0x04, 0x05
        /*002e*/ 	.short	(.L_282 - .L_281)
.L_281:
        /*0030*/ 	.word	0x00000100
        /*0034*/ 	.word	0x00000001
        /*0038*/ 	.word	0x00000001


	//----- nvinfo : EIATTR_CBANK_PARAM_SIZE
	.align		4
.L_282:
        /*003c*/ 	.byte	0x03, 0x19
        /*003e*/ 	.short	0x0418


	//----- nvinfo : EIATTR_PARAM_CBANK
	.align		4
        /*0040*/ 	.byte	0x04, 0x0a
        /*0042*/ 	.short	(.L_284 - .L_283)
	.align		4
.L_283:
        /*0044*/ 	.word	index@(.nv.constant0._ZN7cutlass13device_kernelIN5flash19enable_sm80_to_sm89INS1_16FlashAttnFwdSm80INS1_25CollectiveMainloopFwdSm80ILi8ELi1ELb1EN4cute5tupleIJNS5_1CILi128EEENS7_ILi48EEENS7_ILi256EEEEEELi256ENS_6half_tEfNS_4arch4Sm80ELb0ELb1ELb1ELb1ELb0ELb0ELb1ELb0EEENS1_21CollectiveEpilogueFwdINS6_IJS8_SA_S9_EEENS6_IJNS7_ILi1EEESI_SI_EEESC_SE_Li256ELb1ELb1ELb0ELb0EEENS1_19SingleTileSchedulerILb1ELb0ELb1ELi128EEEEEEEEEvNT_6ParamsE)
        /*0048*/ 	.short	0x0210
        /*004a*/ 	.short	0x0418


	//----- nvinfo : EIATTR_SW_WAR
	.align		4
.L_284:
        /*004c*/ 	.byte	0x04, 0x36
        /*004e*/ 	.short	(.L_286 - .L_285)
.L_285:
        /*0050*/ 	.word	0x00000008
.L_286:


//--------------------- .nv.info._ZN7cutlass13device_kernelIN5flash19enable_sm80_to_sm89INS1_16FlashAttnFwdSm80INS1_25CollectiveMainloopFwdSm80ILi8ELi1ELb0EN4cute5tupleIJNS5_1CILi128EEENS7_ILi32EEENS7_ILi256EEEEEELi256ENS_6half_tEfNS_4arch4Sm80ELb0ELb1ELb1ELb1ELb0ELb1ELb1ELb0EEENS1_21CollectiveEpilogueFwdINS6_IJS8_SA_S9_EEENS6_IJNS7_ILi1EEESI_SI_EEESC_SE_Li256ELb1ELb1ELb0ELb0EEENS1_19SingleTileSchedulerILb1ELb0ELb1ELi128EEEEEEEEEvNT_6ParamsE --------------------------
	.section	.nv.info._ZN7cutlass13device_kernelIN5flash19enable_sm80_to_sm89INS1_16FlashAttnFwdSm80INS1_25CollectiveMainloopFwdSm80ILi8ELi1ELb0EN4cute5tupleIJNS5_1CILi128EEENS7_ILi32EEENS7_ILi256EEEEEELi256ENS_6half_tEfNS_4arch4Sm80ELb0ELb1ELb1ELb1ELb0ELb1ELb1ELb0EEENS1_21CollectiveEpilogueFwdINS6_IJS8_SA_S9_EEENS6_IJNS7_ILi1EEESI_SI_EEESC_SE_Li256ELb1ELb1ELb0ELb0EEENS1_19SingleTileSchedulerILb1ELb0ELb1ELi128EEEEEEEEEvNT_6ParamsE,"",@"SHT_CUDA_INFO"
	.sectionflags	@""
	.align	4


	//----- nvinfo : EIATTR_CUDA_API_VERSION
	.align		4
        /*0000*/ 	.byte	0x04, 0x37
        /*0002*/ 	.short	(.L_288 - .L_287)
.L_287:
        /*0004*/ 	.word	0x00000082


	//----- nvinfo : EIATTR_KPARAM_INFO
	.align		4
.L_288:
        /*0008*/ 	.byte	0x04, 0x17
        /*000a*/ 	.short	(.L_290 - .L_289)
.L_289:
        /*000c*/ 	.word	0x00000000
        /*0010*/ 	.short	0x0000
        /*0012*/ 	.short	0x0000
        /*0014*/ 	.byte	0x00, 0xf0, 0x61, 0x10


	//----- nvinfo : EIATTR_SPARSE_MMA_MASK
	.align		4
.L_290:
        /*0018*/ 	.byte	0x03, 0x50
        /*001a*/ 	.short	0x0000


	//----- nvinfo : EIATTR_MAXREG_COUNT
	.align		4
        /*001c*/ 	.byte	0x03, 0x1b
        /*001e*/ 	.short	0x00ff


	//----- nvinfo : EIATTR_MERCURY_ISA_VERSION
	.align		4
        /*0020*/ 	.byte	0x03, 0x5f
        /*0022*/ 	.short	0x0101


	//----- nvinfo : EIATTR_EXIT_INSTR_OFFSETS
	.align		4
        /*0024*/ 	.byte	0x04, 0x1c
        /*0026*/ 	.short	(.L_292 - .L_291)


	//   ....[0]....
.L_291:
        /*0028*/ 	.word	0x00000010


	//----- nvinfo : EIATTR_MAX_THREADS
	.align		4
.L_292:
        /*002c*/ 	.byte	0x04, 0x05
        /*002e*/ 	.short	(.L_294 - .L_293)
.L_293:
        /*0030*/ 	.word	0x00000100
        /*0034*/ 	.word	0x00000001
        /*0038*/ 	.word	0x00000001


	//----- nvinfo : EIATTR_CBANK_PARAM_SIZE
	.align		4
.L_294:
        /*003c*/ 	.byte	0x03, 0x19
        /*003e*/ 	.short	0x0418


	//----- nvinfo : EIATTR_PARAM_CBANK
	.align		4
        /*0040*/ 	.byte	0x04, 0x0a
        /*0042*/ 	.short	(.L_296 - .L_295)
	.align		4
.L_295:
        /*0044*/ 	.word	index@(.nv.constant0._ZN7cutlass13device_kernelIN5flash19enable_sm80_to_sm89INS1_16FlashAttnFwdSm80INS1_25CollectiveMainloopFwdSm80ILi8ELi1ELb0EN4cute5tupleIJNS5_1CILi128EEENS7_ILi32EEENS7_ILi256EEEEEELi256ENS_6half_tEfNS_4arch4Sm80ELb0ELb1ELb1ELb1ELb0ELb1ELb1ELb0EEENS1_21CollectiveEpilogueFwdINS6_IJS8_SA_S9_EEENS6_IJNS7_ILi1EEESI_SI_EEESC_SE_Li256ELb1ELb1ELb0ELb0EEENS1_19SingleTileSchedulerILb1ELb0ELb1ELi128EEEEEEEEEvNT_6ParamsE)
        /*0048*/ 	.short	0x0210
        /*004a*/ 	.short	0x0418


	//----- nvinfo : EIATTR_SW_WAR
	.align		4
.L_296:
        /*004c*/ 	.byte	0x04, 0x36
        /*004e*/ 	.short	(.L_298 - .L_297)
.L_297:
        /*0050*/ 	.word	0x00000008
.L_298:


//--------------------- .nv.info._ZN7cutlass13device_kernelIN5flash19enable_sm80_to_sm89INS1_16FlashAttnFwdSm80INS1_25CollectiveMainloopFwdSm80ILi8ELi1ELb1EN4cute5tupleIJNS5_1CILi128EEENS7_ILi64EEENS7_ILi256EEEEEELi256ENS_6half_tEfNS_4arch4Sm80ELb1ELb0ELb1ELb0ELb0ELb0ELb1ELb0EEENS1_21CollectiveEpilogueFwdINS6_IJS8_SA_S9_EEENS6_IJNS7_ILi1EEESI_SI_EEESC_SE_Li256ELb0ELb1ELb0ELb0EEENS1_30DynamicPersistentTileSchedulerILi256ELi256ELb0ELb1ELb0EEEEEEEEEvNT_6ParamsE --------------------------
	.section	.nv.info._ZN7cutlass13device_kernelIN5flash19enable_sm80_to_sm89INS1_16FlashAttnFwdSm80INS1_25CollectiveMainloopFwdSm80ILi8ELi1ELb1EN4cute5tupleIJNS5_1CILi128EEENS7_ILi64EEENS7_ILi256EEEEEELi256ENS_6half_tEfNS_4arch4Sm80ELb1ELb0ELb1ELb0ELb0ELb0ELb1ELb0EEENS1_21CollectiveEpilogueFwdINS6_IJS8_SA_S9_EEENS6_IJNS7_ILi1EEESI_SI_EEESC_SE_Li256ELb0ELb1ELb0ELb0EEENS1_30DynamicPersistentTileSchedulerILi256ELi256ELb0ELb1ELb0EEEEEEEEEvNT_6ParamsE,"",@"SHT_CUDA_INFO"
	.sectionflags	@""
	.align	4


	//----- nvinfo : EIATTR_CUDA_API_VERSION
	.align		4
        /*0000*/ 	.byte	0x04, 0x37
        /*0002*/ 	.short	(.L_300 - .L_299)
.L_299:
        /*0004*/ 	.word	0x00000082


	//----- nvinfo : EIATTR_KPARAM_INFO
	.align		4
.L_300:
        /*0008*/ 	.byte	0x04, 0x17
        /*000a*/ 	.short	(.L_302 - .L_301)
.L_301:
        /*000c*/ 	.word	0x00000000
        /*0010*/ 	.short	0x0000
        /*0012*/ 	.short	0x0000
        /*0014*/ 	.byte	0x00, 0xf0, 0xa1, 0x10


	//----- nvinfo : EIATTR_SPARSE_MMA_MASK
	.align		4
.L_302:
        /*0018*/ 	.byte	0x03, 0x50
        /*001a*/ 	.short	0x0000


	//----- nvinfo : EIATTR_MAXREG_COUNT
	.align		4
        /*001c*/ 	.byte	0x03, 0x1b
        /*001e*/ 	.short	0x00ff


	//----- nvinfo : EIATTR_MERCURY_ISA_VERSION
	.align		4
        /*0020*/ 	.byte	0x03, 0x5f
        /*0022*/ 	.short	0x0101


	//----- nvinfo : EIATTR_EXIT_INSTR_OFFSETS
	.align		4
        /*0024*/ 	.byte	0x04, 0x1c
        /*0026*/ 	.short	(.L_304 - .L_303)


	//   ....[0]....
.L_303:
        /*0028*/ 	.word	0x00000010


	//----- nvinfo : EIATTR_MAX_THREADS
	.align		4
.L_304:
        /*002c*/ 	.byte	0x04, 0x05
        /*002e*/ 	.short	(.L_306 - .L_305)
.L_305:
        /*0030*/ 	.word	0x00000100
        /*0034*/ 	.word	0x00000001
        /*0038*/ 	.word	0x00000001


	//----- nvinfo : EIATTR_CBANK_PARAM_SIZE
	.align		4
.L_306:
        /*003c*/ 	.byte	0x03, 0x19
        /*003e*/ 	.short	0x0428


	//----- nvinfo : EIATTR_PARAM_CBANK
	.align		4
        /*0040*/ 	.byte	0x04, 0x0a
        /*0042*/ 	.short	(.L_308 - .L_307)
	.align		4
.L_307:
        /*0044*/ 	.word	index@(.nv.constant0._ZN7cutlass13device_kernelIN5flash19enable_sm80_to_sm89INS1_16FlashAttnFwdSm80INS1_25CollectiveMainloopFwdSm80ILi8ELi1ELb1EN4cute5tupleIJNS5_1CILi128EEENS7_ILi64EEENS7_ILi256EEEEEELi256ENS_6half_tEfNS_4arch4Sm80ELb1ELb0ELb1ELb0ELb0ELb0ELb1ELb0EEENS1_21CollectiveEpilogueFwdINS6_IJS8_SA_S9_EEENS6_IJNS7_ILi1EEESI_SI_EEESC_SE_Li256ELb0ELb1ELb0ELb0EEENS1_30DynamicPersistentTileSchedulerILi256ELi256ELb0ELb1ELb0EEEEEEEEEvNT_6ParamsE)
        /*0048*/ 	.short	0x0210
        /*004a*/ 	.short	0x0428


	//----- nvinfo : EIATTR_SW_WAR
	.align		4
.L_308:
        /*004c*/ 	.byte	0x04, 0x36
        /*004e*/ 	.short	(.L_310 - .L_309)
.L_309:
        /*0050*/ 	.word	0x00000008
.L_310:


//--------------------- .nv.info._ZN7cutlass13device_kernelIN5flash19enable_sm80_to_sm89INS1_16FlashAttnFwdSm80INS1_25CollectiveMainloopFwdSm80ILi8ELi1ELb1EN4cute5tupleIJNS5_1CILi128EEENS7_ILi64EEENS7_ILi256EEEEEELi256ENS_6half_tEfNS_4arch4Sm80ELb1ELb0ELb1ELb1ELb0ELb0ELb1ELb0EEENS1_21CollectiveEpilogueFwdINS6_IJS8_SA_S9_EEENS6_IJNS7_ILi1EEESI_SI_EEESC_SE_Li256ELb1ELb1ELb0ELb0EEENS1_19SingleTileSchedulerILb1ELb0ELb1ELi128EEEEEEEEEvNT_6ParamsE --------------------------
	.section	.nv.info._ZN7cutlass13device_kernelIN5flash19enable_sm80_to_sm89INS1_16FlashAttnFwdSm80INS1_25CollectiveMainloopFwdSm80ILi8ELi1ELb1EN4cute5tupleIJNS5_1CILi128EEENS7_ILi64EEENS7_ILi256EEEEEELi256ENS_6half_tEfNS_4arch4Sm80ELb1ELb0ELb1ELb1ELb0ELb0ELb1ELb0EEENS1_21CollectiveEpilogueFwdINS6_IJS8_SA_S9_EEENS6_IJNS7_ILi1EEESI_SI_EEESC_SE_Li256ELb1ELb1ELb0ELb0EEENS1_19SingleTileSchedulerILb1ELb0ELb1ELi128EEEEEEEEEvNT_6ParamsE,"",@"SHT_CUDA_INFO"
	.sectionflags	@""
	.align	4


	//----- nvinfo : EIATTR_CUDA_API_VERSION
	.align		4
        /*0000*/ 	.byte	0x04, 0x37
        /*0002*/ 	.short	(.L_312 - .L_311)
.L_311:
        /*0004*/ 	.word	0x00000082


	//----- nvinfo : EIATTR_KPARAM_INFO
	.align		4
.L_312:
        /*0008*/ 	.byte	0x04, 0x17
        /*000a*/ 	.short	(.L_314 - .L_313)
.L_313:
        /*000c*/ 	.word	0x00000000
        /*0010*/ 	.short	0x0000
        /*0012*/ 	.short	0x0000
        /*0014*/ 	.byte	0x00, 0xf0, 0x61, 0x10


	//----- nvinfo : EIATTR_SPARSE_MMA_MASK
	.align		4
.L_314:
        /*0018*/ 	.byte	0x03, 0x50
        /*001a*/ 	.short	0x0000


	//----- nvinfo : EIATTR_MAXREG_COUNT
	.align		4
        /*001c*/ 	.byte	0x03, 0x1b
        /*001e*/ 	.short	0x00ff


	//----- nvinfo : EIATTR_MERCURY_ISA_VERSION
	.align		4
        /*0020*/ 	.byte	0x03, 0x5f
        /*0022*/ 	.short	0x0101


	//----- nvinfo : EIATTR_EXIT_INSTR_OFFSETS
	.align		4
        /*0024*/ 	.byte	0x04, 0x1c
        /*0026*/ 	.short	(.L_316 - .L_315)


	//   ....[0]....
.L_315:
        /*0028*/ 	.word	0x00000010


	//----- nvinfo : EIATTR_MAX_THREADS
	.align		4
.L_316:
        /*002c*/ 	.byte	0x04, 0x05
        /*002e*/ 	.short	(.L_318 - .L_317)
.L_317:
        /*0030*/ 	.word	0x00000100
        /*0034*/ 	.word	0x00000001
        /*0038*/ 	.word	0x00000001


	//----- nvinfo : EIATTR_CBANK_PARAM_SIZE
	.align		4
.L_318:
        /*003c*/ 	.byte	0x03, 0x19
        /*003e*/ 	.short	0x0418


	//----- nvinfo : EIATTR_PARAM_CBANK
	.align		4
        /*0040*/ 	.byte	0x04, 0x0a
        /*0042*/ 	.short	(.L_320 - .L_319)
	.align		4
.L_319:
        /*0044*/ 	.word	index@(.nv.constant0._ZN7cutlass13device_kernelIN5flash19enable_sm80_to_sm89INS1_16FlashAttnFwdSm80INS1_25CollectiveMainloopFwdSm80ILi8ELi1ELb1EN4cute5tupleIJNS5_1CILi128EEENS7_ILi64EEENS7_ILi256EEEEEELi256ENS_6half_tEfNS_4arch4Sm80ELb1ELb0ELb1ELb1ELb0ELb0ELb1ELb0EEENS1_21CollectiveEpilogueFwdINS6_IJS8_SA_S9_EEENS6_IJNS7_ILi1EEESI_SI_EEESC_SE_Li256ELb1ELb1ELb0ELb0EEENS1_19SingleTileSchedulerILb1ELb0ELb1ELi128EEEEEEEEEvNT_6ParamsE)
        /*0048*/ 	.short	0x0210
        /*004a*/ 	.short	0x0418


	//----- nvinfo : EIATTR_SW_WAR
	.align		4
.L_320:
        /*004c*/ 	.byte	0x04, 0x36
        /*004e*/ 	.short	(.L_322 - .L_321)
.L_321:
        /*0050*/ 	.word	0x00000008
.L_322:


//--------------------- .nv.info._ZN7cutlass13device_kernelIN5flash19enable_sm80_to_sm89INS1_16FlashAttnFwdSm80INS1_25CollectiveMainloopFwdSm80ILi8ELi1ELb0EN4cute5tupleIJNS5_1CILi128EEENS7_ILi32EEENS7_ILi256EEEEEELi256ENS_6half_tEfNS_4arch4Sm80ELb1ELb0ELb1ELb1ELb0ELb1ELb1ELb0EEENS1_21CollectiveEpilogueFwdINS6_IJS8_SA_S9_EEENS6_IJNS7_ILi1EEESI_SI_EEESC_SE_Li256ELb1ELb1ELb0ELb0EEENS1_19SingleTileSchedulerILb1ELb0ELb1ELi128EEEEEEEEEvNT_6ParamsE --------------------------
	.section	.nv.info._ZN7cutlass13device_kernelIN5flash19enable_sm80_to_sm89INS1_16FlashAttnFwdSm80INS1_25CollectiveMainloopFwdSm80ILi8ELi1ELb0EN4cute5tupleIJNS5_1CILi128EEENS7_ILi32EEENS7_ILi256EEEEEELi256ENS_6half_tEfNS_4arch4Sm80ELb1ELb0ELb1ELb1ELb0ELb1ELb1ELb0EEENS1_21CollectiveEpilogueFwdINS6_IJS8_SA_S9_EEENS6_IJNS7_ILi1EEESI_SI_EEESC_SE_Li256ELb1ELb1ELb0ELb0EEENS1_19SingleTileSchedulerILb1ELb0ELb1ELi128EEEEEEEEEvNT_6ParamsE,"",@"SHT_CUDA_INFO"
	.sectionflags	@""
	.align	4


	//----- nvinfo : EIATTR_CUDA_API_VERSION
	.align		4
        /*0000*/ 	.byte	0x04, 0x37
        /*0002*/ 	.short	(.L_324 - .L_323)
.L_323:
        /*0004*/ 	.word	0x00000082


	//----- nvinfo : EIATTR_KPARAM_INFO
	.align		4
.L_324:
        /*0008*/ 	.byte	0x04, 0x17
        /*000a*/ 	.short	(.L_326 - .L_325)
.L_325:
        /*000c*/ 	.word	0x00000000
        /*0010*/ 	.short	0x0000
        /*0012*/ 	.short	0x0000
        /*0014*/ 	.byte	0x00, 0xf0, 0x61, 0x10


	//----- nvinfo : EIATTR_SPARSE_MMA_MASK
	.align		4
.L_326:
        /*0018*/ 	.byte	0x03, 0x50
        /*001a*/ 	.short	0x0000


	//----- nvinfo : EIATTR_MAXREG_COUNT
	.align		4
        /*001c*/ 	.byte	0x03, 0x1b
        /*001e*/ 	.short	0x00ff


	//----- nvinfo : EIATTR_MERCURY_ISA_VERSION
	.align		4
        /*0020*/ 	.byte	0x03, 0x5f
        /*0022*/ 	.short	0x0101


	//----- nvinfo : EIATTR_EXIT_INSTR_OFFSETS
	.align		4
        /*0024*/ 	.byte	0x04, 0x1c
        /*0026*/ 	.short	(.L_328 - .L_327)


	//   ....[0]....
.L_327:
        /*0028*/ 	.word	0x00000010


	//----- nvinfo : EIATTR_MAX_THREADS
	.align		4
.L_328:
        /*002c*/ 	.byte	0x04, 0x05
        /*002e*/ 	.short	(.L_330 - .L_329)
.L_329:
        /*0030*/ 	.word	0x00000100
        /*0034*/ 	.word	0x00000001
        /*0038*/ 	.word	0x00000001


	//----- nvinfo : EIATTR_CBANK_PARAM_SIZE
	.align		4
.L_330:
        /*003c*/ 	.byte	0x03, 0x19
        /*003e*/ 	.short	0x0418


	//----- nvinfo : EIATTR_PARAM_CBANK
	.align		4
        /*0040*/ 	.byte	0x04, 0x0a
        /*0042*/ 	.short	(.L_332 - .L_331)
	.align		4
.L_331:
        /*0044*/ 	.word	index@(.nv.constant0._ZN7cutlass13device_kernelIN5flash19enable_sm80_to_sm89INS1_16FlashAttnFwdSm80INS1_25CollectiveMainloopFwdSm80ILi8ELi1ELb0EN4cute5tupleIJNS5_1CILi128EEENS7_ILi32EEENS7_ILi256EEEEEELi256ENS_6half_tEfNS_4arch4Sm80ELb1ELb0ELb1ELb1ELb0ELb1ELb1ELb0EEENS1_21CollectiveEpilogueFwdINS6_IJS8_SA_S9_EEENS6_IJNS7_ILi1EEESI_SI_EEESC_SE_Li256ELb1ELb1ELb0ELb0EEENS1_19SingleTileSchedulerILb1ELb0ELb1ELi128EEEEEEEEEvNT_6ParamsE)
        /*0048*/ 	.short	0x0210
        /*004a*/ 	.short	0x0418


	//----- nvinfo : EIATTR_SW_WAR
	.align		4
.L_332:
        /*004c*/ 	.byte	0x04, 0x36
        /*004e*/ 	.short	(.L_334 - .L_333)
.L_333:
        /*0050*/ 	.word	0x00000008
.L_334:


//--------------------- .nv.info._ZN7cutlass13device_kernelIN5flash19enable_sm80_to_sm89INS1_16FlashAttnFwdSm80INS1_25CollectiveMainloopFwdSm80ILi8ELi1ELb0EN4cute5tupleIJNS5_1CILi128EEENS7_ILi96EEENS7_ILi256EEEEEELi256ENS_6half_tEfNS_4arch4Sm80ELb0ELb0ELb1ELb0ELb0ELb0ELb1ELb0EEENS1_21CollectiveEpilogueFwdINS6_IJS8_SA_S9_EEENS6_IJNS7_ILi1EEESI_SI_EEESC_SE_Li256ELb0ELb1ELb0ELb0EEENS1_19SingleTileSchedulerILb0ELb0ELb1ELi128EEEEEEEEEvNT_6ParamsE --------------------------
	.section	.nv.info._ZN7cutlass13device_kernelIN5flash19enable_sm80_to_sm89INS1_16FlashAttnFwdSm80INS1_25CollectiveMainloopFwdSm80ILi8ELi1ELb0EN4cute5tupleIJNS5_1CILi128EEENS7_ILi96EEENS7_ILi256EEEEEELi256ENS_6half_tEfNS_4arch4Sm80ELb0ELb0ELb1ELb0ELb0ELb0ELb1ELb0EEENS1_21CollectiveEpilogueFwdINS6_IJS8_SA_S9_EEENS6_IJNS7_ILi1EEESI_SI_EEESC_SE_Li256ELb0ELb1ELb0ELb0EEENS1_19SingleTileSchedulerILb0ELb0ELb1ELi128EEEEEEEEEvNT_6ParamsE,"",@"SHT_CUDA_INFO"
	.sectionflags	@""
	.align	4


	//----- nvinfo : EIATTR_CUDA_API_VERSION
	.align		4
        /*0000*/ 	.byte	0x04, 0x37
        /*0002*/ 	.short	(.L_336 - .L_335)
.L_335:
        /*0004*/ 	.word	0x00000082


	//----- nvinfo : EIATTR_KPARAM_INFO
	.align		4
.L_336:
        /*0008*/ 	.byte	0x04, 0x17
        /*000a*/ 	.short	(.L_338 - .L_337)
.L_337:
        /*000c*/ 	.word	0x00000000
        /*0010*/ 	.short	0x0000
        /*0012*/ 	.short	0x0000
        /*0014*/ 	.byte	0x00, 0xf0, 0x61, 0x10


	//----- nvinfo : EIATTR_SPARSE_MMA_MASK
	.align		4
.L_338:
        /*0018*/ 	.byte	0x03, 0x50
        /*001a*/ 	.short	0x0000


	//----- nvinfo : EIATTR_MAXREG_COUNT
	.align		4
        /*001c*/ 	.byte	0x03, 0x1b
        /*001e*/ 	.short	0x00ff


	//----- nvinfo : EIATTR_MERCURY_ISA_VERSION
	.align		4
        /*0020*/ 	.byte	0x03, 0x5f
        /*0022*/ 	.short	0x0101


	//----- nvinfo : EIATTR_EXIT_INSTR_OFFSETS
	.align		4
        /*0024*/ 	.byte	0x04, 0x1c
        /*0026*/ 	.short	(.L_340 - .L_339)


	//   ....[0]....
.L_339:
        /*0028*/ 	.word	0x00000010


	//----- nvinfo : EIATTR_MAX_THREADS
	.align		4
.L_340:
        /*002c*/ 	.byte	0x04, 0x05
        /*002e*/ 	.short	(.L_342 - .L_341)
.L_341:
        /*0030*/ 	.word	0x00000100
        /*0034*/ 	.word	0x00000001
        /*0038*/ 	.word	0x00000001


	//----- nvinfo : EIATTR_CBANK_PARAM_SIZE
	.align		4
.L_342:
        /*003c*/ 	.byte	0x03, 0x19
        /*003e*/ 	.short	0x0418


	//----- nvinfo : EIATTR_PARAM_CBANK
	.align		4
        /*0040*/ 	.byte	0x04, 0x0a
        /*0042*/ 	.short	(.L_344 - .L_343)
	.align		4
.L_343:
        /*0044*/ 	.word	index@(.nv.constant0._ZN7cutlass13device_kernelIN5flash19enable_sm80_to_sm89INS1_16FlashAttnFwdSm80INS1_25CollectiveMainloopFwdSm80ILi8ELi1ELb0EN4cute5tupleIJNS5_1CILi128EEENS7_ILi96EEENS7_ILi256EEEEEELi256ENS_6half_tEfNS_4arch4Sm80ELb0ELb0ELb1ELb0ELb0ELb0ELb1ELb0EEENS1_21CollectiveEpilogueFwdINS6_IJS8_SA_S9_EEENS6_IJNS7_ILi1EEESI_SI_EEESC_SE_Li256ELb0ELb1ELb0ELb0EEENS1_19SingleTileSchedulerILb0ELb0ELb1ELi128EEEEEEEEEvNT_6ParamsE)
        /*0048*/ 	.short	0x0210
        /*004a*/ 	.short	0x0418


	//----- nvinfo : EIATTR_SW_WAR
	.align		4
.L_344:
        /*004c*/ 	.byte	0x04, 0x36
        /*004e*/ 	.short	(.L_346 - .L_345)
.L_345:
        /*0050*/ 	.word	0x00000008
.L_346:


//--------------------- .nv.info._ZN7cutlass13device_kernelIN5flash19enable_sm80_to_sm89INS1_16FlashAttnFwdSm80INS1_25CollectiveMainloopFwdSm80ILi8ELi1ELb0EN4cute5tupleIJNS5_1CILi128EEENS7_ILi96EEENS7_ILi256EEEEEELi256ENS_6half_tEfNS_4arch4Sm80ELb0ELb0ELb1ELb1ELb0ELb0ELb1ELb0EEENS1_21CollectiveEpilogueFwdINS6_IJS8_SA_S9_EEENS6_IJNS7_ILi1EEESI_SI_EEESC_SE_Li256ELb1ELb1ELb0ELb0EEENS1_19SingleTileSchedulerILb1ELb0ELb1ELi128EEEEEEEEEvNT_6ParamsE --------------------------
	.section	.nv.info._ZN7cutlass13device_kernelIN5flash19enable_sm80_to_sm89INS1_16FlashAttnFwdSm80INS1_25CollectiveMainloopFwdSm80ILi8ELi1ELb0EN4cute5tupleIJNS5_1CILi128EEENS7_ILi96EEENS7_ILi256EEEEEELi256ENS_6half_tEfNS_4arch4Sm80ELb0ELb0ELb1ELb1ELb0ELb0ELb1ELb0EEENS1_21CollectiveEpilogueFwdINS6_IJS8_SA_S9_EEENS6_IJNS7_ILi1EEESI_SI_EEESC_SE_Li256ELb1ELb1ELb0ELb0EEENS1_19SingleTileSchedulerILb1ELb0ELb1ELi128EEEEEEEEEvNT_6ParamsE,"",@"SHT_CUDA_INFO"
	.sectionflags	@""
	.align	4


	//----- nvinfo : EIATTR_CUDA_API_VERSION
	.align		4
        /*0000*/ 	.byte	0x04, 0x37
        /*0002*/ 	.short	(.L_348 - .L_347)
.L_347:
        /*0004*/ 	.word	0x00000082


	//----- nvinfo : EIATTR_KPARAM_INFO
	.align		4
.L_348:
        /*0008*/ 	.byte	0x04, 0x17
        /*000a*/ 	.short	(.L_350 - .L_349)
.L_349:
        /*000c*/ 	.word	0x00000000
        /*0010*/ 	.short	0x0000
        /*0012*/ 	.short	0x0000
        /*0014*/ 	.byte	0x00, 0xf0, 0x61, 0x10


	//----- nvinfo : EIATTR_SPARSE_MMA_MASK
	.align		4
.L_350:
        /*0018*/ 	.byte	0x03, 0x50
        /*001a*/ 	.short	0x0000


	//----- nvinfo : EIATTR_MAXREG_COUNT
	.align		4
        /*001c*/ 	.byte	0x03, 0x1b
        /*001e*/ 	.short	0x00ff


	//----- nvinfo : EIATTR_MERCURY_ISA_VERSION
	.align		4
        /*0020*/ 	.byte	0x03, 0x5f
        /*0022*/ 	.short	0x0101


	//----- nvinfo : EIATTR_EXIT_INSTR_OFFSETS
	.align		4
        /*0024*/ 	.byte	0x04, 0x1c
        /*0026*/ 	.short	(.L_352 - .L_351)


	//   ....[0]....
.L_351:
        /*0028*/ 	.word	0x00000010


	//----- nvinfo : EIATTR_MAX_THREADS
	.align		4
.L_352:
        /*002c*/ 	.byte	0x04, 0x05
        /*002e*/ 	.short	(.L_354 - .L_353)
.L_353:
        /*0030*/ 	.word	0x00000100
        /*0034*/ 	.word	0x00000001
        /*0038*/ 	.word	0x00000001


	//----- nvinfo : EIATTR_CBANK_PARAM_SIZE
	.align		4
.L_354:
        /*003c*/ 	.byte	0x03, 0x19
        /*003e*/ 	.short	0x0418


	//----- nvinfo : EIATTR_PARAM_CBANK
	.align		4
        /*0040*/ 	.byte	0x04, 0x0a
        /*0042*/ 	.short	(.L_356 - .L_355)
	.align		4
.L_355:
        /*0044*/ 	.word	index@(.nv.constant0._ZN7cutlass13device_kernelIN5flash19enable_sm80_to_sm89INS1_16FlashAttnFwdSm80INS1_25CollectiveMainloopFwdSm80ILi8ELi1ELb0EN4cute5tupleIJNS5_1CILi128EEENS7_ILi96EEENS7_ILi256EEEEEELi256ENS_6half_tEfNS_4arch4Sm80ELb0ELb0ELb1ELb1ELb0ELb0ELb1ELb0EEENS1_21CollectiveEpilogueFwdINS6_IJS8_SA_S9_EEENS6_IJNS7_ILi1EEESI_SI_EEESC_SE_Li256ELb1ELb1ELb0ELb0EEENS1_19SingleTileSchedulerILb1ELb0ELb1ELi128EEEEEEEEEvNT_6ParamsE)
        /*0048*/ 	.short	0x0210
        /*004a*/ 	.short	0x0418


	//----- nvinfo : EIATTR_SW_WAR
	.align		4
.L_356:
        /*004c*/ 	.byte	0x04, 0x36
        /*004e*/ 	.short	(.L_358 - .L_357)
.L_357:
        /*0050*/ 	.word	0x00000008
.L_358:


//--------------------- .nv.info._ZN7cutlass13device_kernelIN5flash19enable_sm80_to_sm89INS1_16FlashAttnFwdSm80INS1_25CollectiveMainloopFwdSm80ILi8ELi1ELb0EN4cute5tupleIJNS5_1CILi128EEENS7_ILi48EEENS7_ILi256EEEEEELi256ENS_6half_tEfNS_4arch4Sm80ELb0ELb0ELb1ELb1ELb0ELb1ELb1ELb0EEENS1_21CollectiveEpilogueFwdINS6_IJS8_SA_S9_EEENS6_IJNS7_ILi1EEESI_SI_EEESC_SE_Li256ELb1ELb1ELb0ELb0EEENS1_19SingleTileSchedulerILb1ELb0ELb1ELi128EEEEEEEEEvNT_6ParamsE --------------------------
	.section	.nv.info._ZN7cutlass13device_kernelIN5flash19enable_sm80_to_sm89INS1_16FlashAttnFwdSm80INS1_25CollectiveMainloopFwdSm80ILi8ELi1ELb0EN4cute5tupleIJNS5_1CILi128EEENS7_ILi48EEENS7_ILi256EEEEEELi256ENS_6half_tEfNS_4arch4Sm80ELb0ELb0ELb1ELb1ELb0ELb1ELb1ELb0EEENS1_21CollectiveEpilogueFwdINS6_IJS8_SA_S9_EEENS6_IJNS7_ILi1EEESI_SI_EEESC_SE_Li256ELb1ELb1ELb0ELb0EEENS1_19SingleTileSchedulerILb1ELb0ELb1ELi128EEEEEEEEEvNT_6ParamsE,"",@"SHT_CUDA_INFO"
	.sectionflags	@""
	.align	4


	//----- nvinfo : EIATTR_CUDA_API_VERSION
	.align		4
        /*0000*/ 	.byte	0x04, 0x37
        /*0002*/ 	.short	(.L_360 - .L_359)
.L_359:
        /*0004*/ 	.word	0x00000082


	//----- nvinfo : EIATTR_KPARAM_INFO
	.align		4
.L_360:
        /*0008*/ 	.byte	0x04, 0x17
        /*000a*/ 	.short	(.L_362 - .L_361)
.L_361:
        /*000c*/ 	.word	0x00000000
        /*0010*/ 	.short	0x0000
        /*0012*/ 	.short	0x0000
        /*0014*/ 	.byte	0x00, 0xf0, 0x61, 0x10


	//----- nvinfo : EIATTR_SPARSE_MMA_MASK
	.align		4
.L_362:
        /*0018*/ 	.byte	0x03, 0x50
        /*001a*/ 	.short	0x0000


	//----- nvinfo : EIATTR_MAXREG_COUNT
	.align		4
        /*001c*/ 	.byte	0x03, 0x1b
        /*001e*/ 	.short	0x00ff


	//----- nvinfo : EIATTR_MERCURY_ISA_VERSION
	.align		4
        /*0020*/ 	.byte	0x03, 0x5f
        /*0022*/ 	.short	0x0101


	//----- nvinfo : EIATTR_EXIT_INSTR_OFFSETS
	.align		4
        /*0024*/ 	.byte	0x04, 0x1c
        /*0026*/ 	.short	(.L_364 - .L_363)


	//   ....[0]....
.L_363:
        /*0028*/ 	.word	0x00000010


	//----- nvinfo : EIATTR_MAX_THREADS
	.align		4
.L_364:
        /*002c*/ 	.byte	0x04, 0x05
        /*002e*/ 	.short	(.L_366 - .L_365)
.L_365:
        /*0030*/ 	.word	0x00000100
        /*0034*/ 	.word	0x00000001
        /*0038*/ 	.word	0x00000001


	//----- nvinfo : EIATTR_CBANK_PARAM_SIZE
	.align		4
.L_366:
        /*003c*/ 	.byte	0x03, 0x19
        /*003e*/ 	.short	0x0418


	//----- nvinfo : EIATTR_PARAM_CBANK
	.align		4
        /*0040*/ 	.byte	0x04, 0x0a
        /*0042*/ 	.short	(.L_368 - .L_367)
	.align		4
.L_367:
        /*0044*/ 	.word	index@(.nv.constant0._ZN7cutlass13device_kernelIN5flash19enable_sm80_to_sm89INS1_16FlashAttnFwdSm80INS1_25CollectiveMainloopFwdSm80ILi8ELi1ELb0EN4cute5tupleIJNS5_1CILi128EEENS7_ILi48EEENS7_ILi256EEEEEELi256ENS_6half_tEfNS_4arch4Sm80ELb0ELb0ELb1ELb1ELb0ELb1ELb1ELb0EEENS1_21CollectiveEpilogueFwdINS6_IJS8_SA_S9_EEENS6_IJNS7_ILi1EEESI_SI_EEESC_SE_Li256ELb1ELb1ELb0ELb0EEENS1_19SingleTileSchedulerILb1ELb0ELb1ELi128EEEEEEEEEvNT_6ParamsE)
        /*0048*/ 	.short	0x0210
        /*004a*/ 	.short	0x0418


	//----- nvinfo : EIATTR_SW_WAR
	.align		4
.L_368:
        /*004c*/ 	.byte	0x04, 0x36
        /*004e*/ 	.short	(.L_370 - .L_369)
.L_369:
        /*0050*/ 	.word	0x00000008
.L_370:


//--------------------- .nv.info._ZN7cutlass13device_kernelIN5flash19enable_sm80_to_sm89INS1_16FlashAttnFwdSm80INS1_25CollectiveMainloopFwdSm80ILi8ELi1ELb0EN4cute5tupleIJNS5_1CILi128EEENS7_ILi64EEENS7_ILi256EEEEEELi256ENS_6half_tEfNS_4arch4Sm80ELb0ELb1ELb1ELb0ELb0ELb0ELb1ELb0EEENS1_21CollectiveEpilogueFwdINS6_IJS8_SA_S9_EEENS6_IJNS7_ILi1EEESI_SI_EEESC_SE_Li256ELb0ELb1ELb0ELb0EEENS1_19SingleTileSchedulerILb0ELb0ELb1ELi128EEEEEEEEEvNT_6ParamsE --------------------------
	.section	.nv.info._ZN7cutlass13device_kernelIN5flash19enable_sm80_to_sm89INS1_16FlashAttnFwdSm80INS1_25CollectiveMainloopFwdSm80ILi8ELi1ELb0EN4cute5tupleIJNS5_1CILi128EEENS7_ILi64EEENS7_ILi256EEEEEELi256ENS_6half_tEfNS_4arch4Sm80ELb0ELb1ELb1ELb0ELb0ELb0ELb1ELb0EEENS1_21CollectiveEpilogueFwdINS6_IJS8_SA_S9_EEENS6_IJNS7_ILi1EEESI_SI_EEESC_SE_Li256ELb0ELb1ELb0ELb0EEENS1_19SingleTileSchedulerILb0ELb0ELb1ELi128EEEEEEEEEvNT_6ParamsE,"",@"SHT_CUDA_INFO"
	.sectionflags	@""
	.align	4


	//----- nvinfo : EIATTR_CUDA_API_VERSION
	.align		4
        /*0000*/ 	.byte	0x04, 0x37
        /*0002*/ 	.short	(.L_372 - .L_371)
.L_371:
        /*0004*/ 	.word	0x00000082


	//----- nvinfo : EIATTR_KPARAM_INFO
	.align		4
.L_372:
        /*0008*/ 	.byte	0x04, 0x17
        /*000a*/ 	.short	(.L_374 - .L_373)
.L_373:
        /*000c*/ 	.word	0x00000000
        /*0010*/ 	.short	0x0000
        /*0012*/ 	.short	0x0000
        /*0014*/ 	.byte	0x00, 0xf0, 0x61, 0x10


	//----- nvinfo : EIATTR_SPARSE_MMA_MASK
	.align		4
.L_374:
        /*0018*/ 	.byte	0x03, 0x50
        /*001a*/ 	.short	0x0000


	//----- nvinfo : EIATTR_MAXREG_COUNT
	.align		4
        /*001c*/ 	.byte	0x03, 0x1b
        /*001e*/ 	.short	0x00ff


	//----- nvinfo : EIATTR_MERCURY_ISA_VERSION
	.align		4
        /*0020*/ 	.byte	0x03, 0x5f
        /*0022*/ 	.short	0x0101


	//----- nvinfo : EIATTR_EXIT_INSTR_OFFSETS
	.align		4
        /*0024*/ 	.byte	0x04, 0x1c
        /*0026*/ 	.short	(.L_376 - .L_375)


	//   ....[0]....
.L_375:
        /*0028*/ 	.word	0x00000010


	//----- nvinfo : EIATTR_MAX_THREADS
	.align		4
.L_376:
        /*002c*/ 	.byte	0x04, 0x05
        /*002e*/ 	.short	(.L_378 - .L_377)
.L_377:
        /*0030*/ 	.word	0x00000100
        /*0034*/ 	.word	0x00000001
        /*0038*/ 	.word	0x00000001


	//----- nvinfo : EIATTR_CBANK_PARAM_SIZE
	.align		4
.L_378:
        /*003c*/ 	.byte	0x03, 0x19
        /*003e*/ 	.short	0x0418


	//----- nvinfo : EIATTR_PARAM_CBANK
	.align		4
        /*0040*/ 	.byte	0x04, 0x0a
        /*0042*/ 	.short	(.L_380 - .L_379)
	.align		4
.L_379:
        /*0044*/ 	.word	index@(.nv.constant0._ZN7cutlass13device_kernelIN5flash19enable_sm80_to_sm89INS1_16FlashAttnFwdSm80INS1_25CollectiveMainloopFwdSm80ILi8ELi1ELb0EN4cute5tupleIJNS5_1CILi128EEENS7_ILi64EEENS7_ILi256EEEEEELi256ENS_6half_tEfNS_4arch4Sm80ELb0ELb1ELb1ELb0ELb0ELb0ELb1ELb0EEENS1_21CollectiveEpilogueFwdINS6_IJS8_SA_S9_EEENS6_IJNS7_ILi1EEESI_SI_EEESC_SE_Li256ELb0ELb1ELb0ELb0EEENS1_19SingleTileSchedulerILb0ELb0ELb1ELi128EEEEEEEEEvNT_6ParamsE)
        /*0048*/ 	.short	0x0210
        /*004a*/ 	.short	0x0418


	//----- nvinfo : EIATTR_SW_WAR
	.align		4
.L_380:
        /*004c*/ 	.byte	0x04, 0x36
        /*004e*/ 	.short	(.L_382 - .L_381)
.L_381:
        /*0050*/ 	.word	0x00000008
.L_382:


//--------------------- .nv.info._ZN7cutlass13device_kernelIN5flash19enable_sm80_to_sm89INS1_16FlashAttnFwdSm80INS1_25CollectiveMainloopFwdSm80ILi8ELi1ELb0EN4cute5tupleIJNS5_1CILi128EEENS7_ILi64EEENS7_ILi256EEEEEELi256ENS_6half_tEfNS_4arch4Sm80ELb0ELb1ELb1ELb1ELb0ELb0ELb1ELb0EEENS1_21CollectiveEpilogueFwdINS6_IJS8_SA_S9_EEENS6_IJNS7_ILi1EEESI_SI_EEESC_SE_Li256ELb1ELb1ELb0ELb0EEENS1_19SingleTileSchedulerILb1ELb0ELb1ELi128EEEEEEEEEvNT_6ParamsE --------------------------
	.section	.nv.info._ZN7cutlass13device_kernelIN5flash19enable_sm80_to_sm89INS1_16FlashAttnFwdSm80INS1_25CollectiveMainloopFwdSm80ILi8ELi1ELb0EN4cute5tupleIJNS5_1CILi128EEENS7_ILi64EEENS7_ILi256EEEEEELi256ENS_6half_tEfNS_4arch4Sm80ELb0ELb1ELb1ELb1ELb0ELb0ELb1ELb0EEENS1_21CollectiveEpilogueFwdINS6_IJS8_SA_S9_EEENS6_IJNS7_ILi1EEESI_SI_EEESC_SE_Li256ELb1ELb1ELb0ELb0EEENS1_19SingleTileSchedulerILb1ELb0ELb1ELi128EEEEEEEEEvNT_6ParamsE,"",@"SHT_CUDA_INFO"
	.sectionflags	@""
	.align	4


	//----- nvinfo : EIATTR_CUDA_API_VERSION
	.align		4
        /*0000*/ 	.byte	0x04, 0x37
        /*0002*/ 	.short	(.L_384 - .L_383)
.L_383:
        /*0004*/ 	.word	0x00000082


	//----- nvinfo : EIATTR_KPARAM_INFO
	.align		4
.L_384:
        /*0008*/ 	.byte	0x04, 0x17
        /*000a*/ 	.short	(.L_386 - .L_385)
.L_385:
        /*000c*/ 	.word	0x00000000
        /*0010*/ 	.short	0x0000
        /*0012*/ 	.short	0x0000
        /*0014*/ 	.byte	0x00, 0xf0, 0x61, 0x10


	//----- nvinfo : EIATTR_SPARSE_MMA_MASK
	.align		4
.L_386:
        /*0018*/ 	.byte	0x03, 0x50
        /*001a*/ 	.short	0x0000


	//----- nvinfo : EIATTR_MAXREG_COUNT
	.align		4
        /*001c*/ 	.byte	0x03, 0x1b
        /*001e*/ 	.short	0x00ff


	//----- nvinfo : EIATTR_MERCURY_ISA_VERSION
	.align		4
        /*0020*/ 	.byte	0x03, 0x5f
        /*0022*/ 	.short	0x0101


	//----- nvinfo : EIATTR_EXIT_INSTR_OFFSETS
	.align		4
        /*0024*/ 	.byte	0x04, 0x1c
        /*0026*/ 	.short	(.L_388 - .L_387)


	//   ....[0]....
.L_387:
        /*0028*/ 	.word	0x00000010


	//----- nvinfo : EIATTR_MAX_THREADS
	.align		4
.L_388:
        /*002c*/ 	.byte	0x04, 0x05
        /*002e*/ 	.short	(.L_390 - .L_389)
.L_389:
        /*0030*/ 	.word	0x00000100
        /*0034*/ 	.word	0x00000001
        /*0038*/ 	.word	0x00000001


	//----- nvinfo : EIATTR_CBANK_PARAM_SIZE
	.align		4
.L_390:
        /*003c*/ 	.byte	0x03, 0x19
        /*003e*/ 	.short	0x0418


	//----- nvinfo : EIATTR_PARAM_CBANK
	.align		4
        /*0040*/ 	.byte	0x04, 0x0a
        /*0042*/ 	.short	(.L_392 - .L_391)
	.align		4
.L_391:
        /*0044*/ 	.word	index@(.nv.constant0._ZN7cutlass13device_kernelIN5flash19enable_sm80_to_sm89INS1_16FlashAttnFwdSm80INS1_25CollectiveMainloopFwdSm80ILi8ELi1ELb0EN4cute5tupleIJNS5_1CILi128EEENS7_ILi64EEENS7_ILi256EEEEEELi256ENS_6half_tEfNS_4arch4Sm80ELb0ELb1ELb1ELb1ELb0ELb0ELb1ELb0EEENS1_21CollectiveEpilogueFwdINS6_IJS8_SA_S9_EEENS6_IJNS7_ILi1EEESI_SI_EEESC_SE_Li256ELb1ELb1ELb0ELb0EEENS1_19SingleTileSchedulerILb1ELb0ELb1ELi128EEEEEEEEEvNT_6ParamsE)
        /*0048*/ 	.short	0x0210
        /*004a*/ 	.short	0x0418


	//----- nvinfo : EIATTR_SW_WAR
	.align		4
.L_392:
        /*004c*/ 	.byte	0x04, 0x36
        /*004e*/ 	.short	(.L_394 - .L_393)
.L_393:
        /*0050*/ 	.word	0x00000008
.L_394:


//--------------------- .nv.info._ZN7cutlass13device_kernelIN5flash19enable_sm80_to_sm89INS1_16FlashAttnFwdSm80INS1_25CollectiveMainloopFwdSm80ILi8ELi1ELb0EN4cute5tupleIJNS5_1CILi128EEENS7_ILi48EEENS7_ILi256EEEEEELi256ENS_6half_tEfNS_4arch4Sm80ELb0ELb1ELb1ELb1ELb0ELb1ELb1ELb0EEENS1_21CollectiveEpilogueFwdINS6_IJS8_SA_S9_EEENS6_IJNS7_ILi1EEESI_SI_EEESC_SE_Li256ELb1ELb1ELb0ELb0EEENS1_19SingleTileSchedulerILb1ELb0ELb1ELi128EEEEEEEEEvNT_6ParamsE --------------------------
	.section	.nv.info._ZN7cutlass13device_kernelIN5flash19enable_sm80_to_sm89INS1_16FlashAttnFwdSm80INS1_25CollectiveMainloopFwdSm80ILi8ELi1ELb0EN4cute5tupleIJNS5_1CILi128EEENS7_ILi48EEENS7_ILi256EEEEEELi256ENS_6half_tEfNS_4arch4Sm80ELb0ELb1ELb1ELb1ELb0ELb1ELb1ELb0EEENS1_21CollectiveEpilogueFwdINS6_IJS8_SA_S9_EEENS6_IJNS7_ILi1EEESI_SI_EEESC_SE_Li256ELb1ELb1ELb0ELb0EEENS1_19SingleTileSchedulerILb1ELb0ELb1ELi128EEEEEEEEEvNT_6ParamsE,"",@"SHT_CUDA_INFO"
	.sectionflags	@""
	.align	4


	//----- nvinfo : EIATTR_CUDA_API_VERSION
	.align		4
        /*0000*/ 	.byte	0x04, 0x37
        /*0002*/ 	.short	(.L_396 - .L_395)
.L_395:
        /*0004*/ 	.word	0x00000082


	//----- nvinfo : EIATTR_KPARAM_INFO
	.align		4
.L_396:
        /*0008*/ 	.byte	0x04, 0x17
        /*000a*/ 	.short	(.L_398 - .L_397)
.L_397:
        /*000c*/ 	.word	0x00000000
        /*0010*/ 	.short	0x0000
        /*0012*/ 	.short	0x0000
        /*0014*/ 	.byte	0x00, 0xf0, 0x61, 0x10


	//----- nvinfo : EIATTR_SPARSE_MMA_MASK
	.align		4
.L_398:
        /*0018*/ 	.byte	0x03, 0x50
        /*001a*/ 	.short	0x0000


	//----- nvinfo : EIATTR_MAXREG_COUNT
	.align		4
        /*001c*/ 	.byte	0x03, 0x1b
        /*001e*/ 	.short	0x00ff


	//----- nvinfo : EIATTR_MERCURY_ISA_VERSION
	.align		4
        /*0020*/ 	.byte	0x03, 0x5f
        /*0022*/ 	.short	0x0101


	//----- nvinfo : EIATTR_EXIT_INSTR_OFFSETS
	.align		4
        /*0024*/ 	.byte	0x04, 0x1c
        /*0026*/ 	.short	(.L_400 - .L_399)


	//   ....[0]....
.L_399:
        /*0028*/ 	.word	0x00000010


	//----- nvinfo : EIATTR_MAX_THREADS
	.align		4
.L_400:
        /*002c*/ 	.byte	0x04, 0x05
        /*002e*/ 	.short	(.L_402 - .L_401)
.L_401:
        /*0030*/ 	.word	0x00000100
        /*0034*/ 	.word	0x00000001
        /*0038*/ 	.word	0x00000001


	//----- nvinfo : EIATTR_CBANK_PARAM_SIZE
	.align		4
.L_402:
        /*003c*/ 	.byte	0x03, 0x19
        /*003e*/ 	.short	0x0418


	//----- nvinfo : EIATTR_PARAM_CBANK
	.align		4
        /*0040*/ 	.byte	0x04, 0x0a
        /*0042*/ 	.short	(.L_404 - .L_403)
	.align		4
.L_403:
        /*0044*/ 	.word	index@(.nv.constant0._ZN7cutlass13device_kernelIN5flash19enable_sm80_to_sm89INS1_16FlashAttnFwdSm80INS1_25CollectiveMainloopFwdSm80ILi8ELi1ELb0EN4cute5tupleIJNS5_1CILi128EEENS7_ILi48EEENS7_ILi256EEEEEELi256ENS_6half_tEfNS_4arch4Sm80ELb0ELb1ELb1ELb1ELb0ELb1ELb1ELb0EEENS1_21CollectiveEpilogueFwdINS6_IJS8_SA_S9_EEENS6_IJNS7_ILi1EEESI_SI_EEESC_SE_Li256ELb1ELb1ELb0ELb0EEENS1_19SingleTileSchedulerILb1ELb0ELb1ELi128EEEEEEEEEvNT_6ParamsE)
        /*0048*/ 	.short	0x0210
        /*004a*/ 	.short	0x0418


	//----- nvinfo : EIATTR_SW_WAR
	.align		4
.L_404:
        /*004c*/ 	.byte	0x04, 0x36
        /*004e*/ 	.short	(.L_406 - .L_405)
.L_405:
        /*0050*/ 	.word	0x00000008
.L_406:


//--------------------- .nv.info._ZN7cutlass13device_kernelIN5flash19enable_sm80_to_sm89INS1_16FlashAttnFwdSm80INS1_25CollectiveMainloopFwdSm80ILi8ELi1ELb0EN4cute5tupleIJNS5_1CILi128EEENS7_ILi96EEENS7_ILi256EEEEEELi256ENS_6half_tEfNS_4arch4Sm80ELb1ELb0ELb1ELb0ELb0ELb0ELb1ELb0EEENS1_21CollectiveEpilogueFwdINS6_IJS8_SA_S9_EEENS6_IJNS7_ILi1EEESI_SI_EEESC_SE_Li256ELb0ELb1ELb0ELb0EEENS1_30DynamicPersistentTileSchedulerILi256ELi256ELb0ELb1ELb0EEEEEEEEEvNT_6ParamsE --------------------------
	.section	.nv.info._ZN7cutlass13device_kernelIN5flash19enable_sm80_to_sm89INS1_16FlashAttnFwdSm80INS1_25CollectiveMainloopFwdSm80ILi8ELi1ELb0EN4cute5tupleIJNS5_1CILi128EEENS7_ILi96EEENS7_ILi256EEEEEELi256ENS_6half_tEfNS_4arch4Sm80ELb1ELb0ELb1ELb0ELb0ELb0ELb1ELb0EEENS1_21CollectiveEpilogueFwdINS6_IJS8_SA_S9_EEENS6_IJNS7_ILi1EEESI_SI_EEESC_SE_Li256ELb0ELb1ELb0ELb0EEENS1_30DynamicPersistentTileSchedulerILi256ELi256ELb0ELb1ELb0EEEEEEEEEvNT_6ParamsE,"",@"SHT_CUDA_INFO"
	.sectionflags	@""
	.align	4


	//----- nvinfo : EIATTR_CUDA_API_VERSION
	.align		4
        /*0000*/ 	.byte	0x04, 0x37
        /*0002*/ 	.short	(.L_408 - .L_407)
.L_407:
        /*0004*/ 	.word	0x00000082


	//----- nvinfo : EIATTR_KPARAM_INFO
	.align		4
.L_408:
        /*0008*/ 	.byte	0x04, 0x17
        /*000a*/ 	.short	(.L_410 - .L_409)
.L_409:
        /*000c*/ 	.word	0x00000000
        /*0010*/ 	.short	0x0000
        /*0012*/ 	.short	0x0000
        /*0014*/ 	.byte	0x00, 0xf0, 0xa1, 0x10


	//----- nvinfo : EIATTR_SPARSE_MMA_MASK
	.align		4
.L_410:
        /*0018*/ 	.byte	0x03, 0x50
        /*001a*/ 	.short	0x0000


	//----- nvinfo : EIATTR_MAXREG_COUNT
	.align		4
        /*001c*/ 	.byte	0x03, 0x1b
        /*001e*/ 	.short	0x00ff


	//----- nvinfo : EIATTR_MERCURY_ISA_VERSION
	.align		4
        /*0020*/ 	.byte	0x03, 0x5f
        /*0022*/ 	.short	0x0101


	//----- nvinfo : EIATTR_EXIT_INSTR_OFFSETS
	.align		4
        /*0024*/ 	.byte	0x04, 0x1c
        /*0026*/ 	.short	(.L_412 - .L_411)


	//   ....[0]....
.L_411:
        /*0028*/ 	.word	0x00000010


	//----- nvinfo : EIATTR_MAX_THREADS
	.align		4
.L_412:
        /*002c*/ 	.byte	0x04, 0x05
        /*002e*/ 	.short	(.L_414 - .L_413)
.L_413:
        /*0030*/ 	.word	0x00000100
        /*0034*/ 	.word	0x00000001
        /*0038*/ 	.word	0x00000001


	//----- nvinfo : EIATTR_CBANK_PARAM_SIZE
	.align		4
.L_414:
        /*003c*/ 	.byte	0x03, 0x19
        /*003e*/ 	.short	0x0428


	//----- nvinfo : EIATTR_PARAM_CBANK
	.align		4
        /*0040*/ 	.byte	0x04, 0x0a
        /*0042*/ 	.short	(.L_416 - .L_415)
	.align		4
.L_415:
        /*0044*/ 	.word	index@(.nv.constant0._ZN7cutlass13device_kernelIN5flash19enable_sm80_to_sm89INS1_16FlashAttnFwdSm80INS1_25CollectiveMainloopFwdSm80ILi8ELi1ELb0EN4cute5tupleIJNS5_1CILi128EEENS7_ILi96EEENS7_ILi256EEEEEELi256ENS_6half_tEfNS_4arch4Sm80ELb1ELb0ELb1ELb0ELb0ELb0ELb1ELb0EEENS1_21CollectiveEpilogueFwdINS6_IJS8_SA_S9_EEENS6_IJNS7_ILi1EEESI_SI_EEESC_SE_Li256ELb0ELb1ELb0ELb0EEENS1_30DynamicPersistentTileSchedulerILi256ELi256ELb0ELb1ELb0EEEEEEEEEvNT_6ParamsE)
        /*0048*/ 	.short	0x0210
        /*004a*/ 	.short	0x0428


	//----- nvinfo : EIATTR_SW_WAR
	.align		4
.L_416:
        /*004c*/ 	.byte	0x04, 0x36
        /*004e*/ 	.short	(.L_418 - .L_417)
.L_417:
        /*0050*/ 	.word	0x00000008
.L_418:


//--------------------- .nv.info._ZN7cutlass13device_kernelIN5flash19enable_sm80_to_sm89INS1_16FlashAttnFwdSm80INS1_25CollectiveMainloopFwdSm80ILi8ELi1ELb0EN4cute5tupleIJNS5_1CILi128EEENS7_ILi96EEENS7_ILi256EEEEEELi256ENS_6half_tEfNS_4arch4Sm80ELb1ELb0ELb1ELb1ELb0ELb0ELb1ELb0EEENS1_21CollectiveEpilogueFwdINS6_IJS8_SA_S9_EEENS6_IJNS7_ILi1EEESI_SI_EEESC_SE_Li256ELb1ELb1ELb0ELb0EEENS1_19SingleTileSchedulerILb1ELb0ELb1ELi128EEEEEEEEEvNT_6ParamsE --------------------------
	.section	.nv.info._ZN7cutlass13device_kernelIN5flash19enable_sm80_to_sm89INS1_16FlashAttnFwdSm80INS1_25CollectiveMainloopFwdSm80ILi8ELi1ELb0EN4cute5tupleIJNS5_1CILi128EEENS7_ILi96EEENS7_ILi256EEEEEELi256ENS_6half_tEfNS_4arch4Sm80ELb1ELb0ELb1ELb1ELb0ELb0ELb1ELb0EEENS1_21CollectiveEpilogueFwdINS6_IJS8_SA_S9_EEENS6_IJNS7_ILi1EEESI_SI_EEESC_SE_Li256ELb1ELb1ELb0ELb0EEENS1_19SingleTileSchedulerILb1ELb0ELb1ELi128EEEEEEEEEvNT_6ParamsE,"",@"SHT_CUDA_INFO"
	.sectionflags	@""
	.align	4


	//----- nvinfo : EIATTR_CUDA_API_VERSION
	.align		4
        /*0000*/ 	.byte	0x04, 0x37
        /*0002*/ 	.short	(.L_420 - .L_419)
.L_419:
        /*0004*/ 	.word	0x00000082


	//----- nvinfo : EIATTR_KPARAM_INFO
	.align		4
.L_420:
        /*0008*/ 	.byte	0x04, 0x17
        /*000a*/ 	.short	(.L_422 - .L_421)
.L_421:
        /*000c*/ 	.word	0x00000000
        /*0010*/ 	.short	0x0000
        /*0012*/ 	.short	0x0000
        /*0014*/ 	.byte	0x00, 0xf0, 0x61, 0x10


	//----- nvinfo : EIATTR_SPARSE_MMA_MASK
	.align		4
.L_422:
        /*0018*/ 	.byte	0x03, 0x50
        /*001a*/ 	.short	0x0000


	//----- nvinfo : EIATTR_MAXREG_COUNT
	.align		4
        /*001c*/ 	.byte	0x03, 0x1b
        /*001e*/ 	.short	0x00ff


	//----- nvinfo : EIATTR_MERCURY_ISA_VERSION
	.align		4
        /*0020*/ 	.byte	0x03, 0x5f
        /*0022*/ 	.short	0x0101


	//----- nvinfo : EIATTR_EXIT_INSTR_OFFSETS
	.align		4
        /*0024*/ 	.byte	0x04, 0x1c
        /*0026*/ 	.short	(.L_424 - .L_423)


	//   ....[0]....
.L_423:
        /*0028*/ 	.word	0x00000010


	//----- nvinfo : EIATTR_MAX_THREADS
	.align		4
.L_424:
        /*002c*/ 	.byte	0x04, 0x05
        /*002e*/ 	.short	(.L_426 - .L_425)
.L_425:
        /*0030*/ 	.word	0x00000100
        /*0034*/ 	.word	0x00000001
        /*0038*/ 	.word	0x00000001


	//----- nvinfo : EIATTR_CBANK_PARAM_SIZE
	.align		4
.L_426:
        /*003c*/ 	.byte	0x03, 0x19
        /*003e*/ 	.short	0x0418


	//----- nvinfo : EIATTR_PARAM_CBANK
	.align		4
        /*0040*/ 	.byte	0x04, 0x0a
        /*0042*/ 	.short	(.L_428 - .L_427)
	.align		4
.L_427:
        /*0044*/ 	.word	index@(.nv.constant0._ZN7cutlass13device_kernelIN5flash19enable_sm80_to_sm89INS1_16FlashAttnFwdSm80INS1_25CollectiveMainloopFwdSm80ILi8ELi1ELb0EN4cute5tupleIJNS5_1CILi128EEENS7_ILi96EEENS7_ILi256EEEEEELi256ENS_6half_tEfNS_4arch4Sm80ELb1ELb0ELb1ELb1ELb0ELb0ELb1ELb0EEENS1_21CollectiveEpilogueFwdINS6_IJS8_SA_S9_EEENS6_IJNS7_ILi1EEESI_SI_EEESC_SE_Li256ELb1ELb1ELb0ELb0EEENS1_19SingleTileSchedulerILb1ELb0ELb1ELi128EEEEEEEEEvNT_6ParamsE)
        /*0048*/ 	.short	0x0210
        /*004a*/ 	.short	0x0418


	//----- nvinfo : EIATTR_SW_WAR
	.align		4
.L_428:
        /*004c*/ 	.byte	0x04, 0x36
        /*004e*/ 	.short	(.L_430 - .L_429)
.L_429:
        /*0050*/ 	.word	0x00000008
.L_430:


//--------------------- .nv.info._ZN7cutlass13device_kernelIN5flash19enable_sm80_to_sm89INS1_16FlashAttnFwdSm80INS1_25CollectiveMainloopFwdSm80ILi8ELi1ELb0EN4cute5tupleIJNS5_1CILi128EEENS7_ILi48EEENS7_ILi256EEEEEELi256ENS_6half_tEfNS_4arch4Sm80ELb1ELb0ELb1ELb1ELb0ELb1ELb1ELb0EEENS1_21CollectiveEpilogueFwdINS6_IJS8_SA_S9_EEENS6_IJNS7_ILi1EEESI_SI_EEESC_SE_Li256ELb1ELb1ELb0ELb0EEENS1_19SingleTileSchedulerILb1ELb0ELb1ELi128EEEEEEEEEvNT_6ParamsE --------------------------
	.section	.nv.info._ZN7cutlass13device_kernelIN5flash19enable_sm80_to_sm89INS1_16FlashAttnFwdSm80INS1_25CollectiveMainloopFwdSm80ILi8ELi1ELb0EN4cute5tupleIJNS5_1CILi128EEENS7_ILi48EEENS7_ILi256EEEEEELi256ENS_6half_tEfNS_4arch4Sm80ELb1ELb0ELb1ELb1ELb0ELb1ELb1ELb0EEENS1_21CollectiveEpilogueFwdINS6_IJS8_SA_S9_EEENS6_IJNS7_ILi1EEESI_SI_EEESC_SE_Li256ELb1ELb1ELb0ELb0EEENS1_19SingleTileSchedulerILb1ELb0ELb1ELi128EEEEEEEEEvNT_6ParamsE,"",@"SHT_CUDA_INFO"
	.sectionflags	@""
	.align	4


	//----- nvinfo : EIATTR_CUDA_API_VERSION
	.align		4
        /*0000*/ 	.byte	0x04, 0x37
        /*0002*/ 	.short	(.L_432 - .L_431)
.L_431:
        /*0004*/ 	.word	0x00000082


	//----- nvinfo : EIATTR_KPARAM_INFO
	.align		4
.L_432:
        /*0008*/ 	.byte	0x04, 0x17
        /*000a*/ 	.short	(.L_434 - .L_433)
.L_433:
        /*000c*/ 	.word	0x00000000
        /*0010*/ 	.short	0x0000
        /*0012*/ 	.short	0x0000
        /*0014*/ 	.byte	0x00, 0xf0, 0x61, 0x10


	//----- nvinfo : EIATTR_SPARSE_MMA_MASK
	.align		4
.L_434:
        /*0018*/ 	.byte	0x03, 0x50
        /*001a*/ 	.short	0x0000


	//----- nvinfo : EIATTR_MAXREG_COUNT
	.align		4
        /*001c*/ 	.byte	0x03, 0x1b
        /*001e*/ 	.short	0x00ff


	//----- nvinfo : EIATTR_MERCURY_ISA_VERSION
	.align		4
        /*0020*/ 	.byte	0x03, 0x5f
        /*0022*/ 	.short	0x0101


	//----- nvinfo : EIATTR_EXIT_INSTR_OFFSETS
	.align		4
        /*0024*/ 	.byte	0x04, 0x1c
        /*0026*/ 	.short	(.L_436 - .L_435)


	//   ....[0]....
.L_435:
        /*0028*/ 	.word	0x00000010


	//----- nvinfo : EIATTR_MAX_THREADS
	.align		4
.L_436:
        /*002c*/ 	.byte	0x04, 0x05
        /*002e*/ 	.short	(.L_438 - .L_437)
.L_437:
        /*0030*/ 	.word	0x00000100
        /*0034*/ 	.word	0x00000001
        /*0038*/ 	.word	0x00000001


	//----- nvinfo : EIATTR_CBANK_PARAM_SIZE
	.align		4
.L_438:
        /*003c*/ 	.byte	0x03, 0x19
        /*003e*/ 	.short	0x0418


	//----- nvinfo : EIATTR_PARAM_CBANK
	.align		4
        /*0040*/ 	.byte	0x04, 0x0a
        /*0042*/ 	.short	(.L_440 - .L_439)
	.align		4
.L_439:
        /*0044*/ 	.word	index@(.nv.constant0._ZN7cutlass13device_kernelIN5flash19enable_sm80_to_sm89INS1_16FlashAttnFwdSm80INS1_25CollectiveMainloopFwdSm80ILi8ELi1ELb0EN4cute5tupleIJNS5_1CILi128EEENS7_ILi48EEENS7_ILi256EEEEEELi256ENS_6half_tEfNS_4arch4Sm80ELb1ELb0ELb1ELb1ELb0ELb1ELb1ELb0EEENS1_21CollectiveEpilogueFwdINS6_IJS8_SA_S9_EEENS6_IJNS7_ILi1EEESI_SI_EEESC_SE_Li256ELb1ELb1ELb0ELb0EEENS1_19SingleTileSchedulerILb1ELb0ELb1ELi128EEEEEEEEEvNT_6ParamsE)
        /*0048*/ 	.short	0x0210
        /*004a*/ 	.short	0x0418


	//----- nvinfo : EIATTR_SW_WAR
	.align		4
.L_440:
        /*004c*/ 	.byte	0x04, 0x36
        /*004e*/ 	.short	(.L_442 - .L_441)
.L_441:
        /*0050*/ 	.word	0x00000008
.L_442:


//--------------------- .nv.info._ZN7cutlass13device_kernelIN5flash19enable_sm80_to_sm89INS1_16FlashAttnFwdSm80INS1_25CollectiveMainloopFwdSm80ILi8ELi1ELb1EN4cute5tupleIJNS5_1CILi128EEENS7_ILi64EEENS7_ILi256EEEEEELi256ENS_6half_tEfNS_4arch4Sm80ELb0ELb0ELb0ELb0ELb0ELb0ELb1ELb0EEENS1_21CollectiveEpilogueFwdINS6_IJS8_SA_S9_EEENS6_IJNS7_ILi1EEESI_SI_EEESC_SE_Li256ELb0ELb1ELb0ELb0EEENS1_19SingleTileSchedulerILb0ELb0ELb1ELi128EEEEEEEEEvNT_6ParamsE --------------------------
	.section	.nv.info._ZN7cutlass13device_kernelIN5flash19enable_sm80_to_sm89INS1_16FlashAttnFwdSm80INS1_25CollectiveMainloopFwdSm80ILi8ELi1ELb1EN4cute5tupleIJNS5_1CILi128EEENS7_ILi64EEENS7_ILi256EEEEEELi256ENS_6half_tEfNS_4arch4Sm80ELb0ELb0ELb0ELb0ELb0ELb0ELb1ELb0EEENS1_21CollectiveEpilogueFwdINS6_IJS8_SA_S9_EEENS6_IJNS7_ILi1EEESI_SI_EEESC_SE_Li256ELb0ELb1ELb0ELb0EEENS1_19SingleTileSchedulerILb0ELb0ELb1ELi128EEEEEEEEEvNT_6ParamsE,"",@"SHT_CUDA_INFO"
	.sectionflags	@""
	.align	4


	//----- nvinfo : EIATTR_CUDA_API_VERSION
	.align		4
        /*0000*/ 	.byte	0x04, 0x37
        /*0002*/ 	.short	(.L_444 - .L_443)
.L_443:
        /*0004*/ 	.word	0x00000082


	//----- nvinfo : EIATTR_KPARAM_INFO
	.align		4
.L_444:
        /*0008*/ 	.byte	0x04, 0x17
        /*000a*/ 	.short	(.L_446 - .L_445)
.L_445:
        /*000c*/ 	.word	0x00000000
        /*0010*/ 	.short	0x0000
        /*0012*/ 	.short	0x0000
        /*0014*/ 	.byte	0x00, 0xf0, 0x61, 0x10


	//----- nvinfo : EIATTR_SPARSE_MMA_MASK
	.align		4
.L_446:
        /*0018*/ 	.byte	0x03, 0x50
        /*001a*/ 	.short	0x0000


	//----- nvinfo : EIATTR_MAXREG_COUNT
	.align		4
        /*001c*/ 	.byte	0x03, 0x1b
        /*001e*/ 	.short	0x00ff


	//----- nvinfo : EIATTR_MERCURY_ISA_VERSION
	.align		4
        /*0020*/ 	.byte	0x03, 0x5f
        /*0022*/ 	.short	0x0101


	//----- nvinfo : EIATTR_EXIT_INSTR_OFFSETS
	.align		4
        /*0024*/ 	.byte	0x04, 0x1c
        /*0026*/ 	.short	(.L_448 - .L_447)


	//   ....[0]....
.L_447:
        /*0028*/ 	.word	0x00000010


	//----- nvinfo : EIATTR_MAX_THREADS
	.align		4
.L_448:
        /*002c*/ 	.byte	0x04, 0x05
        /*002e*/ 	.short	(.L_450 - .L_449)
.L_449:
        /*0030*/ 	.word	0x00000100
        /*0034*/ 	.word	0x00000001
        /*0038*/ 	.word	0x00000001


	//----- nvinfo : EIATTR_CBANK_PARAM_SIZE
	.align		4
.L_450:
        /*003c*/ 	.byte	0x03, 0x19
        /*003e*/ 	.short	0x0418


	//----- nvinfo : EIATTR_PARAM_CBANK
	.align		4
        /*0040*/ 	.byte	0x04, 0x0a
        /*0042*/ 	.short	(.L_452 - .L_451)
	.align		4
.L_451:
        /*0044*/ 	.word	index@(.nv.constant0._ZN7cutlass13device_kernelIN5flash19enable_sm80_to_sm89INS1_16FlashAttnFwdSm80INS1_25CollectiveMainloopFwdSm80ILi8ELi1ELb1EN4cute5tupleIJNS5_1CILi128EEENS7_ILi64EEENS7_ILi256EEEEEELi256ENS_6half_tEfNS_4arch4Sm80ELb0ELb0ELb0ELb0ELb0ELb0ELb1ELb0EEENS1_21CollectiveEpilogueFwdINS6_IJS8_SA_S9_EEENS6_IJNS7_ILi1EEESI_SI_EEESC_SE_Li256ELb0ELb1ELb0ELb0EEENS1_19SingleTileSchedulerILb0ELb0ELb1ELi128EEEEEEEEEvNT_6ParamsE)
        /*0048*/ 	.short	0x0210
        /*004a*/ 	.short	0x0418


	//----- nvinfo : EIATTR_SW_WAR
	.align		4
.L_452:
        /*004c*/ 	.byte	0x04, 0x36
        /*004e*/ 	.short	(.L_454 - .L_453)
.L_453:
        /*0050*/ 	.word	0x00000008
.L_454:


//--------------------- .nv.info._ZN7cutlass13device_kernelIN5flash19enable_sm80_to_sm89INS1_16FlashAttnFwdSm80INS1_25CollectiveMainloopFwdSm80ILi8ELi1ELb1EN4cute5tupleIJNS5_1CILi128EEENS7_ILi64EEENS7_ILi256EEEEEELi256ENS_6half_tEfNS_4arch4Sm80ELb0ELb0ELb0ELb1ELb0ELb0ELb1ELb0EEENS1_21CollectiveEpilogueFwdINS6_IJS8_SA_S9_EEENS6_IJNS7_ILi1EEESI_SI_EEESC_SE_Li256ELb1ELb1ELb0ELb0EEENS1_19SingleTileSchedulerILb1ELb0ELb1ELi128EEEEEEEEEvNT_6ParamsE --------------------------
	.section	.nv.info._ZN7cutlass13device_kernelIN5flash19enable_sm80_to_sm89INS1_16FlashAttnFwdSm80INS1_25CollectiveMainloopFwdSm80ILi8ELi1ELb1EN4cute5tupleIJNS5_1CILi128EEENS7_ILi64EEENS7_ILi256EEEEEELi256ENS_6half_tEfNS_4arch4Sm80ELb0ELb0ELb0ELb1ELb0ELb0ELb1ELb0EEENS1_21CollectiveEpilogueFwdINS6_IJS8_SA_S9_EEENS6_IJNS7_ILi1EEESI_SI_EEESC_SE_Li256ELb1ELb1ELb0ELb0EEENS1_19SingleTileSchedulerILb1ELb0ELb1ELi128EEEEEEEEEvNT_6ParamsE,"",@"SHT_CUDA_INFO"
	.sectionflags	@""
	.align	4


	//----- nvinfo : EIATTR_CUDA_API_VERSION
	.align		4
        /*0000*/ 	.byte	0x04, 0x37
        /*0002*/ 	.short	(.L_456 - .L_455)
.L_455:
        /*0004*/ 	.word	0x00000082


	//----- nvinfo : EIATTR_KPARAM_INFO
	.align		4
.L_456:
        /*0008*/ 	.byte	0x04, 0x17
        /*000a*/ 	.short	(.L_458 - .L_457)
.L_457:
        /*000c*/ 	.word	0x00000000
        /*0010*/ 	.short	0x0000
        /*0012*/ 	.short	0x0000
        /*0014*/ 	.byte	0x00, 0xf0, 0x61, 0x10


	//----- nvinfo : EIATTR_SPARSE_MMA_MASK
	.align		4
.L_458:
        /*0018*/ 	.byte	0x03, 0x50
        /*001a*/ 	.short	0x0000


	//----- nvinfo : EIATTR_MAXREG_COUNT
	.align		4
        /*001c*/ 	.byte	0x03, 0x1b
        /*001e*/ 	.short	0x00ff


	//----- nvinfo : EIATTR_MERCURY_ISA_VERSION
	.align		4
        /*0020*/ 	.byte	0x03, 0x5f
        /*0022*/ 	.short	0x0101


	//----- nvinfo : EIATTR_EXIT_INSTR_OFFSETS
	.align		4
        /*0024*/ 	.byte	0x04, 0x1c
        /*0026*/ 	.short	(.L_460 - .L_459)


	//   ....[0]....
.L_459:
        /*0028*/ 	.word	0x00000010


	//----- nvinfo : EIATTR_MAX_THREADS
	.align		4
.L_460:
        /*002c*/ 	.byte	0x04, 0x05
        /*002e*/ 	.short	(.L_462 - .L_461)
.L_461:
        /*0030*/ 	.word	0x00000100
        /*0034*/ 	.word	0x00000001
        /*0038*/ 	.word	0x00000001


	//----- nvinfo : EIATTR_CBANK_PARAM_SIZE
	.align		4
.L_462:
        /*003c*/ 	.byte	0x03, 0x19
        /*003e*/ 	.short	0x0418


	//----- nvinfo : EIATTR_PARAM_CBANK
	.align		4
        /*0040*/ 	.byte	0x04, 0x0a
        /*0042*/ 	.short	(.L_464 - .L_463)
	.align		4
.L_463:
        /*0044*/ 	.word	index@(.nv.constant0._ZN7cutlass13device_kernelIN5flash19enable_sm80_to_sm89INS1_16FlashAttnFwdSm80INS1_25CollectiveMainloopFwdSm80ILi8ELi1ELb1EN4cute5tupleIJNS5_1CILi128EEENS7_ILi64EEENS7_ILi256EEEEEELi256ENS_6half_tEfNS_4arch4Sm80ELb0ELb0ELb0ELb1ELb0ELb0ELb1ELb0EEENS1_21CollectiveEpilogueFwdINS6_IJS8_SA_S9_EEENS6_IJNS7_ILi1EEESI_SI_EEESC_SE_Li256ELb1ELb1ELb0ELb0EEENS1_19SingleTileSchedulerILb1ELb0ELb1ELi128EEEEEEEEEvNT_6ParamsE)
        /*0048*/ 	.short	0x0210
        /*004a*/ 	.short	0x0418


	//----- nvinfo : EIATTR_SW_WAR
	.align		4
.L_464:
        /*004c*/ 	.byte	0x04, 0x36
        /*004e*/ 	.short	(.L_466 - .L_465)
.L_465:
        /*0050*/ 	.word	0x00000008
.L_466:


//--------------------- .nv.info._ZN7cutlass13device_kernelIN5flash19enable_sm80_to_sm89INS1_16FlashAttnFwdSm80INS1_25CollectiveMainloopFwdSm80ILi8ELi1ELb0EN4cute5tupleIJNS5_1CILi128EEENS7_ILi32EEENS7_ILi256EEEEEELi256ENS_6half_tEfNS_4arch4Sm80ELb0ELb0ELb0ELb1ELb0ELb1ELb1ELb0EEENS1_21CollectiveEpilogueFwdINS6_IJS8_SA_S9_EEENS6_IJNS7_ILi1EEESI_SI_EEESC_SE_Li256ELb1ELb1ELb0ELb0EEENS1_19SingleTileSchedulerILb1ELb0ELb1ELi128EEEEEEEEEvNT_6ParamsE --------------------------
	.section	.nv.info._ZN7cutlass13device_kernelIN5flash19enable_sm80_to_sm89INS1_16FlashAttnFwdSm80INS1_25CollectiveMainloopFwdSm80ILi8ELi1ELb0EN4cute5tupleIJNS5_1CILi128EEENS7_ILi32EEENS7_ILi256EEEEEELi256ENS_6half_tEfNS_4arch4Sm80ELb0ELb0ELb0ELb1ELb0ELb1ELb1ELb0EEENS1_21CollectiveEpilogueFwdINS6_IJS8_SA_S9_EEENS6_IJNS7_ILi1EEESI_SI_EEESC_SE_Li256ELb1ELb1ELb0ELb0EEENS1_19SingleTileSchedulerILb1ELb0ELb1ELi128EEEEEEEEEvNT_6ParamsE,"",@"SHT_CUDA_INFO"
	.sectionflags	@""
	.align	4


	//----- nvinfo : EIATTR_CUDA_API_VERSION
	.align		4
        /*0000*/ 	.byte	0x04, 0x37
        /*0002*/ 	.short	(.L_468 - .L_467)
.L_467:
        /*0004*/ 	.word	0x00000082


	//----- nvinfo : EIATTR_KPARAM_INFO
	.align		4
.L_468:
        /*0008*/ 	.byte	0x04, 0x17
        /*000a*/ 	.short	(.L_470 - .L_469)
.L_469:
        /*000c*/ 	.word	0x00000000
        /*0010*/ 	.short	0x0000
        /*0012*/ 	.short	0x0000
        /*0014*/ 	.byte	0x00, 0xf0, 0x61, 0x10


	//----- nvinfo : EIATTR_SPARSE_MMA_MASK
	.align		4
.L_470:
        /*0018*/ 	.byte	0x03, 0x50
        /*001a*/ 	.short	0x0000


	//----- nvinfo : EIATTR_MAXREG_COUNT
	.align		4
        /*001c*/ 	.byte	0x03, 0x1b
        /*001e*/ 	.short	0x00ff


	//----- nvinfo : EIATTR_MERCURY_ISA_VERSION
	.align		4
        /*0020*/ 	.byte	0x03, 0x5f
        /*0022*/ 	.short	0x0101


	//----- nvinfo : EIATTR_EXIT_INSTR_OFFSETS
	.align		4
        /*0024*/ 	.byte	0x04, 0x1c
        /*0026*/ 	.short	(.L_472 - .L_471)


	//   ....[0]....
.L_471:
        /*0028*/ 	.word	0x00000010


	//----- nvinfo : EIATTR_MAX_THREADS
	.align		4
.L_472:
        /*002c*/ 	.byte	0x04, 0x05
        /*002e*/ 	.short	(.L_474 - .L_473)
.L_473:
        /*0030*/ 	.word	0x00000100
        /*0034*/ 	.word	0x00000001
        /*0038*/ 	.word	0x00000001


	//----- nvinfo : EIATTR_CBANK_PARAM_SIZE
	.align		4
.L_474:
        /*003c*/ 	.byte	0x03, 0x19
        /*003e*/ 	.short	0x0418


	//----- nvinfo : EIATTR_PARAM_CBANK
	.align		4
        /*0040*/ 	.byte	0x04, 0x0a
        /*0042*/ 	.short	(.L_476 - .L_475)
	.align		4
.L_475:
        /*0044*/ 	.word	index@(.nv.constant0._ZN7cutlass13device_kernelIN5flash19enable_sm80_to_sm89INS1_16FlashAttnFwdSm80INS1_25CollectiveMainloopFwdSm80ILi8ELi1ELb0EN4cute5tupleIJNS5_1CILi128EEENS7_ILi32EEENS7_ILi256EEEEEELi256ENS_6half_tEfNS_4arch4Sm80ELb0ELb0ELb0ELb1ELb0ELb1ELb1ELb0EEENS1_21CollectiveEpilogueFwdINS6_IJS8_SA_S9_EEENS6_IJNS7_ILi1EEESI_SI_EEESC_SE_Li256ELb1ELb1ELb0ELb0EEENS1_19SingleTileSchedulerILb1ELb0ELb1ELi128EEEEEEEEEvNT_6ParamsE)
        /*0048*/ 	.short	0x0210
        /*004a*/ 	.short	0x0418


	//----- nvinfo : EIATTR_SW_WAR
	.align		4
.L_476:
        /*004c*/ 	.byte	0x04, 0x36
        /*004e*/ 	.short	(.L_478 - .L_477)
.L_477:
        /*0050*/ 	.word	0x00000008
.L_478:


//--------------------- .nv.info._ZN7cutlass13device_kernelIN5flash19enable_sm80_to_sm89INS1_16FlashAttnFwdSm80INS1_25CollectiveMainloopFwdSm80ILi8ELi1ELb1EN4cute5tupleIJNS5_1CILi128EEENS7_ILi48EEENS7_ILi256EEEEEELi256ENS_6half_tEfNS_4arch4Sm80ELb0ELb1ELb0ELb0ELb0ELb0ELb1ELb0EEENS1_21CollectiveEpilogueFwdINS6_IJS8_SA_S9_EEENS6_IJNS7_ILi1EEESI_SI_EEESC_SE_Li256ELb0ELb1ELb0ELb0EEENS1_19SingleTileSchedulerILb0ELb0ELb1ELi128EEEEEEEEEvNT_6ParamsE --------------------------
	.section	.nv.info._ZN7cutlass13device_kernelIN5flash19enable_sm80_to_sm89INS1_16FlashAttnFwdSm80INS1_25CollectiveMainloopFwdSm80ILi8ELi1ELb1EN4cute5tupleIJNS5_1CILi128EEENS7_ILi48EEENS7_ILi256EEEEEELi256ENS_6half_tEfNS_4arch4Sm80ELb0ELb1ELb0ELb0ELb0ELb0ELb1ELb0EEENS1_21CollectiveEpilogueFwdINS6_IJS8_SA_S9_EEENS6_IJNS7_ILi1EEESI_SI_EEESC_SE_Li256ELb0ELb1ELb0ELb0EEENS1_19SingleTileSchedulerILb0ELb0ELb1ELi128EEEEEEEEEvNT_6ParamsE,"",@"SHT_CUDA_INFO"
	.sectionflags	@""
	.align	4


	//----- nvinfo : EIATTR_CUDA_API_VERSION
	.align		4
        /*0000*/ 	.byte	0x04, 0x37
        /*0002*/ 	.short	(.L_480 - .L_479)
.L_479:
        /*0004*/ 	.word	0x00000082


	//----- nvinfo : EIATTR_KPARAM_INFO
	.align		4
.L_480:
        /*0008*/ 	.byte	0x04, 0x17
        /*000a*/ 	.short	(.L_482 - .L_481)
.L_481:
        /*000c*/ 	.word	0x00000000
        /*0010*/ 	.short	0x0000
        /*0012*/ 	.short	0x0000
        /*0014*/ 	.byte	0x00, 0xf0, 0x61, 0x10


	//----- nvinfo : EIATTR_SPARSE_MMA_MASK
	.align		4
.L_482:
        /*0018*/ 	.byte	0x03, 0x50
        /*001a*/ 	.short	0x0000


	//----- nvinfo : EIATTR_MAXREG_COUNT
	.align		4
        /*001c*/ 	.byte	0x03, 0x1b
        /*001e*/ 	.short	0x00ff


	//----- nvinfo : EIATTR_MERCURY_ISA_VERSION
	.align		4
        /*0020*/ 	.byte	0x03, 0x5f
        /*0022*/ 	.short	0x0101


	//----- nvinfo : EIATTR_EXIT_INSTR_OFFSETS
	.align		4
        /*0024*/ 	.byte	0x04, 0x1c
        /*0026*/ 	.short	(.L_484 - .L_483)


	//   ....[0]....
.L_483:
        /*0028*/ 	.word	0x00000010


	//----- nvinfo : EIATTR_MAX_THREADS
	.align		4
.L_484:
        /*002c*/ 	.byte	0x04, 0x05
        /*002e*/ 	.short	(.L_486 - .L_485)
.L_485:
        /*0030*/ 	.word	0x00000100
        /*0034*/ 	.word	0x00000001
        /*0038*/ 	.word	0x00000001


	//----- nvinfo : EIATTR_CBANK_PARAM_SIZE
	.align		4
.L_486:
        /*003c*/ 	.byte	0x03, 0x19
        /*003e*/ 	.short	0x0418


	//----- nvinfo : EIATTR_PARAM_CBANK
	.align		4
        /*0040*/ 	.byte	0x04, 0x0a
        /*0042*/ 	.short	(.L_488 - .L_487)
	.align		4
.L_487:
        /*0044*/ 	.word	index@(.nv.constant0._ZN7cutlass13device_kernelIN5flash19enable_sm80_to_sm89INS1_16FlashAttnFwdSm80INS1_25CollectiveMainloopFwdSm80ILi8ELi1ELb1EN4cute5tupleIJNS5_1CILi128EEENS7_ILi48EEENS7_ILi256EEEEEELi256ENS_6half_tEfNS_4arch4Sm80ELb0ELb1ELb0ELb0ELb0ELb0ELb1ELb0EEENS1_21CollectiveEpilogueFwdINS6_IJS8_SA_S9_EEENS6_IJNS7_ILi1EEESI_SI_EEESC_SE_Li256ELb0ELb1ELb0ELb0EEENS1_19SingleTileSchedulerILb0ELb0ELb1ELi128EEEEEEEEEvNT_6ParamsE)
        /*0048*/ 	.short	0x0210
        /*004a*/ 	.short	0x0418


	//----- nvinfo : EIATTR_SW_WAR
	.align		4
.L_488:
        /*004c*/ 	.byte	0x04, 0x36
        /*004e*/ 	.short	(.L_490 - .L_489)
.L_489:
        /*0050*/ 	.word	0x00000008
.L_490:


//--------------------- .nv.info._ZN7cutlass13device_kernelIN5flash19enable_sm80_to_sm89INS1_16FlashAttnFwdSm80INS1_25CollectiveMainloopFwdSm80ILi8ELi1ELb1EN4cute5tupleIJNS5_1CILi128EEENS7_ILi48EEENS7_ILi256EEEEEELi256ENS_6half_tEfNS_4arch4Sm80ELb0ELb1ELb0ELb1ELb0ELb0ELb1ELb0EEENS1_21CollectiveEpilogueFwdINS6_IJS8_SA_S9_EEENS6_IJNS7_ILi1EEESI_SI_EEESC_SE_Li256ELb1ELb1ELb0ELb0EEENS1_19SingleTileSchedulerILb1ELb0ELb1ELi128EEEEEEEEEvNT_6ParamsE --------------------------
	.section	.nv.info._ZN7cutlass13device_kernelIN5flash19enable_sm80_to_sm89INS1_16FlashAttnFwdSm80INS1_25CollectiveMainloopFwdSm80ILi8ELi1ELb1EN4cute5tupleIJNS5_1CILi128EEENS7_ILi48EEENS7_ILi256EEEEEELi256ENS_6half_tEfNS_4arch4Sm80ELb0ELb1ELb0ELb1ELb0ELb0ELb1ELb0EEENS1_21CollectiveEpilogueFwdINS6_IJS8_SA_S9_EEENS6_IJNS7_ILi1EEESI_SI_EEESC_SE_Li256ELb1ELb1ELb0ELb0EEENS1_19SingleTileSchedulerILb1ELb0ELb1ELi128EEEEEEEEEvNT_6ParamsE,"",@"SHT_CUDA_INFO"
	.sectionflags	@""
	.align	4


	//----- nvinfo : EIATTR_CUDA_API_VERSION
	.align		4
        /*0000*/ 	.byte	0x04, 0x37
        /*0002*/ 	.short	(.L_492 - .L_491)
.L_491:
        /*0004*/ 	.word	0x00000082


	//----- nvinfo : EIATTR_KPARAM_INFO
	.align		4
.L_492:
        /*0008*/ 	.byte	0x04, 0x17
        /*000a*/ 	.short	(.L_494 - .L_493)
.L_493:
        /*000c*/ 	.word	0x00000000
        /*0010*/ 	.short	0x0000
        /*0012*/ 	.short	0x0000
        /*0014*/ 	.byte	0x00, 0xf0, 0x61, 0x10


	//----- nvinfo : EIATTR_SPARSE_MMA_MASK
	.align		4
.L_494:
        /*0018*/ 	.byte	0x03, 0x50
        /*001a*/ 	.short	0x0000


	//----- nvinfo : EIATTR_MAXREG_COUNT
	.align		4
        /*001c*/ 	.byte	0x03, 0x1b
        /*001e*/ 	.short	0x00ff


	//----- nvinfo : EIATTR_MERCURY_ISA_VERSION
	.align		4
        /*0020*/ 	.byte	0x03, 0x5f
        /*0022*/ 	.short	0x0101


	//----- nvinfo : EIATTR_EXIT_INSTR_OFFSETS
	.align		4
        /*0024*/ 	.byte	0x04, 0x1c
        /*0026*/ 	.short	(.L_496 - .L_495)


	//   ....[0]....
.L_495:
        /*0028*/ 	.word	0x00000010


	//----- nvinfo : EIATTR_MAX_THREADS
	.align		4
.L_496:
        /*002c*/ 	.byte	0x04, 0x05
        /*002e*/ 	.short	(.L_498 - .L_497)
.L_497:
        /*0030*/ 	.word	0x00000100
        /*0034*/ 	.word	0x00000001
        /*0038*/ 	.word	0x00000001


	//----- nvinfo : EIATTR_CBANK_PARAM_SIZE
	.align		4
.L_498:
        /*003c*/ 	.byte	0x03, 0x19
        /*003e*/ 	.short	0x0418


	//----- nvinfo : EIATTR_PARAM_CBANK
	.align		4
        /*0040*/ 	.byte	0x04, 0x0a
        /*0042*/ 	.short	(.L_500 - .L_499)
	.align		4
.L_499:
        /*0044*/ 	.word	index@(.nv.constant0._ZN7cutlass13device_kernelIN5flash19enable_sm80_to_sm89INS1_16FlashAttnFwdSm80INS1_25CollectiveMainloopFwdSm80ILi8ELi1ELb1EN4cute5tupleIJNS5_1CILi128EEENS7_ILi48EEENS7_ILi256EEEEEELi256ENS_6half_tEfNS_4arch4Sm80ELb0ELb1ELb0ELb1ELb0ELb0ELb1ELb0EEENS1_21CollectiveEpilogueFwdINS6_IJS8_SA_S9_EEENS6_IJNS7_ILi1EEESI_SI_EEESC_SE_Li256ELb1ELb1ELb0ELb0EEENS1_19SingleTileSchedulerILb1ELb0ELb1ELi128EEEEEEEEEvNT_6ParamsE)
        /*0048*/ 	.short	0x0210
        /*004a*/ 	.short	0x0418


	//----- nvinfo : EIATTR_SW_WAR
	.align		4
.L_500:
        /*004c*/ 	.byte	0x04, 0x36
        /*004e*/ 	.short	(.L_502 - .L_501)
.L_501:
        /*0050*/ 	.word	0x00000008
.L_502:


//--------------------- .nv.info._ZN7cutlass13device_kernelIN5flash19enable_sm80_to_sm89INS1_16FlashAttnFwdSm80INS1_25CollectiveMainloopFwdSm80ILi8ELi1ELb0EN4cute5tupleIJNS5_1CILi128EEENS7_ILi32EEENS7_ILi256EEEEEELi256ENS_6half_tEfNS_4arch4Sm80ELb0ELb1ELb0ELb1ELb0ELb1ELb1ELb0EEENS1_21CollectiveEpilogueFwdINS6_IJS8_SA_S9_EEENS6_IJNS7_ILi1EEESI_SI_EEESC_SE_Li256ELb1ELb1ELb0ELb0EEENS1_19SingleTileSchedulerILb1ELb0ELb1ELi128EEEEEEEEEvNT_6ParamsE --------------------------
	.section	.nv.info._ZN7cutlass13device_kernelIN5flash19enable_sm80_to_sm89INS1_16FlashAttnFwdSm80INS1_25CollectiveMainloopFwdSm80ILi8ELi1ELb0EN4cute5tupleIJNS5_1CILi128EEENS7_ILi32EEENS7_ILi256EEEEEELi256ENS_6half_tEfNS_4arch4Sm80ELb0ELb1ELb0ELb1ELb0ELb1ELb1ELb0EEENS1_21CollectiveEpilogueFwdINS6_IJS8_SA_S9_EEENS6_IJNS7_ILi1EEESI_SI_EEESC_SE_Li256ELb1ELb1ELb0ELb0EEENS1_19SingleTileSchedulerILb1ELb0ELb1ELi128EEEEEEEEEvNT_6ParamsE,"",@"SHT_CUDA_INFO"
	.sectionflags	@""
	.align	4


	//----- nvinfo : EIATTR_CUDA_API_VERSION
	.align		4
        /*0000*/ 	.byte	0x04, 0x37
        /*0002*/ 	.short	(.L_504 - .L_503)
.L_503:
        /*0004*/ 	.word	0x00000082


	//----- nvinfo : EIATTR_KPARAM_INFO
	.align		4
.L_504:
        /*0008*/ 	.byte	0x04, 0x17
        /*000a*/ 	.short	(.L_506 - .L_505)
.L_505:
        /*000c*/ 	.word	0x00000000
        /*0010*/ 	.short	0x0000
        /*0012*/ 	.short	0x0000
        /*0014*/ 	.byte	0x00, 0xf0, 0x61, 0x10


	//----- nvinfo : EIATTR_SPARSE_MMA_MASK
	.align		4
.L_506:
        /*0018*/ 	.byte	0x03, 0x50
        /*001a*/ 	.short	0x0000


	//----- nvinfo : EIATTR_MAXREG_COUNT
	.align		4
        /*001c*/ 	.byte	0x03, 0x1b
        /*001e*/ 	.short	0x00ff


	//----- nvinfo : EIATTR_MERCURY_ISA_VERSION
	.align		4
        /*0020*/ 	.byte	0x03, 0x5f
        /*0022*/ 	.short	0x0101


	//----- nvinfo : EIATTR_EXIT_INSTR_OFFSETS
	.align		4
        /*0024*/ 	.byte	0x04, 0x1c
        /*0026*/ 	.short	(.L_508 - .L_507)


	//   ....[0]....
.L_507:
        /*0028*/ 	.word	0x00000010


	//----- nvinfo : EIATTR_MAX_THREADS
	.align		4
.L_508:
        /*002c*/ 	.byte	0x04, 0x05
        /*002e*/ 	.short	(.L_510 - .L_509)
.L_509:
        /*0030*/ 	.word	0x00000100
        /*0034*/ 	.word	0x00000001
        /*0038*/ 	.word	0x00000001


	//----- nvinfo : EIATTR_CBANK_PARAM_SIZE
	.align		4
.L_510:
        /*003c*/ 	.byte	0x03, 0x19
        /*003e*/ 	.short	0x0418


	//----- nvinfo : EIATTR_PARAM_CBANK
	.align		4
        /*0040*/ 	.byte	0x04, 0x0a
        /*0042*/ 	.short	(.L_512 - .L_511)
	.align		4
.L_511:
        /*0044*/ 	.word	index@(.nv.constant0._ZN7cutlass13device_kernelIN5flash19enable_sm80_to_sm89INS1_16FlashAttnFwdSm80INS1_25CollectiveMainloopFwdSm80ILi8ELi1ELb0EN4cute5tupleIJNS5_1CILi128EEENS7_ILi32EEENS7_ILi256EEEEEELi256ENS_6half_tEfNS_4arch4Sm80ELb0ELb1ELb0ELb1ELb0ELb1ELb1ELb0EEENS1_21CollectiveEpilogueFwdINS6_IJS8_SA_S9_EEENS6_IJNS7_ILi1EEESI_SI_EEESC_SE_Li256ELb1ELb1ELb0ELb0EEENS1_19SingleTileSchedulerILb1ELb0ELb1ELi128EEEEEEEEEvNT_6ParamsE)
        /*0048*/ 	.short	0x0210
        /*004a*/ 	.short	0x0418


	//----- nvinfo : EIATTR_SW_WAR
	.align		4
.L_512:
        /*004c*/ 	.byte	0x04, 0x36
        /*004e*/ 	.short	(.L_514 - .L_513)
.L_513:
        /*0050*/ 	.word	0x00000008
.L_514:


//--------------------- .nv.info._ZN7cutlass13device_kernelIN5flash19enable_sm80_to_sm89INS1_16FlashAttnFwdSm80INS1_25CollectiveMainloopFwdSm80ILi8ELi1ELb1EN4cute5tupleIJNS5_1CILi128EEENS7_ILi64EEENS7_ILi256EEEEEELi256ENS_6half_tEfNS_4arch4Sm80ELb1ELb0ELb0ELb0ELb0ELb0ELb1ELb0EEENS1_21CollectiveEpilogueFwdINS6_IJS8_SA_S9_EEENS6_IJNS7_ILi1EEESI_SI_EEESC_SE_Li256ELb0ELb1ELb0ELb0EEENS1_30DynamicPersistentTileSchedulerILi256ELi256ELb0ELb1ELb0EEEEEEEEEvNT_6ParamsE --------------------------
	.section	.nv.info._ZN7cutlass13device_kernelIN5flash19enable_sm80_to_sm89INS1_16FlashAttnFwdSm80INS1_25CollectiveMainloopFwdSm80ILi8ELi1ELb1EN4cute5tupleIJNS5_1CILi128EEENS7_ILi64EEENS7_ILi256EEEEEELi256ENS_6half_tEfNS_4arch4Sm80ELb1ELb0ELb0ELb0ELb0ELb0ELb1ELb0EEENS1_21CollectiveEpilogueFwdINS6_IJS8_SA_S9_EEENS6_IJNS7_ILi1EEESI_SI_EEESC_SE_Li256ELb0ELb1ELb0ELb0EEENS1_30DynamicPersistentTileSchedulerILi256ELi256ELb0ELb1ELb0EEEEEEEEEvNT_6ParamsE,"",@"SHT_CUDA_INFO"
	.sectionflags	@""
	.align	4


	//----- nvinfo : EIATTR_CUDA_API_VERSION
	.align		4
        /*0000*/ 	.byte	0x04, 0x37
        /*0002*/ 	.short	(.L_516 - .L_515)
.L_515:
        /*0004*/ 	.word	0x00000082


	//----- nvinfo : EIATTR_KPARAM_INFO
	.align		4
.L_516:
        /*0008*/ 	.byte	0x04, 0x17
        /*000a*/ 	.short	(.L_518 - .L_517)
.L_517:
        /*000c*/ 	.word	0x00000000
        /*0010*/ 	.short	0x0000
        /*0012*/ 	.short	0x0000
        /*0014*/ 	.byte	0x00, 0xf0, 0xa1, 0x10


	//----- nvinfo : EIATTR_SPARSE_MMA_MASK
	.align		4
.L_518:
        /*0018*/ 	.byte	0x03, 0x50
        /*001a*/ 	.short	0x0000


	//----- nvinfo : EIATTR_MAXREG_COUNT
	.align		4
        /*001c*/ 	.byte	0x03, 0x1b
        /*001e*/ 	.short	0x00ff


	//----- nvinfo : EIATTR_MERCURY_ISA_VERSION
	.align		4
        /*0020*/ 	.byte	0x03, 0x5f
        /*0022*/ 	.short	0x0101


	//----- nvinfo : EIATTR_EXIT_INSTR_OFFSETS
	.align		4
        /*0024*/ 	.byte	0x04, 0x1c
        /*0026*/ 	.short	(.L_520 - .L_519)


	//   ....[0]....
.L_519:
        /*0028*/ 	.word	0x00000010


	//----- nvinfo : EIATTR_MAX_THREADS
	.align		4
.L_520:
        /*002c*/ 	.byte	0x04, 0x05
        /*002e*/ 	.short	(.L_522 - .L_521)
.L_521:
        /*0030*/ 	.word	0x00000100
        /*0034*/ 	.word	0x00000001
        /*0038*/ 	.word	0x00000001


	//----- nvinfo : EIATTR_CBANK_PARAM_SIZE
	.align		4
.L_522:
        /*003c*/ 	.byte	0x03, 0x19
        /*003e*/ 	.short	0x0428


	//----- nvinfo : EIATTR_PARAM_CBANK
	.align		4
        /*0040*/ 	.byte	0x04, 0x0a
        /*0042*/ 	.short	(.L_524 - .L_523)
	.align		4
.L_523:
        /*0044*/ 	.word	index@(.nv.constant0._ZN7cutlass13device_kernelIN5flash19enable_sm80_to_sm89INS1_16FlashAttnFwdSm80INS1_25CollectiveMainloopFwdSm80ILi8ELi1ELb1EN4cute5tupleIJNS5_1CILi128EEENS7_ILi64EEENS7_ILi256EEEEEELi256ENS_6half_tEfNS_4arch4Sm80ELb1ELb0ELb0ELb0ELb0ELb0ELb1ELb0EEENS1_21CollectiveEpilogueFwdINS6_IJS8_SA_S9_EEENS6_IJNS7_ILi1EEESI_SI_EEESC_SE_Li256ELb0ELb1ELb0ELb0EEENS1_30DynamicPersistentTileSchedulerILi256ELi256ELb0ELb1ELb0EEEEEEEEEvNT_6ParamsE)
        /*0048*/ 	.short	0x0210
        /*004a*/ 	.short	0x0428


	//----- nvinfo : EIATTR_SW_WAR
	.align		4
.L_524:
        /*004c*/ 	.byte	0x04, 0x36
        /*004e*/ 	.short	(.L_526 - .L_525)
.L_525:
        /*0050*/ 	.word	0x00000008
.L_526:


//--------------------- .nv.info._ZN7cutlass13device_kernelIN5flash19enable_sm80_to_sm89INS1_16FlashAttnFwdSm80INS1_25CollectiveMainloopFwdSm80ILi8ELi1ELb1EN4cute5tupleIJNS5_1CILi128EEENS7_ILi64EEENS7_ILi256EEEEEELi256ENS_6half_tEfNS_4arch4Sm80ELb1ELb0ELb0ELb1ELb0ELb0ELb1ELb0EEENS1_21CollectiveEpilogueFwdINS6_IJS8_SA_S9_EEENS6_IJNS7_ILi1EEESI_SI_EEESC_SE_Li256ELb1ELb1ELb0ELb0EEENS1_19SingleTileSchedulerILb1ELb0ELb1ELi128EEEEEEEEEvNT_6ParamsE --------------------------
	.section	.nv.info._ZN7cutlass13device_kernelIN5flash19enable_sm80_to_sm89INS1_16FlashAttnFwdSm80INS1_25CollectiveMainloopFwdSm80ILi8ELi1ELb1EN4cute5tupleIJNS5_1CILi128EEENS7_ILi64EEENS7_ILi256EEEEEELi256ENS_6half_tEfNS_4arch4Sm80ELb1ELb0ELb0ELb1ELb0ELb0ELb1ELb0EEENS1_21CollectiveEpilogueFwdINS6_IJS8_SA_S9_EEENS6_IJNS7_ILi1EEESI_SI_EEESC_SE_Li256ELb1ELb1ELb0ELb0EEENS1_19SingleTileSchedulerILb1ELb0ELb1ELi128EEEEEEEEEvNT_6ParamsE,"",@"SHT_CUDA_INFO"
	.sectionflags	@""
	.align	4


	//----- nvinfo : EIATTR_CUDA_API_VERSION
	.align		4
        /*0000*/ 	.byte	0x04, 0x37
        /*0002*/ 	.short	(.L_528 - .L_527)
.L_527:
        /*0004*/ 	.word	0x00000082


	//----- nvinfo : EIATTR_KPARAM_INFO
	.align		4
.L_528:
        /*0008*/ 	.byte	0x04, 0x17
        /*000a*/ 	.short	(.L_530 - .L_529)
.L_529:
        /*000c*/ 	.word	0x00000000
        /*0010*/ 	.short	0x0000
        /*0012*/ 	.short	0x0000
        /*0014*/ 	.byte	0x00, 0xf0, 0x61, 0x10


	//----- nvinfo : EIATTR_SPARSE_MMA_MASK
	.align		4
.L_530:
        /*0018*/ 	.byte	0x03, 0x50
        /*001a*/ 	.short	0x0000


	//----- nvinfo : EIATTR_MAXREG_COUNT
	.align		4
        /*001c*/ 	.byte	0x03, 0x1b
        /*001e*/ 	.short	0x00ff


	//----- nvinfo : EIATTR_MERCURY_ISA_VERSION
	.align		4
        /*0020*/ 	.byte	0x03, 0x5f
        /*0022*/ 	.short	0x0101


	//----- nvinfo : EIATTR_EXIT_INSTR_OFFSETS
	.align		4
        /*0024*/ 	.byte	0x04, 0x1c
        /*0026*/ 	.short	(.L_532 - .L_531)


	//   ....[0]....
.L_531:
        /*0028*/ 	.word	0x00000010


	//----- nvinfo : EIATTR_MAX_THREADS
	.align		4
.L_532:
        /*002c*/ 	.byte	0x04, 0x05
        /*002e*/ 	.short	(.L_534 - .L_533)
.L_533:
        /*0030*/ 	.word	0x00000100
        /*0034*/ 	.word	0x00000001
        /*0038*/ 	.word	0x00000001


	//----- nvinfo : EIATTR_CBANK_PARAM_SIZE
	.align		4
.L_534:
        /*003c*/ 	.byte	0x03, 0x19
        /*003e*/ 	.short	0x0418


	//----- nvinfo : EIATTR_PARAM_CBANK
	.align		4
        /*0040*/ 	.byte	0x04, 0x0a
        /*0042*/ 	.short	(.L_536 - .L_535)
	.align		4
.L_535:
        /*0044*/ 	.word	index@(.nv.constant0._ZN7cutlass13device_kernelIN5flash19enable_sm80_to_sm89INS1_16FlashAttnFwdSm80INS1_25CollectiveMainloopFwdSm80ILi8ELi1ELb1EN4cute5tupleIJNS5_1CILi128EEENS7_ILi64EEENS7_ILi256EEEEEELi256ENS_6half_tEfNS_4arch4Sm80ELb1ELb0ELb0ELb1ELb0ELb0ELb1ELb0EEENS1_21CollectiveEpilogueFwdINS6_IJS8_SA_S9_EEENS6_IJNS7_ILi1EEESI_SI_EEESC_SE_Li256ELb1ELb1ELb0ELb0EEENS1_19SingleTileSchedulerILb1ELb0ELb1ELi128EEEEEEEEEvNT_6ParamsE)
        /*0048*/ 	.short	0x0210
        /*004a*/ 	.short	0x0418


	//----- nvinfo : EIATTR_SW_WAR
	.align		4
.L_536:
        /*004c*/ 	.byte	0x04, 0x36
        /*004e*/ 	.short	(.L_538 - .L_537)
.L_537:
        /*0050*/ 	.word	0x00000008
.L_538:


//--------------------- .nv.info._ZN7cutlass13device_kernelIN5flash19enable_sm80_to_sm89INS1_16FlashAttnFwdSm80INS1_25CollectiveMainloopFwdSm80ILi8ELi1ELb0EN4cute5tupleIJNS5_1CILi128EEENS7_ILi32EEENS7_ILi256EEEEEELi256ENS_6half_tEfNS_4arch4Sm80ELb1ELb0ELb0ELb1ELb0ELb1ELb1ELb0EEENS1_21CollectiveEpilogueFwdINS6_IJS8_SA_S9_EEENS6_IJNS7_ILi1EEESI_SI_EEESC_SE_Li256ELb1ELb1ELb0ELb0EEENS1_19SingleTileSchedulerILb1ELb0ELb1ELi128EEEEEEEEEvNT_6ParamsE --------------------------
	.section	.nv.info._ZN7cutlass13device_kernelIN5flash19enable_sm80_to_sm89INS1_16FlashAttnFwdSm80INS1_25CollectiveMainloopFwdSm80ILi8ELi1ELb0EN4cute5tupleIJNS5_1CILi128EEENS7_ILi32EEENS7_ILi256EEEEEELi256ENS_6half_tEfNS_4arch4Sm80ELb1ELb0ELb0ELb1ELb0ELb1ELb1ELb0EEENS1_21CollectiveEpilogueFwdINS6_IJS8_SA_S9_EEENS6_IJNS7_ILi1EEESI_SI_EEESC_SE_Li256ELb1ELb1ELb0ELb0EEENS1_19SingleTileSchedulerILb1ELb0ELb1ELi128EEEEEEEEEvNT_6ParamsE,"",@"SHT_CUDA_INFO"
	.sectionflags	@""
	.align	4


	//----- nvinfo : EIATTR_CUDA_API_VERSION
	.align		4
        /*0000*/ 	.byte	0x04, 0x37
        /*0002*/ 	.short	(.L_540 - .L_539)
.L_539:
        /*0004*/ 	.word	0x00000082


	//----- nvinfo : EIATTR_KPARAM_INFO
	.align		4
.L_540:
        /*0008*/ 	.byte	0x04, 0x17
        /*000a*/ 	.short	(.L_542 - .L_541)
.L_541:
        /*000c*/ 	.word	0x00000000
        /*0010*/ 	.short	0x0000
        /*0012*/ 	.short	0x0000
        /*0014*/ 	.byte	0x00, 0xf0, 0x61, 0x10


	//----- nvinfo : EIATTR_SPARSE_MMA_MASK
	.align		4
.L_542:
        /*0018*/ 	.byte	0x03, 0x50
        /*001a*/ 	.short	0x0000


	//----- nvinfo : EIATTR_MAXREG_COUNT
	.align		4
        /*001c*/ 	.byte	0x03, 0x1b
        /*001e*/ 	.short	0x00ff


	//----- nvinfo : EIATTR_MERCURY_ISA_VERSION
	.align		4
        /*0020*/ 	.byte	0x03, 0x5f
        /*0022*/ 	.short	0x0101


	//----- nvinfo : EIATTR_EXIT_INSTR_OFFSETS
	.align		4
        /*0024*/ 	.byte	0x04, 0x1c
        /*0026*/ 	.short	(.L_544 - .L_543)


	//   ....[0]....
.L_543:
        /*0028*/ 	.word	0x00000010


	//----- nvinfo : EIATTR_MAX_THREADS
	.align		4
.L_544:
        /*002c*/ 	.byte	0x04, 0x05
        /*002e*/ 	.short	(.L_546 - .L_545)
.L_545:
        /*0030*/ 	.word	0x00000100
        /*0034*/ 	.word	0x00000001
        /*0038*/ 	.word	0x00000001


	//----- nvinfo : EIATTR_CBANK_PARAM_SIZE
	.align		4
.L_546:
        /*003c*/ 	.byte	0x03, 0x19
        /*003e*/ 	.short	0x0418


	//----- nvinfo : EIATTR_PARAM_CBANK
	.align		4
        /*0040*/ 	.byte	0x04, 0x0a
        /*0042*/ 	.short	(.L_548 - .L_547)
	.align		4
.L_547:
        /*0044*/ 	.word	index@(.nv.constant0._ZN7cutlass13device_kernelIN5flash19enable_sm80_to_sm89INS1_16FlashAttnFwdSm80INS1_25CollectiveMainloopFwdSm80ILi8ELi1ELb0EN4cute5tupleIJNS5_1CILi128EEENS7_ILi32EEENS7_ILi256EEEEEELi256ENS_6half_tEfNS_4arch4Sm80ELb1ELb0ELb0ELb1ELb0ELb1ELb1ELb0EEENS1_21CollectiveEpilogueFwdINS6_IJS8_SA_S9_EEENS6_IJNS7_ILi1EEESI_SI_EEESC_SE_Li256ELb1ELb1ELb0ELb0EEENS1_19SingleTileSchedulerILb1ELb0ELb1ELi128EEEEEEEEEvNT_6ParamsE)
        /*0048*/ 	.short	0x0210
        /*004a*/ 	.short	0x0418


	//----- nvinfo : EIATTR_SW_WAR
	.align		4
.L_548:
        /*004c*/ 	.byte	0x04, 0x36
        /*004e*/ 	.short	(.L_550 - .L_549)
.L_549:
        /*0050*/ 	.word	0x00000008
.L_550:


//--------------------- .nv.info._ZN7cutlass13device_kernelIN5flash19enable_sm80_to_sm89INS1_16FlashAttnFwdSm80INS1_25CollectiveMainloopFwdSm80ILi8ELi1ELb0EN4cute5tupleIJNS5_1CILi128EEENS7_ILi96EEENS7_ILi256EEEEEELi256ENS_6half_tEfNS_4arch4Sm80ELb0ELb0ELb0ELb0ELb0ELb0ELb1ELb0EEENS1_21CollectiveEpilogueFwdINS6_IJS8_SA_S9_EEENS6_IJNS7_ILi1EEESI_SI_EEESC_SE_Li256ELb0ELb1ELb0ELb0EEENS1_19SingleTileSchedulerILb0ELb0ELb1ELi128EEEEEEEEEvNT_6ParamsE --------------------------
	.section	.nv.info._ZN7cutlass13device_kernelIN5flash19enable_sm80_to_sm89INS1_16FlashAttnFwdSm80INS1_25CollectiveMainloopFwdSm80ILi8ELi1ELb0EN4cute5tupleIJNS5_1CILi128EEENS7_ILi96EEENS7_ILi256EEEEEELi256ENS_6half_tEfNS_4arch4Sm80ELb0ELb0ELb0ELb0ELb0ELb0ELb1ELb0EEENS1_21CollectiveEpilogueFwdINS6_IJS8_SA_S9_EEENS6_IJNS7_ILi1EEESI_SI_EEESC_SE_Li256ELb0ELb1ELb0ELb0EEENS1_19SingleTileSchedulerILb0ELb0ELb1ELi128EEEEEEEEEvNT_6ParamsE,"",@"SHT_CUDA_INFO"
	.sectionflags	@""
	.align	4


	//----- nvinfo : EIATTR_CUDA_API_VERSION
	.align		4
        /*0000*/ 	.byte	0x04, 0x37
        /*0002*/ 	.short	(.L_552 - .L_551)
.L_551:
        /*0004*/ 	.word	0x00000082


	//----- nvinfo : EIATTR_KPARAM_INFO
	.align		4
.L_552:
        /*0008*/ 	.byte	0x04, 0x17
        /*000a*/ 	.short	(.L_554 - .L_553)
.L_553:
        /*000c*/ 	.word	0x00000000
        /*0010*/ 	.short	0x0000
        /*0012*/ 	.short	0x0000
        /*0014*/ 	.byte	0x00, 0xf0, 0x61, 0x10


	//----- nvinfo : EIATTR_SPARSE_MMA_MASK
	.align		4
.L_554:
        /*0018*/ 	.byte	0x03, 0x50
        /*001a*/ 	.short	0x0000


	//----- nvinfo : EIATTR_MAXREG_COUNT
	.align		4
        /*001c*/ 	.byte	0x03, 0x1b
        /*001e*/ 	.short	0x00ff


	//----- nvinfo : EIATTR_MERCURY_ISA_VERSION
	.align		4
        /*0020*/ 	.byte	0x03, 0x5f
        /*0022*/ 	.short	0x0101


	//----- nvinfo : EIATTR_EXIT_INSTR_OFFSETS
	.align		4
        /*0024*/ 	.byte	0x04, 0x1c
        /*0026*/ 	.short	(.L_556 - .L_555)


	//   ....[0]....
.L_555:
        /*0028*/ 	.word	0x00000010


	//----- nvinfo : EIATTR_MAX_THREADS
	.align		4
.L_556:
        /*002c*/ 	.byte	0x04, 0x05
        /*002e*/ 	.short	(.L_558 - .L_557)
.L_557:
        /*0030*/ 	.word	0x00000100
        /*0034*/ 	.word	0x00000001
        /*0038*/ 	.word	0x00000001


	//----- nvinfo : EIATTR_CBANK_PARAM_SIZE
	.align		4
.L_558:
        /*003c*/ 	.byte	0x03, 0x19
        /*003e*/ 	.short	0x0418


	//----- nvinfo : EIATTR_PARAM_CBANK
	.align		4
        /*0040*/ 	.byte	0x04, 0x0a
        /*0042*/ 	.short	(.L_560 - .L_559)
	.align		4
.L_559:
        /*0044*/ 	.word	index@(.nv.constant0._ZN7cutlass13device_kernelIN5flash19enable_sm80_to_sm89INS1_16FlashAttnFwdSm80INS1_25CollectiveMainloopFwdSm80ILi8ELi1ELb0EN4cute5tupleIJNS5_1CILi128EEENS7_ILi96EEENS7_ILi256EEEEEELi256ENS_6half_tEfNS_4arch4Sm80ELb0ELb0ELb0ELb0ELb0ELb0ELb1ELb0EEENS1_21CollectiveEpilogueFwdINS6_IJS8_SA_S9_EEENS6_IJNS7_ILi1EEESI_SI_EEESC_SE_Li256ELb0ELb1ELb0ELb0EEENS1_19SingleTileSchedulerILb0ELb0ELb1ELi128EEEEEEEEEvNT_6ParamsE)
        /*0048*/ 	.short	0x0210
        /*004a*/ 	.short	0x0418


	//----- nvinfo : EIATTR_SW_WAR
	.align		4
.L_560:
        /*004c*/ 	.byte	0x04, 0x36
        /*004e*/ 	.short	(.L_562 - .L_561)
.L_561:
        /*0050*/ 	.word	0x00000008
.L_562:


//--------------------- .nv.info._ZN7cutlass13device_kernelIN5flash19enable_sm80_to_sm89INS1_16FlashAttnFwdSm80INS1_25CollectiveMainloopFwdSm80ILi8ELi1ELb0EN4cute5tupleIJNS5_1CILi128EEENS7_ILi96EEENS7_ILi256EEEEEELi256ENS_6half_tEfNS_4arch4Sm80ELb0ELb0ELb0ELb1ELb0ELb0ELb1ELb0EEENS1_21CollectiveEpilogueFwdINS6_IJS8_SA_S9_EEENS6_IJNS7_ILi1EEESI_SI_EEESC_SE_Li256ELb1ELb1ELb0ELb0EEENS1_19SingleTileSchedulerILb1ELb0ELb1ELi128EEEEEEEEEvNT_6ParamsE --------------------------
	.section	.nv.info._ZN7cutlass13device_kernelIN5flash19enable_sm80_to_sm89INS1_16FlashAttnFwdSm80INS1_25CollectiveMainloopFwdSm80ILi8ELi1ELb0EN4cute5tupleIJNS5_1CILi128EEENS7_ILi96EEENS7_ILi256EEEEEELi256ENS_6half_tEfNS_4arch4Sm80ELb0ELb0ELb0ELb1ELb0ELb0ELb1ELb0EEENS1_21CollectiveEpilogueFwdINS6_IJS8_SA_S9_EEENS6_IJNS7_ILi1EEESI_SI_EEESC_SE_Li256ELb1ELb1ELb0ELb0EEENS1_19SingleTileSchedulerILb1ELb0ELb1ELi128EEEEEEEEEvNT_6ParamsE,"",@"SHT_CUDA_INFO"
	.sectionflags	@""
	.align	4


	//----- nvinfo : EIATTR_CUDA_API_VERSION
	.align		4
        /*0000*/ 	.byte	0x04, 0x37
        /*0002*/ 	.short	(.L_564 - .L_563)
.L_563:
        /*0004*/ 	.word	0x00000082


	//----- nvinfo : EIATTR_KPARAM_INFO
	.align		4
.L_564:
        /*0008*/ 	.byte	0x04, 0x17
        /*000a*/ 	.short	(.L_566 - .L_565)
.L_565:
        /*000c*/ 	.word	0x00000000
        /*0010*/ 	.short	0x0000
        /*0012*/ 	.short	0x0000
        /*0014*/ 	.byte	0x00, 0xf0, 0x61, 0x10


	//----- nvinfo : EIATTR_SPARSE_MMA_MASK
	.align		4
.L_566:
        /*0018*/ 	.byte	0x03, 0x50
        /*001a*/ 	.short	0x0000


	//----- nvinfo : EIATTR_MAXREG_COUNT
	.align		4
        /*001c*/ 	.byte	0x03, 0x1b
        /*001e*/ 	.short	0x00ff


	//----- nvinfo : EIATTR_MERCURY_ISA_VERSION
	.align		4
        /*0020*/ 	.byte	0x03, 0x5f
        /*0022*/ 	.short	0x0101


	//----- nvinfo : EIATTR_EXIT_INSTR_OFFSETS
	.align		4
        /*0024*/ 	.byte	0x04, 0x1c
        /*0026*/ 	.short	(.L_568 - .L_567)


	//   ....[0]....
.L_567:
        /*0028*/ 	.word	0x00000010


	//----- nvinfo : EIATTR_MAX_THREADS
	.align		4
.L_568:
        /*002c*/ 	.byte	0x04, 0x05
        /*002e*/ 	.short	(.L_570 - .L_569)
.L_569:
        /*0030*/ 	.word	0x00000100
        /*0034*/ 	.word	0x00000001
        /*0038*/ 	.word	0x00000001


	//----- nvinfo : EIATTR_CBANK_PARAM_SIZE
	.align		4
.L_570:
        /*003c*/ 	.byte	0x03, 0x19
        /*003e*/ 	.short	0x0418


	//----- nvinfo : EIATTR_PARAM_CBANK
	.align		4
        /*0040*/ 	.byte	0x04, 0x0a
        /*0042*/ 	.short	(.L_572 - .L_571)
	.align		4
.L_571:
        /*0044*/ 	.word	index@(.nv.constant0._ZN7cutlass13device_kernelIN5flash19enable_sm80_to_sm89INS1_16FlashAttnFwdSm80INS1_25CollectiveMainloopFwdSm80ILi8ELi1ELb0EN4cute5tupleIJNS5_1CILi128EEENS7_ILi96EEENS7_ILi256EEEEEELi256ENS_6half_tEfNS_4arch4Sm80ELb0ELb0ELb0ELb1ELb0ELb0ELb1ELb0EEENS1_21CollectiveEpilogueFwdINS6_IJS8_SA_S9_EEENS6_IJNS7_ILi1EEESI_SI_EEESC_SE_Li256ELb1ELb1ELb0ELb0EEENS1_19SingleTileSchedulerILb1ELb0ELb1ELi128EEEEEEEEEvNT_6ParamsE)
        /*0048*/ 	.short	0x0210
        /*004a*/ 	.short	0x0418


	//----- nvinfo : EIATTR_SW_WAR
	.align		4
.L_572:
        /*004c*/ 	.byte	0x04, 0x36
        /*004e*/ 	.short	(.L_574 - .L_573)
.L_573:
        /*0050*/ 	.word	0x00000008
.L_574:


//--------------------- .nv.info._ZN7cutlass13device_kernelIN5flash19enable_sm80_to_sm89INS1_16FlashAttnFwdSm80INS1_25CollectiveMainloopFwdSm80ILi8ELi1ELb0EN4cute5tupleIJNS5_1CILi128EEENS7_ILi48EEENS7_ILi256EEEEEELi256ENS_6half_tEfNS_4arch4Sm80ELb0ELb0ELb0ELb1ELb0ELb1ELb1ELb0EEENS1_21CollectiveEpilogueFwdINS6_IJS8_SA_S9_EEENS6_IJNS7_ILi1EEESI_SI_EEESC_SE_Li256ELb1ELb1ELb0ELb0EEENS1_19SingleTileSchedulerILb1ELb0ELb1ELi128EEEEEEEEEvNT_6ParamsE --------------------------
	.section	.nv.info._ZN7cutlass13device_kernelIN5flash19enable_sm80_to_sm89INS1_16FlashAttnFwdSm80INS1_25CollectiveMainloopFwdSm80ILi8ELi1ELb0EN4cute5tupleIJNS5_1CILi128EEENS7_ILi48EEENS7_ILi256EEEEEELi256ENS_6half_tEfNS_4arch4Sm80ELb0ELb0ELb0ELb1ELb0ELb1ELb1ELb0EEENS1_21CollectiveEpilogueFwdINS6_IJS8_SA_S9_EEENS6_IJNS7_ILi1EEESI_SI_EEESC_SE_Li256ELb1ELb1ELb0ELb0EEENS1_19SingleTileSchedulerILb1ELb0ELb1ELi128EEEEEEEEEvNT_6ParamsE,"",@"SHT_CUDA_INFO"
	.sectionflags	@""
	.align	4


	//----- nvinfo : EIATTR_CUDA_API_VERSION
	.align		4
        /*0000*/ 	.byte	0x04, 0x37
        /*0002*/ 	.short	(.L_576 - .L_575)
.L_575:
        /*0004*/ 	.word	0x00000082


	//----- nvinfo : EIATTR_KPARAM_INFO
	.align		4
.L_576:
        /*0008*/ 	.byte	0x04, 0x17
        /*000a*/ 	.short	(.L_578 - .L_577)
.L_577:
        /*000c*/ 	.word	0x00000000
        /*0010*/ 	.short	0x0000
        /*0012*/ 	.short	0x0000
        /*0014*/ 	.byte	0x00, 0xf0, 0x61, 0x10


	//----- nvinfo : EIATTR_SPARSE_MMA_MASK
	.align		4
.L_578:
        /*0018*/ 	.byte	0x03, 0x50
        /*001a*/ 	.short	0x0000


	//----- nvinfo : EIATTR_MAXREG_COUNT
	.align		4
        /*001c*/ 	.byte	0x03, 0x1b
        /*001e*/ 	.short	0x00ff


	//----- nvinfo : EIATTR_MERCURY_ISA_VERSION
	.align		4
        /*0020*/ 	.byte	0x03, 0x5f
        /*0022*/ 	.short	0x0101


	//----- nvinfo : EIATTR_EXIT_INSTR_OFFSETS
	.align		4
        /*0024*/ 	.byte	0x04, 0x1c
        /*0026*/ 	.short	(.L_580 - .L_579)


	//   ....[0]....
.L_579:
        /*0028*/ 	.word	0x00000010


	//----- nvinfo : EIATTR_MAX_THREADS
	.align		4
.L_580:
        /*002c*/ 	.byte	0x04, 0x05
        /*002e*/ 	.short	(.L_582 - .L_581)
.L_581:
        /*0030*/ 	.word	0x00000100
        /*0034*/ 	.word	0x00000001
        /*0038*/ 	.word	0x00000001


	//----- nvinfo : EIATTR_CBANK_PARAM_SIZE
	.align		4
.L_582:
        /*003c*/ 	.byte	0x03, 0x19
        /*003e*/ 	.short	0x0418


	//----- nvinfo : EIATTR_PARAM_CBANK
	.align		4
        /*0040*/ 	.byte	0x04, 0x0a
        /*0042*/ 	.short	(.L_584 - .L_583)
	.align		4
.L_583:
        /*0044*/ 	.word	index@(.nv.constant0._ZN7cutlass13device_kernelIN5flash19enable_sm80_to_sm89INS1_16FlashAttnFwdSm80INS1_25CollectiveMainloopFwdSm80ILi8ELi1ELb0EN4cute5tupleIJNS5_1CILi128EEENS7_ILi48EEENS7_ILi256EEEEEELi256ENS_6half_tEfNS_4arch4Sm80ELb0ELb0ELb0ELb1ELb0ELb1ELb1ELb0EEENS1_21CollectiveEpilogueFwdINS6_IJS8_SA_S9_EEENS6_IJNS7_ILi1EEESI_SI_EEESC_SE_Li256ELb1ELb1ELb0ELb0EEENS1_19SingleTileSchedulerILb1ELb0ELb1ELi128EEEEEEEEEvNT_6ParamsE)
        /*0048*/ 	.short	0x0210
        /*004a*/ 	.short	0x0418


	//----- nvinfo : EIATTR_SW_WAR
	.align		4
.L_584:
        /*004c*/ 	.byte	0x04, 0x36
        /*004e*/ 	.short	(.L_586 - .L_585)
.L_585:
        /*0050*/ 	.word	0x00000008
.L_586:


//--------------------- .nv.info._ZN7cutlass13device_kernelIN5flash19enable_sm80_to_sm89INS1_16FlashAttnFwdSm80INS1_25CollectiveMainloopFwdSm80ILi8ELi1ELb0EN4cute5tupleIJNS5_1CILi128EEENS7_ILi64EEENS7_ILi256EEEEEELi256ENS_6half_tEfNS_4arch4Sm80ELb0ELb1ELb0ELb0ELb0ELb0ELb1ELb0EEENS1_21CollectiveEpilogueFwdINS6_IJS8_SA_S9_EEENS6_IJNS7_ILi1EEESI_SI_EEESC_SE_Li256ELb0ELb1ELb0ELb0EEENS1_19SingleTileSchedulerILb0ELb0ELb1ELi128EEEEEEEEEvNT_6ParamsE --------------------------
	.section	.nv.info._ZN7cutlass13device_kernelIN5flash19enable_sm80_to_sm89INS1_16FlashAttnFwdSm80INS1_25CollectiveMainloopFwdSm80ILi8ELi1ELb0EN4cute5tupleIJNS5_1CILi128EEENS7_ILi64EEENS7_ILi256EEEEEELi256ENS_6half_tEfNS_4arch4Sm80ELb0ELb1ELb0ELb0ELb0ELb0ELb1ELb0EEENS1_21CollectiveEpilogueFwdINS6_IJS8_SA_S9_EEENS6_IJNS7_ILi1EEESI_SI_EEESC_SE_Li256ELb0ELb1ELb0ELb0EEENS1_19SingleTileSchedulerILb0ELb0ELb1ELi128EEEEEEEEEvNT_6ParamsE,"",@"SHT_CUDA_INFO"
	.sectionflags	@""
	.align	4


	//----- nvinfo : EIATTR_CUDA_API_VERSION
	.align		4
        /*0000*/ 	.byte	0x04, 0x37
        /*0002*/ 	.short	(.L_588 - .L_587)
.L_587:
        /*0004*/ 	.word	0x00000082


	//----- nvinfo : EIATTR_KPARAM_INFO
	.align		4
.L_588:
        /*0008*/ 	.byte	0x04, 0x17
        /*000a*/ 	.short	(.L_590 - .L_589)
.L_589:
        /*000c*/ 	.word	0x00000000
        /*0010*/ 	.short	0x0000
        /*0012*/ 	.short	0x0000
        /*0014*/ 	.byte	0x00, 0xf0, 0x61, 0x10


	//----- nvinfo : EIATTR_SPARSE_MMA_MASK
	.align		4
.L_590:
        /*0018*/ 	.byte	0x03, 0x50
        /*001a*/ 	.short	0x0000


	//----- nvinfo : EIATTR_MAXREG_COUNT
	.align		4
        /*001c*/ 	.byte	0x03, 0x1b
        /*001e*/ 	.short	0x00ff


	//----- nvinfo : EIATTR_MERCURY_ISA_VERSION
	.align		4
        /*0020*/ 	.byte	0x03, 0x5f
        /*0022*/ 	.short	0x0101


	//----- nvinfo : EIATTR_EXIT_INSTR_OFFSETS
	.align		4
        /*0024*/ 	.byte	0x04, 0x1c
        /*0026*/ 	.short	(.L_592 - .L_591)


	//   ....[0]....
.L_591:
        /*0028*/ 	.word	0x00000010


	//----- nvinfo : EIATTR_MAX_THREADS
	.align		4
.L_592:
        /*002c*/ 	.byte	0x04, 0x05
        /*002e*/ 	.short	(.L_594 - .L_593)
.L_593:
        /*0030*/ 	.word	0x00000100
        /*0034*/ 	.word	0x00000001
        /*0038*/ 	.word	0x00000001


	//----- nvinfo : EIATTR_CBANK_PARAM_SIZE
	.align		4
.L_594:
        /*003c*/ 	.byte	0x03, 0x19
        /*003e*/ 	.short	0x0418


	//----- nvinfo : EIATTR_PARAM_CBANK
	.align		4
        /*0040*/ 	.byte	0x04, 0x0a
        /*0042*/ 	.short	(.L_596 - .L_595)
	.align		4
.L_595:
        /*0044*/ 	.word	index@(.nv.constant0._ZN7cutlass13device_kernelIN5flash19enable_sm80_to_sm89INS1_16FlashAttnFwdSm80INS1_25CollectiveMainloopFwdSm80ILi8ELi1ELb0EN4cute5tupleIJNS5_1CILi128EEENS7_ILi64EEENS7_ILi256EEEEEELi256ENS_6half_tEfNS_4arch4Sm80ELb0ELb1ELb0ELb0ELb0ELb0ELb1ELb0EEENS1_21CollectiveEpilogueFwdINS6_IJS8_SA_S9_EEENS6_IJNS7_ILi1EEESI_SI_EEESC_SE_Li256ELb0ELb1ELb0ELb0EEENS1_19SingleTileSchedulerILb0ELb0ELb1ELi128EEEEEEEEEvNT_6ParamsE)
        /*0048*/ 	.short	0x0210
        /*004a*/ 	.short	0x0418


	//----- nvinfo : EIATTR_SW_WAR
	.align		4
.L_596:
        /*004c*/ 	.byte	0x04, 0x36
        /*004e*/ 	.short	(.L_598 - .L_597)
.L_597:
        /*0050*/ 	.word	0x00000008
.L_598:


//--------------------- .nv.info._ZN7cutlass13device_kernelIN5flash19enable_sm80_to_sm89INS1_16FlashAttnFwdSm80INS1_25CollectiveMainloopFwdSm80ILi8ELi1ELb0EN4cute5tupleIJNS5_1CILi128EEENS7_ILi64EEENS7_ILi256EEEEEELi256ENS_6half_tEfNS_4arch4Sm80ELb0ELb1ELb0ELb1ELb0ELb0ELb1ELb0EEENS1_21CollectiveEpilogueFwdINS6_IJS8_SA_S9_EEENS6_IJNS7_ILi1EEESI_SI_EEESC_SE_Li256ELb1ELb1ELb0ELb0EEENS1_19SingleTileSchedulerILb1ELb0ELb1ELi128EEEEEEEEEvNT_6ParamsE --------------------------
	.section	.nv.info._ZN7cutlass13device_kernelIN5flash19enable_sm80_to_sm89INS1_16FlashAttnFwdSm80INS1_25CollectiveMainloopFwdSm80ILi8ELi1ELb0EN4cute5tupleIJNS5_1CILi128EEENS7_ILi64EEENS7_ILi256EEEEEELi256ENS_6half_tEfNS_4arch4Sm80ELb0ELb1ELb0ELb1ELb0ELb0ELb1ELb0EEENS1_21CollectiveEpilogueFwdINS6_IJS8_SA_S9_EEENS6_IJNS7_ILi1EEESI_SI_EEESC_SE_Li256ELb1ELb1ELb0ELb0EEENS1_19SingleTileSchedulerILb1ELb0ELb1ELi128EEEEEEEEEvNT_6ParamsE,"",@"SHT_CUDA_INFO"
	.sectionflags	@""
	.align	4


	//----- nvinfo : EIATTR_CUDA_API_VERSION
	.align		4
        /*0000*/ 	.byte	0x04, 0x37
        /*0002*/ 	.short	(.L_600 - .L_599)
.L_599:
        /*0004*/ 	.word	0x00000082


	//----- nvinfo : EIATTR_KPARAM_INFO
	.align		4
.L_600:
        /*0008*/ 	.byte	0x04, 0x17
        /*000a*/ 	.short	(.L_602 - .L_601)
.L_601:
        /*000c*/ 	.word	0x00000000
        /*0010*/ 	.short	0x0000
        /*0012*/ 	.short	0x0000
        /*0014*/ 	.byte	0x00, 0xf0, 0x61, 0x10


	//----- nvinfo : EIATTR_SPARSE_MMA_MASK
	.align		4
.L_602:
        /*0018*/ 	.byte	0x03, 0x50
        /*001a*/ 	.short	0x0000


	//----- nvinfo : EIATTR_MAXREG_COUNT
	.align		4
        /*001c*/ 	.byte	0x03, 0x1b
        /*001e*/ 	.short	0x00ff


	//----- nvinfo : EIATTR_MERCURY_ISA_VERSION
	.align		4
        /*0020*/ 	.byte	0x03, 0x5f
        /*0022*/ 	.short	0x0101


	//----- nvinfo : EIATTR_EXIT_INSTR_OFFSETS
	.align		4
        /*0024*/ 	.byte	0x04, 0x1c
        /*0026*/ 	.short	(.L_604 - .L_603)


	//   ....[0]....
.L_603:
        /*0028*/ 	.word	0x00000010


	//----- nvinfo : EIATTR_MAX_THREADS
	.align		4
.L_604:
        /*002c*/ 	.byte	0x04, 0x05
        /*002e*/ 	.short	(.L_606 - .L_605)
.L_605:
        /*0030*/ 	.word	0x00000100
        /*0034*/ 	.word	0x00000001
        /*0038*/ 	.word	0x00000001


	//----- nvinfo : EIATTR_CBANK_PARAM_SIZE
	.align		4
.L_606:
        /*003c*/ 	.byte	0x03, 0x19
        /*003e*/ 	.short	0x0418


	//----- nvinfo : EIATTR_PARAM_CBANK
	.align		4
        /*0040*/ 	.byte	0x04, 0x0a
        /*0042*/ 	.short	(.L_608 - .L_607)
	.align		4
.L_607:
        /*0044*/ 	.word	index@(.nv.constant0._ZN7cutlass13device_kernelIN5flash19enable_sm80_to_sm89INS1_16FlashAttnFwdSm80INS1_25CollectiveMainloopFwdSm80ILi8ELi1ELb0EN4cute5tupleIJNS5_1CILi128EEENS7_ILi64EEENS7_ILi256EEEEEELi256ENS_6half_tEfNS_4arch4Sm80ELb0ELb1ELb0ELb1ELb0ELb0ELb1ELb0EEENS1_21CollectiveEpilogueFwdINS6_IJS8_SA_S9_EEENS6_IJNS7_ILi1EEESI_SI_EEESC_SE_Li256ELb1ELb1ELb0ELb0EEENS1_19SingleTileSchedulerILb1ELb0ELb1ELi128EEEEEEEEEvNT_6ParamsE)
        /*0048*/ 	.short	0x0210
        /*004a*/ 	.short	0x0418


	//----- nvinfo : EIATTR_SW_WAR
	.align		4
.L_608:
        /*004c*/ 	.byte	0x04, 0x36
        /*004e*/ 	.short	(.L_610 - .L_609)
.L_609:
        /*0050*/ 	.word	0x00000008
.L_610:


//--------------------- .nv.info._ZN7cutlass13device_kernelIN5flash19enable_sm80_to_sm89INS1_16FlashAttnFwdSm80INS1_25CollectiveMainloopFwdSm80ILi8ELi1ELb0EN4cute5tupleIJNS5_1CILi128EEENS7_ILi48EEENS7_ILi256EEEEEELi256ENS_6half_tEfNS_4arch4Sm80ELb0ELb1ELb0ELb1ELb0ELb1ELb1ELb0EEENS1_21CollectiveEpilogueFwdINS6_IJS8_SA_S9_EEENS6_IJNS7_ILi1EEESI_SI_EEESC_SE_Li256ELb1ELb1ELb0ELb0EEENS1_19SingleTileSchedulerILb1ELb0ELb1ELi128EEEEEEEEEvNT_6ParamsE --------------------------
	.section	.nv.info._ZN7cutlass13device_kernelIN5flash19enable_sm80_to_sm89INS1_16FlashAttnFwdSm80INS1_25CollectiveMainloopFwdSm80ILi8ELi1ELb0EN4cute5tupleIJNS5_1CILi128EEENS7_ILi48EEENS7_ILi256EEEEEELi256ENS_6half_tEfNS_4arch4Sm80ELb0ELb1ELb0ELb1ELb0ELb1ELb1ELb0EEENS1_21CollectiveEpilogueFwdINS6_IJS8_SA_S9_EEENS6_IJNS7_ILi1EEESI_SI_EEESC_SE_Li256ELb1ELb1ELb0ELb0EEENS1_19SingleTileSchedulerILb1ELb0ELb1ELi128EEEEEEEEEvNT_6ParamsE,"",@"SHT_CUDA_INFO"
	.sectionflags	@""
	.align	4


	//----- nvinfo : EIATTR_CUDA_API_VERSION
	.align		4
        /*0000*/ 	.byte	0x04, 0x37
        /*0002*/ 	.short	(.L_612 - .L_611)
.L_611:
        /*0004*/ 	.word	0x00000082


	//----- nvinfo : EIATTR_KPARAM_INFO
	.align		4
.L_612:
        /*0008*/ 	.byte	0x04, 0x17
        /*000a*/ 	.short	(.L_614 - .L_613)
.L_613:
        /*000c*/ 	.word	0x00000000
        /*0010*/ 	.short	0x0000
        /*0012*/ 	.short	0x0000
        /*0014*/ 	.byte	0x00, 0xf0, 0x61, 0x10


	//----- nvinfo : EIATTR_SPARSE_MMA_MASK
	.align		4
.L_614:
        /*0018*/ 	.byte	0x03, 0x50
        /*001a*/ 	.short	0x0000


	//----- nvinfo : EIATTR_MAXREG_COUNT
	.align		4
        /*001c*/ 	.byte	0x03, 0x1b
        /*001e*/ 	.short	0x00ff


	//----- nvinfo : EIATTR_MERCURY_ISA_VERSION
	.align		4
        /*0020*/ 	.byte	0x03, 0x5f
        /*0022*/ 	.short	0x0101


	//----- nvinfo : EIATTR_EXIT_INSTR_OFFSETS
	.align		4
        /*0024*/ 	.byte	0x04, 0x1c
        /*0026*/ 	.short	(.L_616 - .L_615)


	//   ....[0]....
.L_615:
        /*0028*/ 	.word	0x00000010


	//----- nvinfo : EIATTR_MAX_THREADS
	.align		4
.L_616:
        /*002c*/ 	.byte	0x04, 0x05
        /*002e*/ 	.short	(.L_618 - .L_617)
.L_617:
        /*0030*/ 	.word	0x00000100
        /*0034*/ 	.word	0x00000001
        /*0038*/ 	.word	0x00000001


	//----- nvinfo : EIATTR_CBANK_PARAM_SIZE
	.align		4
.L_618:
        /*003c*/ 	.byte	0x03, 0x19
        /*003e*/ 	.short	0x0418


	//----- nvinfo : EIATTR_PARAM_CBANK
	.align		4
        /*0040*/ 	.byte	0x04, 0x0a
        /*0042*/ 	.short	(.L_620 - .L_619)
	.align		4
.L_619:
        /*0044*/ 	.word	index@(.nv.constant0._ZN7cutlass13device_kernelIN5flash19enable_sm80_to_sm89INS1_16FlashAttnFwdSm80INS1_25CollectiveMainloopFwdSm80ILi8ELi1ELb0EN4cute5tupleIJNS5_1CILi128EEENS7_ILi48EEENS7_ILi256EEEEEELi256ENS_6half_tEfNS_4arch4Sm80ELb0ELb1ELb0ELb1ELb0ELb1ELb1ELb0EEENS1_21CollectiveEpilogueFwdINS6_IJS8_SA_S9_EEENS6_IJNS7_ILi1EEESI_SI_EEESC_SE_Li256ELb1ELb1ELb0ELb0EEENS1_19SingleTileSchedulerILb1ELb0ELb1ELi128EEEEEEEEEvNT_6ParamsE)
        /*0048*/ 	.short	0x0210
        /*004a*/ 	.short	0x0418


	//----- nvinfo : EIATTR_SW_WAR
	.align		4
.L_620:
        /*004c*/ 	.byte	0x04, 0x36
        /*004e*/ 	.short	(.L_622 - .L_621)
.L_621:
        /*0050*/ 	.word	0x00000008
.L_622:


//--------------------- .nv.info._ZN7cutlass13device_kernelIN5flash19enable_sm80_to_sm89INS1_16FlashAttnFwdSm80INS1_25CollectiveMainloopFwdSm80ILi8ELi1ELb0EN4cute5tupleIJNS5_1CILi128EEENS7_ILi96EEENS7_ILi256EEEEEELi256ENS_6half_tEfNS_4arch4Sm80ELb1ELb0ELb0ELb0ELb0ELb0ELb1ELb0EEENS1_21CollectiveEpilogueFwdINS6_IJS8_SA_S9_EEENS6_IJNS7_ILi1EEESI_SI_EEESC_SE_Li256ELb0ELb1ELb0ELb0EEENS1_30DynamicPersistentTileSchedulerILi256ELi256ELb0ELb1ELb0EEEEEEEEEvNT_6ParamsE --------------------------
	.section	.nv.info._ZN7cutlass13device_kernelIN5flash19enable_sm80_to_sm89INS1_16FlashAttnFwdSm80INS1_25CollectiveMainloopFwdSm80ILi8ELi1ELb0EN4cute5tupleIJNS5_1CILi128EEENS7_ILi96EEENS7_ILi256EEEEEELi256ENS_6half_tEfNS_4arch4Sm80ELb1ELb0ELb0ELb0ELb0ELb0ELb1ELb0EEENS1_21CollectiveEpilogueFwdINS6_IJS8_SA_S9_EEENS6_IJNS7_ILi1EEESI_SI_EEESC_SE_Li256ELb0ELb1ELb0ELb0EEENS1_30DynamicPersistentTileSchedulerILi256ELi256ELb0ELb1ELb0EEEEEEEEEvNT_6ParamsE,"",@"SHT_CUDA_INFO"
	.sectionflags	@""
	.align	4


	//----- nvinfo : EIATTR_CUDA_API_VERSION
	.align		4
        /*0000*/ 	.byte	0x04, 0x37
        /*0002*/ 	.short	(.L_624 - .L_623)
.L_623:
        /*0004*/ 	.word	0x00000082


	//----- nvinfo : EIATTR_KPARAM_INFO
	.align		4
.L_624:
        /*0008*/ 	.byte	0x04, 0x17
        /*000a*/ 	.short	(.L_626 - .L_625)
.L_625:
        /*000c*/ 	.word	0x00000000
        /*0010*/ 	.short	0x0000
        /*0012*/ 	.short	0x0000
        /*0014*/ 	.byte	0x00, 0xf0, 0xa1, 0x10


	//----- nvinfo : EIATTR_SPARSE_MMA_MASK
	.align		4
.L_626:
        /*0018*/ 	.byte	0x03, 0x50
        /*001a*/ 	.short	0x0000


	//----- nvinfo : EIATTR_MAXREG_COUNT
	.align		4
        /*001c*/ 	.byte	0x03, 0x1b
        /*001e*/ 	.short	0x00ff


	//----- nvinfo : EIATTR_MERCURY_ISA_VERSION
	.align		4
        /*0020*/ 	.byte	0x03, 0x5f
        /*0022*/ 	.short	0x0101


	//----- nvinfo : EIATTR_EXIT_INSTR_OFFSETS
	.align		4
        /*0024*/ 	.byte	0x04, 0x1c
        /*0026*/ 	.short	(.L_628 - .L_627)


	//   ....[0]....
.L_627:
        /*0028*/ 	.word	0x00000010


	//----- nvinfo : EIATTR_MAX_THREADS
	.align		4
.L_628:
        /*002c*/ 	.byte	0x04, 0x05
        /*002e*/ 	.short	(.L_630 - .L_629)
.L_629:
        /*0030*/ 	.word	0x00000100
        /*0034*/ 	.word	0x00000001
        /*0038*/ 	.word	0x00000001


	//----- nvinfo : EIATTR_CBANK_PARAM_SIZE
	.align		4
.L_630:
        /*003c*/ 	.byte	0x03, 0x19
        /*003e*/ 	.short	0x0428


	//----- nvinfo : EIATTR_PARAM_CBANK
	.align		4
        /*0040*/ 	.byte	0x04, 0x0a
        /*0042*/ 	.short	(.L_632 - .L_631)
	.align		4
.L_631:
        /*0044*/ 	.word	index@(.nv.constant0._ZN7cutlass13device_kernelIN5flash19enable_sm80_to_sm89INS1_16FlashAttnFwdSm80INS1_25CollectiveMainloopFwdSm80ILi8ELi1ELb0EN4cute5tupleIJNS5_1CILi128EEENS7_ILi96EEENS7_ILi256EEEEEELi256ENS_6half_tEfNS_4arch4Sm80ELb1ELb0ELb0ELb0ELb0ELb0ELb1ELb0EEENS1_21CollectiveEpilogueFwdINS6_IJS8_SA_S9_EEENS6_IJNS7_ILi1EEESI_SI_EEESC_SE_Li256ELb0ELb1ELb0ELb0EEENS1_30DynamicPersistentTileSchedulerILi256ELi256ELb0ELb1ELb0EEEEEEEEEvNT_6ParamsE)
        /*0048*/ 	.short	0x0210
        /*004a*/ 	.short	0x0428


	//----- nvinfo : EIATTR_SW_WAR
	.align		4
.L_632:
        /*004c*/ 	.byte	0x04, 0x36
        /*004e*/ 	.short	(.L_634 - .L_633)
.L_633:
        /*0050*/ 	.word	0x00000008
.L_634:


//--------------------- .nv.info._ZN7cutlass13device_kernelIN5flash19enable_sm80_to_sm89INS1_16FlashAttnFwdSm80INS1_25CollectiveMainloopFwdSm80ILi8ELi1ELb0EN4cute5tupleIJNS5_1CILi128EEENS7_ILi96EEENS7_ILi256EEEEEELi256ENS_6half_tEfNS_4arch4Sm80ELb1ELb0ELb0ELb1ELb0ELb0ELb1ELb0EEENS1_21CollectiveEpilogueFwdINS6_IJS8_SA_S9_EEENS6_IJNS7_ILi1EEESI_SI_EEESC_SE_Li256ELb1ELb1ELb0ELb0EEENS1_19SingleTileSchedulerILb1ELb0ELb1ELi128EEEEEEEEEvNT_6ParamsE --------------------------
	.section	.nv.info._ZN7cutlass13device_kernelIN5flash19enable_sm80_to_sm89INS1_16FlashAttnFwdSm80INS1_25CollectiveMainloopFwdSm80ILi8ELi1ELb0EN4cute5tupleIJNS5_1CILi128EEENS7_ILi96EEENS7_ILi256EEEEEELi256ENS_6half_tEfNS_4arch4Sm80ELb1ELb0ELb0ELb1ELb0ELb0ELb1ELb0EEENS1_21CollectiveEpilogueFwdINS6_IJS8_SA_S9_EEENS6_IJNS7_ILi1EEESI_SI_EEESC_SE_Li256ELb1ELb1ELb0ELb0EEENS1_19SingleTileSchedulerILb1ELb0ELb1ELi128EEEEEEEEEvNT_6ParamsE,"",@"SHT_CUDA_INFO"
	.sectionflags	@""
	.align	4


	//----- nvinfo : EIATTR_CUDA_API_VERSION
	.align		4
        /*0000*/ 	.byte	0x04, 0x37
        /*0002*/ 	.short	(.L_636 - .L_635)
.L_635:
        /*0004*/ 	.word	0x00000082


	//----- nvinfo : EIATTR_KPARAM_INFO
	.align		4
.L_636:
        /*0008*/ 	.byte	0x04, 0x17
        /*000a*/ 	.short	(.L_638 - .L_637)
.L_637:
        /*000c*/ 	.word	0x00000000
        /*0010*/ 	.short	0x0000
        /*0012*/ 	.short	0x0000
        /*0014*/ 	.byte	0x00, 0xf0, 0x61, 0x10


	//----- nvinfo : EIATTR_SPARSE_MMA_MASK
	.align		4
.L_638:
        /*0018*/ 	.byte	0x03, 0x50
        /*001a*/ 	.short	0x0000


	//----- nvinfo : EIATTR_MAXREG_COUNT
	.align		4
        /*001c*/ 	.byte	0x03, 0x1b
        /*001e*/ 	.short	0x00ff


	//----- nvinfo : EIATTR_MERCURY_ISA_VERSION
	.align		4
        /*0020*/ 	.byte	0x03, 0x5f
        /*0022*/ 	.short	0x0101


	//----- nvinfo : EIATTR_EXIT_INSTR_OFFSETS
	.align		4
        /*0024*/ 	.byte	0x04, 0x1c
        /*0026*/ 	.short	(.L_640 - .L_639)


	//   ....[0]....
.L_639:
        /*0028*/ 	.word	0x00000010


	//----- nvinfo : EIATTR_MAX_THREADS
	.align		4
.L_640:
        /*002c*/ 	.byte	0x04, 0x05
        /*002e*/ 	.short	(.L_642 - .L_641)
.L_641:
        /*0030*/ 	.word	0x00000100
        /*0034*/ 	.word	0x00000001
        /*0038*/ 	.word	0x00000001


	//----- nvinfo : EIATTR_CBANK_PARAM_SIZE
	.align		4
.L_642:
        /*003c*/ 	.byte	0x03, 0x19
        /*003e*/ 	.short	0x0418


	//----- nvinfo : EIATTR_PARAM_CBANK
	.align		4
        /*0040*/ 	.byte	0x04, 0x0a
        /*0042*/ 	.short	(.L_644 - .L_643)
	.align		4
.L_643:
        /*0044*/ 	.word	index@(.nv.constant0._ZN7cutlass13device_kernelIN5flash19enable_sm80_to_sm89INS1_16FlashAttnFwdSm80INS1_25CollectiveMainloopFwdSm80ILi8ELi1ELb0EN4cute5tupleIJNS5_1CILi128EEENS7_ILi96EEENS7_ILi256EEEEEELi256ENS_6half_tEfNS_4arch4Sm80ELb1ELb0ELb0ELb1ELb0ELb0ELb1ELb0EEENS1_21CollectiveEpilogueFwdINS6_IJS8_SA_S9_EEENS6_IJNS7_ILi1EEESI_SI_EEESC_SE_Li256ELb1ELb1ELb0ELb0EEENS1_19SingleTileSchedulerILb1ELb0ELb1ELi128EEEEEEEEEvNT_6ParamsE)
        /*0048*/ 	.short	0x0210
        /*004a*/ 	.short	0x0418


	//----- nvinfo : EIATTR_SW_WAR
	.align		4
.L_644:
        /*004c*/ 	.byte	0x04, 0x36
        /*004e*/ 	.short	(.L_646 - .L_645)
.L_645:
        /*0050*/ 	.word	0x00000008
.L_646:


//--------------------- .nv.info._ZN7cutlass13device_kernelIN5flash19enable_sm80_to_sm89INS1_16FlashAttnFwdSm80INS1_25CollectiveMainloopFwdSm80ILi8ELi1ELb0EN4cute5tupleIJNS5_1CILi128EEENS7_ILi48EEENS7_ILi256EEEEEELi256ENS_6half_tEfNS_4arch4Sm80ELb1ELb0ELb0ELb1ELb0ELb1ELb1ELb0EEENS1_21CollectiveEpilogueFwdINS6_IJS8_SA_S9_EEENS6_IJNS7_ILi1EEESI_SI_EEESC_SE_Li256ELb1ELb1ELb0ELb0EEENS1_19SingleTileSchedulerILb1ELb0ELb1ELi128EEEEEEEEEvNT_6ParamsE --------------------------
	.section	.nv.info._ZN7cutlass13device_kernelIN5flash19enable_sm80_to_sm89INS1_16FlashAttnFwdSm80INS1_25CollectiveMainloopFwdSm80ILi8ELi1ELb0EN4cute5tupleIJNS5_1CILi128EEENS7_ILi48EEENS7_ILi256EEEEEELi256ENS_6half_tEfNS_4arch4Sm80ELb1ELb0ELb0ELb1ELb0ELb1ELb1ELb0EEENS1_21CollectiveEpilogueFwdINS6_IJS8_SA_S9_EEENS6_IJNS7_ILi1EEESI_SI_EEESC_SE_Li256ELb1ELb1ELb0ELb0EEENS1_19SingleTileSchedulerILb1ELb0ELb1ELi128EEEEEEEEEvNT_6ParamsE,"",@"SHT_CUDA_INFO"
	.sectionflags	@""
	.align	4


	//----- nvinfo : EIATTR_CUDA_API_VERSION
	.align		4
        /*0000*/ 	.byte	0x04, 0x37
        /*0002*/ 	.short	(.L_648 - .L_647)
.L_647:
        /*0004*/ 	.word	0x00000082


	//----- nvinfo : EIATTR_KPARAM_INFO
	.align		4
.L_648:
        /*0008*/ 	.byte	0x04, 0x17
        /*000a*/ 	.short	(.L_650 - .L_649)
.L_649:
        /*000c*/ 	.word	0x00000000
        /*0010*/ 	.short	0x0000
        /*0012*/ 	.short	0x0000
        /*0014*/ 	.byte	0x00, 0xf0, 0x61, 0x10


	//----- nvinfo : EIATTR_SPARSE_MMA_MASK
	.align		4
.L_650:
        /*0018*/ 	.byte	0x03, 0x50
        /*001a*/ 	.short	0x0000


	//----- nvinfo : EIATTR_MAXREG_COUNT
	.align		4
        /*001c*/ 	.byte	0x03, 0x1b
        /*001e*/ 	.short	0x00ff


	//----- nvinfo : EIATTR_MERCURY_ISA_VERSION
	.align		4
        /*0020*/ 	.byte	0x03, 0x5f
        /*0022*/ 	.short	0x0101


	//----- nvinfo : EIATTR_EXIT_INSTR_OFFSETS
	.align		4
        /*0024*/ 	.byte	0x04, 0x1c
        /*0026*/ 	.short	(.L_652 - .L_651)


	//   ....[0]....
.L_651:
        /*0028*/ 	.word	0x00000010


	//----- nvinfo : EIATTR_MAX_THREADS
	.align		4
.L_652:
        /*002c*/ 	.byte	0x04, 0x05
        /*002e*/ 	.short	(.L_654 - .L_653)
.L_653:
        /*0030*/ 	.word	0x00000100
        /*0034*/ 	.word	0x00000001
        /*0038*/ 	.word	0x00000001


	//----- nvinfo : EIATTR_CBANK_PARAM_SIZE
	.align		4
.L_654:
        /*003c*/ 	.byte	0x03, 0x19
        /*003e*/ 	.short	0x0418


	//----- nvinfo : EIATTR_PARAM_CBANK
	.align		4
        /*0040*/ 	.byte	0x04, 0x0a
        /*0042*/ 	.short	(.L_656 - .L_655)
	.align		4
.L_655:
        /*0044*/ 	.word	index@(.nv.constant0._ZN7cutlass13device_kernelIN5flash19enable_sm80_to_sm89INS1_16FlashAttnFwdSm80INS1_25CollectiveMainloopFwdSm80ILi8ELi1ELb0EN4cute5tupleIJNS5_1CILi128EEENS7_ILi48EEENS7_ILi256EEEEEELi256ENS_6half_tEfNS_4arch4Sm80ELb1ELb0ELb0ELb1ELb0ELb1ELb1ELb0EEENS1_21CollectiveEpilogueFwdINS6_IJS8_SA_S9_EEENS6_IJNS7_ILi1EEESI_SI_EEESC_SE_Li256ELb1ELb1ELb0ELb0EEENS1_19SingleTileSchedulerILb1ELb0ELb1ELi128EEEEEEEEEvNT_6ParamsE)
        /*0048*/ 	.short	0x0210
        /*004a*/ 	.short	0x0418


	//----- nvinfo : EIATTR_SW_WAR
	.align		4
.L_656:
        /*004c*/ 	.byte	0x04, 0x36
        /*004e*/ 	.short	(.L_658 - .L_657)
.L_657:
        /*0050*/ 	.word	0x00000008
.L_658:


//--------------------- .nv.callgraph             --------------------------
	.section	.nv.callgraph,"",@"SHT_CUDA_CALLGRAPH"
	.align	4
	.sectionentsize	8
	.align		4
        /*0000*/ 	.word	0x00000000
	.align		4
        /*0004*/ 	.word	0xffffffff
	.align		4
        /*0008*/ 	.word	0x00000000
	.align		4
        /*000c*/ 	.word	0xfffffffe
	.align		4
        /*0010*/ 	.word	0x00000000
	.align		4
        /*0014*/ 	.word	0xfffffffd
	.align		4
        /*0018*/ 	.word	0x00000000
	.align		4
        /*001c*/ 	.word	0xfffffffc


//--------------------- .nv.constant4             --------------------------
	.section	.nv.constant4,"a",@progbits
	.align	8
	.align		8
.nv.constant4:
        /*0000*/ 	.dword	_ZN77_INTERNAL_b5d56543_41_flash_fwd_hdim256_fp16_softcapall_sm80_cu_ee213261_40274cuda3std3__45__cpo5beginE
	.align		8
        /*0008*/ 	.dword	_ZN77_INTERNAL_b5d56543_41_flash_fwd_hdim256_fp16_softcapall_sm80_cu_ee213261_40274cuda3std3__45__cpo3endE
	.align		8
        /*0010*/ 	.dword	_ZN77_INTERNAL_b5d56543_41_flash_fwd_hdim256_fp16_softcapall_sm80_cu_ee213261_40274cuda3std3__45__cpo6cbeginE
	.align		8
        /*0018*/ 	.dword	_ZN77_INTERNAL_b5d56543_41_flash_fwd_hdim256_fp16_softcapall_sm80_cu_ee213261_40274cuda3std3__45__cpo4cendE
	.align		8
        /*0020*/ 	.dword	_ZN77_INTERNAL_b5d56543_41_flash_fwd_hdim256_fp16_softcapall_sm80_cu_ee213261_40274cuda3std3__479_GLOBAL__N__b5d56543_41_flash_fwd_hdim256_fp16_softcapall_sm80_cu_ee213261_40276ignoreE
	.align		8
        /*0028*/ 	.dword	_ZN77_INTERNAL_b5d56543_41_flash_fwd_hdim256_fp16_softcapall_sm80_cu_ee213261_40274cuda3std3__419piecewise_constructE
	.align		8
        /*0030*/ 	.dword	_ZN77_INTERNAL_b5d56543_41_flash_fwd_hdim256_fp16_softcapall_sm80_cu_ee213261_40274cuda3std3__48in_placeE
	.align		8
        /*0038*/ 	.dword	_ZN77_INTERNAL_b5d56543_41_flash_fwd_hdim256_fp16_softcapall_sm80_cu_ee213261_40274cuda3std6ranges3__45__cpo4swapE
	.align		8
        /*0040*/ 	.dword	_ZN77_INTERNAL_b5d56543_41_flash_fwd_hdim256_fp16_softcapall_sm80_cu_ee213261_40274cuda3std6ranges3__45__cpo9iter_moveE
	.align		8
        /*0048*/ 	.dword	_ZN77_INTERNAL_b5d56543_41_flash_fwd_hdim256_fp16_softcapall_sm80_cu_ee213261_40274cute7productE
	.align		8
        /*0050*/ 	.dword	_ZN77_INTERNAL_b5d56543_41_flash_fwd_hdim256_fp16_softcapall_sm80_cu_ee213261_40274cute1_E


//--------------------- .text._ZN7cutlass13device_kernelIN5flash19enable_sm80_to_sm89INS1_16FlashAttnFwdSm80INS1_25CollectiveMainloopFwdSm80ILi8ELi1ELb1EN4cute5tupleIJNS5_1CILi128EEENS7_ILi64EEENS7_ILi256EEEEEELi256ENS_6half_tEfNS_4arch4Sm80ELb0ELb0ELb1ELb0ELb0ELb0ELb1ELb0EEENS1_21CollectiveEpilogueFwdINS6_IJS8_SA_S9_EEENS6_IJNS7_ILi1EEESI_SI_EEESC_SE_Li256ELb0ELb1ELb0ELb0EEENS1_19SingleTileSchedulerILb0ELb0ELb1ELi128EEEEEEEEEvNT_6ParamsE --------------------------
	.section	.text._ZN7cutlass13device_kernelIN5flash19enable_sm80_to_sm89INS1_16FlashAttnFwdSm80INS1_25CollectiveMainloopFwdSm80ILi8ELi1ELb1EN4cute5tupleIJNS5_1CILi128EEENS7_ILi64EEENS7_ILi256EEEEEELi256ENS_6half_tEfNS_4arch4Sm80ELb0ELb0ELb1ELb0ELb0ELb0ELb1ELb0EEENS1_21CollectiveEpilogueFwdINS6_IJS8_SA_S9_EEENS6_IJNS7_ILi1EEESI_SI_EEESC_SE_Li256ELb0ELb1ELb0ELb0EEENS1_19SingleTileSchedulerILb0ELb0ELb1ELi128EEEEEEEEEvNT_6ParamsE,"ax",@progbits
	.align	128
.text._ZN7cutlass13device_kernelIN5flash19enable_sm80_to_sm89INS1_16FlashAttnFwdSm80INS1_25CollectiveMainloopFwdSm80ILi8ELi1ELb1EN4cute5tupleIJNS5_1CILi128EEENS7_ILi64EEENS7_ILi256EEEEEELi256ENS_6half_tEfNS_4arch4Sm80ELb0ELb0ELb1ELb0ELb0ELb0ELb1ELb0EEENS1_21CollectiveEpilogueFwdINS6_IJS8_SA_S9_EEENS6_IJNS7_ILi1EEESI_SI_EEESC_SE_Li256ELb0ELb1ELb0ELb0EEENS1_19SingleTileSchedulerILb0ELb0ELb1ELi128EEEEEEEEEvNT_6ParamsE:
        .type           _ZN7cutlass13device_kernelIN5flash19enable_sm80_to_sm89INS1_16FlashAttnFwdSm80INS1_25CollectiveMainloopFwdSm80ILi8ELi1ELb1EN4cute5tupleIJNS5_1CILi128EEENS7_ILi64EEENS7_ILi256EEEEEELi256ENS_6half_tEfNS_4arch4Sm80ELb0ELb0ELb1ELb0ELb0ELb0ELb1ELb0EEENS1_21CollectiveEpilogueFwdINS6_IJS8_SA_S9_EEENS6_IJNS7_ILi1EEESI_SI_EEESC_SE_Li256ELb0ELb1ELb0ELb0EEENS1_19SingleTileSchedulerILb0ELb0ELb1ELi128EEEEEEEEEvNT_6ParamsE,@function
        .size           _ZN7cutlass13device_kernelIN5flash19enable_sm80_to_sm89INS1_16FlashAttnFwdSm80INS1_25CollectiveMainloopFwdSm80ILi8ELi1ELb1EN4cute5tupleIJNS5_1CILi128EEENS7_ILi64EEENS7_ILi256EEEEEELi256ENS_6half_tEfNS_4arch4Sm80ELb0ELb0ELb1ELb0ELb0ELb0ELb1ELb0EEENS1_21CollectiveEpilogueFwdINS6_IJS8_SA_S9_EEENS6_IJNS7_ILi1EEESI_SI_EEESC_SE_Li256ELb0ELb1ELb0ELb0EEENS1_19SingleTileSchedulerILb0ELb0ELb1ELi128EEEEEEEEEvNT_6ParamsE,(.L_x_36 - _ZN7cutlass13device_kernelIN5flash19enable_sm80_to_sm89INS1_16FlashAttnFwdSm80INS1_25CollectiveMainloopFwdSm80ILi8ELi1ELb1EN4cute5tupleIJNS5_1CILi128EEENS7_ILi64EEENS7_ILi256EEEEEELi256ENS_6half_tEfNS_4arch4Sm80ELb0ELb0ELb1ELb0ELb0ELb0ELb1ELb0EEENS1_21CollectiveEpilogueFwdINS6_IJS8_SA_S9_EEENS6_IJNS7_ILi1EEESI_SI_EEESC_SE_Li256ELb0ELb1ELb0ELb0EEENS1_19SingleTileSchedulerILb0ELb0ELb1ELi128EEEEEEEEEvNT_6ParamsE)
        .other          _ZN7cutlass13device_kernelIN5flash19enable_sm80_to_sm89INS1_16FlashAttnFwdSm80INS1_25CollectiveMainloopFwdSm80ILi8ELi1ELb1EN4cute5tupleIJNS5_1CILi128EEENS7_ILi64EEENS7_ILi256EEEEEELi256ENS_6half_tEfNS_4arch4Sm80ELb0ELb0ELb1ELb0ELb0ELb0ELb1ELb0EEENS1_21CollectiveEpilogueFwdINS6_IJS8_SA_S9_EEENS6_IJNS7_ILi1EEESI_SI_EEESC_SE_Li256ELb0ELb1ELb0ELb0EEENS1_19SingleTileSchedulerILb0ELb0ELb1ELi128EEEEEEEEEvNT_6ParamsE,@"STO_CUDA_ENTRY STV_DEFAULT"
_ZN7cutlass13device_kernelIN5flash19enable_sm80_to_sm89INS1_16FlashAttnFwdSm80INS1_25CollectiveMainloopFwdSm80ILi8ELi1ELb1EN4cute5tupleIJNS5_1CILi128EEENS7_ILi64EEENS7_ILi256EEEEEELi256ENS_6half_tEfNS_4arch4Sm80ELb0ELb0ELb1ELb0ELb0ELb0ELb1ELb0EEENS1_21CollectiveEpilogueFwdINS6_IJS8_SA_S9_EEENS6_IJNS7_ILi1EEESI_SI_EEESC_SE_Li256ELb0ELb1ELb0ELb0EEENS1_19SingleTileSchedulerILb0ELb0ELb1ELi128EEEEEEEEEvNT_6ParamsE:
[----:B------:R-:W-:Y:S01]  /*0000*/  LDC R1, c[0x0][0x28] ;  /* 0x00000a00ff017b82 */ /* 0x000fe20000000800 */
[----:B------:R-:W-:Y:S05]  /*0010*/  EXIT ;  /* 0x000000000000794d */ /* 0x000fea0003800000 */
.L_x_0:
[----:B------:R-:W-:-:S00]  /*0020*/  BRA `(.L_x_0) ;  /* 0xfffffffc00fc7947 */ /* 0x000fc0000383ffff */
[----:B------:R-:W-:-:S00]  /*0030*/  NOP ;  /* 0x0000000000007918 */ /* 0x000fc00000000000 */
        /* <DEDUP_REMOVED lines=12> */
.L_x_36:


//--------------------- .text._ZN7cutlass13device_kernelIN5flash19enable_sm80_to_sm89INS1_16FlashAttnFwdSm80INS1_25CollectiveMainloopFwdSm80ILi8ELi1ELb1EN4cute5tupleIJNS5_1CILi128EEENS7_ILi64EEENS7_ILi256EEEEEELi256ENS_6half_tEfNS_4arch4Sm80ELb0ELb0ELb1ELb1ELb0ELb0ELb1ELb0EEENS1_21CollectiveEpilogueFwdINS6_IJS8_SA_S9_EEENS6_IJNS7_ILi1EEESI_SI_EEESC_SE_Li256ELb1ELb1ELb0ELb0EEENS1_19SingleTileSchedulerILb1ELb0ELb1ELi128EEEEEEEEEvNT_6ParamsE --------------------------
	.section	.text._ZN7cutlass13device_kernelIN5flash19enable_sm80_to_sm89INS1_16FlashAttnFwdSm80INS1_25CollectiveMainloopFwdSm80ILi8ELi1ELb1EN4cute5tupleIJNS5_1CILi128EEENS7_ILi64EEENS7_ILi256EEEEEELi256ENS_6half_tEfNS_4arch4Sm80ELb0ELb0ELb1ELb1ELb0ELb0ELb1ELb0EEENS1_21CollectiveEpilogueFwdINS6_IJS8_SA_S9_EEENS6_IJNS7_ILi1EEESI_SI_EEESC_SE_Li256ELb1ELb1ELb0ELb0EEENS1_19SingleTileSchedulerILb1ELb0ELb1ELi128EEEEEEEEEvNT_6ParamsE,"ax",@progbits
	.align	128
.text._ZN7cutlass13device_kernelIN5flash19enable_sm80_to_sm89INS1_16FlashAttnFwdSm80INS1_25CollectiveMainloopFwdSm80ILi8ELi1ELb1EN4cute5tupleIJNS5_1CILi128EEENS7_ILi64EEENS7_ILi256EEEEEELi256ENS_6half_tEfNS_4arch4Sm80ELb0ELb0ELb1ELb1ELb0ELb0ELb1ELb0EEENS1_21CollectiveEpilogueFwdINS6_IJS8_SA_S9_EEENS6_IJNS7_ILi1EEESI_SI_EEESC_SE_Li256ELb1ELb1ELb0ELb0EEENS1_19SingleTileSchedulerILb1ELb0ELb1ELi128EEEEEEEEEvNT_6ParamsE:
        .type           _ZN7cutlass13device_kernelIN5flash19enable_sm80_to_sm89INS1_16FlashAttnFwdSm80INS1_25CollectiveMainloopFwdSm80ILi8ELi1ELb1EN4cute5tupleIJNS5_1CILi128EEENS7_ILi64EEENS7_ILi256EEEEEELi256ENS_6half_tEfNS_4arch4Sm80ELb0ELb0ELb1ELb1ELb0ELb0ELb1ELb0EEENS1_21CollectiveEpilogueFwdINS6_IJS8_SA_S9_EEENS6_IJNS7_ILi1EEESI_SI_EEESC_SE_Li256ELb1ELb1ELb0ELb0EEENS1_19SingleTileSchedulerILb1ELb0ELb1ELi128EEEEEEEEEvNT_6ParamsE,@function
        .size           _ZN7cutlass13device_kernelIN5flash19enable_sm80_to_sm89INS1_16FlashAttnFwdSm80INS1_25CollectiveMainloopFwdSm80ILi8ELi1ELb1EN4cute5tupleIJNS5_1CILi128EEENS7_ILi64EEENS7_ILi256EEEEEELi256ENS_6half_tEfNS_4arch4Sm80ELb0ELb0ELb1ELb1ELb0ELb0ELb1ELb0EEENS1_21CollectiveEpilogueFwdINS6_IJS8_SA_S9_EEENS6_IJNS7_ILi1EEESI_SI_EEESC_SE_Li256ELb1ELb1ELb0ELb0EEENS1_19SingleTileSchedulerILb1ELb0ELb1ELi128EEEEEEEEEvNT_6ParamsE,(.L_x_37 - _ZN7cutlass13device_kernelIN5flash19enable_sm80_to_sm89INS1_16FlashAttnFwdSm80INS1_25CollectiveMainloopFwdSm80ILi8ELi1ELb1EN4cute5tupleIJNS5_1CILi128EEENS7_ILi64EEENS7_ILi256EEEEEELi256ENS_6half_tEfNS_4arch4Sm80ELb0ELb0ELb1ELb1ELb0ELb0ELb1ELb0EEENS1_21CollectiveEpilogueFwdINS6_IJS8_SA_S9_EEENS6_IJNS7_ILi1EEESI_SI_EEESC_SE_Li256ELb1ELb1ELb0ELb0EEENS1_19SingleTileSchedulerILb1ELb0ELb1ELi128EEEEEEEEEvNT_6ParamsE)
        .other          _ZN7cutlass13device_kernelIN5flash19enable_sm80_to_sm89INS1_16FlashAttnFwdSm80INS1_25CollectiveMainloopFwdSm80ILi8ELi1ELb1EN4cute5tupleIJNS5_1CILi128EEENS7_ILi64EEENS7_ILi256EEEEEELi256ENS_6half_tEfNS_4arch4Sm80ELb0ELb0ELb1ELb1ELb0ELb0ELb1ELb0EEENS1_21CollectiveEpilogueFwdINS6_IJS8_SA_S9_EEENS6_IJNS7_ILi1EEESI_SI_EEESC_SE_Li256ELb1ELb1ELb0ELb0EEENS1_19SingleTileSchedulerILb1ELb0ELb1ELi128EEEEEEEEEvNT_6ParamsE,@"STO_CUDA_ENTRY STV_DEFAULT"
_ZN7cutlass13device_kernelIN5flash19enable_sm80_to_sm89INS1_16FlashAttnFwdSm80INS1_25CollectiveMainloopFwdSm80ILi8ELi1ELb1EN4cute5tupleIJNS5_1CILi128EEENS7_ILi64EEENS7_ILi256EEEEEELi256ENS_6half_tEfNS_4arch4Sm80ELb0ELb0ELb1ELb1ELb0ELb0ELb1ELb0EEENS1_21CollectiveEpilogueFwdINS6_IJS8_SA_S9_EEENS6_IJNS7_ILi1EEESI_SI_EEESC_SE_Li256ELb1ELb1ELb0ELb0EEENS1_19SingleTileSchedulerILb1ELb0ELb1ELi128EEEEEEEEEvNT_6ParamsE:
[----:B------:R-:W-:Y:S01]  /*0000*/  LDC R1, c[0x0][0x28] ;  /* 0x00000a00ff017b82 */ /* 0x000fe20000000800 */
[----:B------:R-:W-:Y:S05]  /*0010*/  EXIT ;  /* 0x000000000000794d */ /* 0x000fea0003800000 */
.L_x_1:
        /* <DEDUP_REMOVED lines=14> */
.L_x_37:


//--------------------- .text._ZN7cutlass13device_kernelIN5flash19enable_sm80_to_sm89INS1_16FlashAttnFwdSm80INS1_25CollectiveMainloopFwdSm80ILi8ELi1ELb0EN4cute5tupleIJNS5_1CILi128EEENS7_ILi32EEENS7_ILi256EEEEEELi256ENS_6half_tEfNS_4arch4Sm80ELb0ELb0ELb1ELb1ELb0ELb1ELb1ELb0EEENS1_21CollectiveEpilogueFwdINS6_IJS8_SA_S9_EEENS6_IJNS7_ILi1EEESI_SI_EEESC_SE_Li256ELb1ELb1ELb0ELb0EEENS1_19SingleTileSchedulerILb1ELb0ELb1ELi128EEEEEEEEEvNT_6ParamsE --------------------------
	.section	.text._ZN7cutlass13device_kernelIN5flash19enable_sm80_to_sm89INS1_16FlashAttnFwdSm80INS1_25CollectiveMainloopFwdSm80ILi8ELi1ELb0EN4cute5tupleIJNS5_1CILi128EEENS7_ILi32EEENS7_ILi256EEEEEELi256ENS_6half_tEfNS_4arch4Sm80ELb0ELb0ELb1ELb1ELb0ELb1ELb1ELb0EEENS1_21CollectiveEpilogueFwdINS6_IJS8_SA_S9_EEENS6_IJNS7_ILi1EEESI_SI_EEESC_SE_Li256ELb1ELb1ELb0ELb0EEENS1_19SingleTileSchedulerILb1ELb0ELb1ELi128EEEEEEEEEvNT_6ParamsE,"ax",@progbits
	.align	128
.text._ZN7cutlass13device_kernelIN5flash19enable_sm80_to_sm89INS1_16FlashAttnFwdSm80INS1_25CollectiveMainloopFwdSm80ILi8ELi1ELb0EN4cute5tupleIJNS5_1CILi128EEENS7_ILi32EEENS7_ILi256EEEEEELi256ENS_6half_tEfNS_4arch4Sm80ELb0ELb0ELb1ELb1ELb0ELb1ELb1ELb0EEENS1_21CollectiveEpilogueFwdINS6_IJS8_SA_S9_EEENS6_IJNS7_ILi1EEESI_SI_EEESC_SE_Li256ELb1ELb1ELb0ELb0EEENS1_19SingleTileSchedulerILb1ELb0ELb1ELi128EEEEEEEEEvNT_6ParamsE:
        .type           _ZN7cutlass13device_kernelIN5flash19enable_sm80_to_sm89INS1_16FlashAttnFwdSm80INS1_25CollectiveMainloopFwdSm80ILi8ELi1ELb0EN4cute5tupleIJNS5_1CILi128EEENS7_ILi32EEENS7_ILi256EEEEEELi256ENS_6half_tEfNS_4arch4Sm80ELb0ELb0ELb1ELb1ELb0ELb1ELb1ELb0EEENS1_21CollectiveEpilogueFwdINS6_IJS8_SA_S9_EEENS6_IJNS7_ILi1EEESI_SI_EEESC_SE_Li256ELb1ELb1ELb0ELb0EEENS1_19SingleTileSchedulerILb1ELb0ELb1ELi128EEEEEEEEEvNT_6ParamsE,@function
        .size           _ZN7cutlass13device_kernelIN5flash19enable_sm80_to_sm89INS1_16FlashAttnFwdSm80INS1_25CollectiveMainloopFwdSm80ILi8ELi1ELb0EN4cute5tupleIJNS5_1CILi128EEENS7_ILi32EEENS7_ILi256EEEEEELi256ENS_6half_tEfNS_4arch4Sm80ELb0ELb0ELb1ELb1ELb0ELb1ELb1ELb0EEENS1_21CollectiveEpilogueFwdINS6_IJS8_SA_S9_EEENS6_IJNS7_ILi1EEESI_SI_EEESC_SE_Li256ELb1ELb1ELb0ELb0EEENS1_19SingleTileSchedulerILb1ELb0ELb1ELi128EEEEEEEEEvNT_6ParamsE,(.L_x_38 - _ZN7cutlass13device_kernelIN5flash19enable_sm80_to_sm89INS1_16FlashAttnFwdSm80INS1_25CollectiveMainloopFwdSm80ILi8ELi1ELb0EN4cute5tupleIJNS5_1CILi128EEENS7_ILi32EEENS7_ILi256EEEEEELi256ENS_6half_tEfNS_4arch4Sm80ELb0ELb0ELb1ELb1ELb0ELb1ELb1ELb0EEENS1_21CollectiveEpilogueFwdINS6_IJS8_SA_S9_EEENS6_IJNS7_ILi1EEESI_SI_EEESC_SE_Li256ELb1ELb1ELb0ELb0EEENS1_19SingleTileSchedulerILb1ELb0ELb1ELi128EEEEEEEEEvNT_6ParamsE)
        .other          _ZN7cutlass13device_kernelIN5flash19enable_sm80_to_sm89INS1_16FlashAttnFwdSm80INS1_25CollectiveMainloopFwdSm80ILi8ELi1ELb0EN4cute5tupleIJNS5_1CILi128EEENS7_ILi32EEENS7_ILi256EEEEEELi256ENS_6half_tEfNS_4arch4Sm80ELb0ELb0ELb1ELb1ELb0ELb1ELb1ELb0EEENS1_21CollectiveEpilogueFwdINS6_IJS8_SA_S9_EEENS6_IJNS7_ILi1EEESI_SI_EEESC_SE_Li256ELb1ELb1ELb0ELb0EEENS1_19SingleTileSchedulerILb1ELb0ELb1ELi128EEEEEEEEEvNT_6ParamsE,@"STO_CUDA_ENTRY STV_DEFAULT"
_ZN7cutlass13device_kernelIN5flash19enable_sm80_to_sm89INS1_16FlashAttnFwdSm80INS1_25CollectiveMainloopFwdSm80ILi8ELi1ELb0EN4cute5tupleIJNS5_1CILi128EEENS7_ILi32EEENS7_ILi256EEEEEELi256ENS_6half_tEfNS_4arch4Sm80ELb0ELb0ELb1ELb1ELb0ELb1ELb1ELb0EEENS1_21CollectiveEpilogueFwdINS6_IJS8_SA_S9_EEENS6_IJNS7_ILi1EEESI_SI_EEESC_SE_Li256ELb1ELb1ELb0ELb0EEENS1_19SingleTileSchedulerILb1ELb0ELb1ELi128EEEEEEEEEvNT_6ParamsE:
[----:B------:R-:W-:Y:S01]  /*0000*/  LDC R1, c[0x0][0x28] ;  /* 0x00000a00ff017b82 */ /* 0x000fe20000000800 */
[----:B------:R-:W-:Y:S05]  /*0010*/  EXIT ;  /* 0x000000000000794d */ /* 0x000fea0003800000 */
.L_x_2:
        /* <DEDUP_REMOVED lines=14> */
.L_x_38:


//--------------------- .text._ZN7cutlass13device_kernelIN5flash19enable_sm80_to_sm89INS1_16FlashAttnFwdSm80INS1_25CollectiveMainloopFwdSm80ILi8ELi1ELb1EN4cute5tupleIJNS5_1CILi128EEENS7_ILi48EEENS7_ILi256EEEEEELi256ENS_6half_tEfNS_4arch4Sm80ELb0ELb1ELb1ELb0ELb0ELb0ELb1ELb0EEENS1_21CollectiveEpilogueFwdINS6_IJS8_SA_S9_EEENS6_IJNS7_ILi1EEESI_SI_EEESC_SE_Li256ELb0ELb1ELb0ELb0EEENS1_19SingleTileSchedulerILb0ELb0ELb1ELi128EEEEEEEEEvNT_6ParamsE --------------------------
	.section	.text._ZN7cutlass13device_kernelIN5flash19enable_sm80_to_sm89INS1_16FlashAttnFwdSm80INS1_25CollectiveMainloopFwdSm80ILi8ELi1ELb1EN4cute5tupleIJNS5_1CILi128EEENS7_ILi48EEENS7_ILi256EEEEEELi256ENS_6half_tEfNS_4arch4Sm80ELb0ELb1ELb1ELb0ELb0ELb0ELb1ELb0EEENS1_21CollectiveEpilogueFwdINS6_IJS8_SA_S9_EEENS6_IJNS7_ILi1EEESI_SI_EEESC_SE_Li256ELb0ELb1ELb0ELb0EEENS1_19SingleTileSchedulerILb0ELb0ELb1ELi128EEEEEEEEEvNT_6ParamsE,"ax",@progbits
	.align	128
.text._ZN7cutlass13device_kernelIN5flash19enable_sm80_to_sm89INS1_16FlashAttnFwdSm80INS1_25CollectiveMainloopFwdSm80ILi8ELi1ELb1EN4cute5tupleIJNS5_1CILi128EEENS7_ILi48EEENS7_ILi256EEEEEELi256ENS_6half_tEfNS_4arch4Sm80ELb0ELb1ELb1ELb0ELb0ELb0ELb1ELb0EEENS1_21CollectiveEpilogueFwdINS6_IJS8_SA_S9_EEENS6_IJNS7_ILi1EEESI_SI_EEESC_SE_Li256ELb0ELb1ELb0ELb0EEENS1_19SingleTileSchedulerILb0ELb0ELb1ELi128EEEEEEEEEvNT_6ParamsE:
        .type           _ZN7cutlass13device_kernelIN5flash19enable_sm80_to_sm89INS1_16FlashAttnFwdSm80INS1_25CollectiveMainloopFwdSm80ILi8ELi1ELb1EN4cute5tupleIJNS5_1CILi128EEENS7_ILi48EEENS7_ILi256EEEEEELi256ENS_6half_tEfNS_4arch4Sm80ELb0ELb1ELb1ELb0ELb0ELb0ELb1ELb0EEENS1_21CollectiveEpilogueFwdINS6_IJS8_SA_S9_EEENS6_IJNS7_ILi1EEESI_SI_EEESC_SE_Li256ELb0ELb1ELb0ELb0EEENS1_19SingleTileSchedulerILb0ELb0ELb1ELi128EEEEEEEEEvNT_6ParamsE,@function
        .size           _ZN7cutlass13device_kernelIN5flash19enable_sm80_to_sm89INS1_16FlashAttnFwdSm80INS1_25CollectiveMainloopFwdSm80ILi8ELi1ELb1EN4cute5tupleIJNS5_1CILi128EEENS7_ILi48EEENS7_ILi256EEEEEELi256ENS_6half_tEfNS_4arch4Sm80ELb0ELb1ELb1ELb0ELb0ELb0ELb1ELb0EEENS1_21CollectiveEpilogueFwdINS6_IJS8_SA_S9_EEENS6_IJNS7_ILi1EEESI_SI_EEESC_SE_Li256ELb0ELb1ELb0ELb0EEENS1_19SingleTileSchedulerILb0ELb0ELb1ELi128EEEEEEEEEvNT_6ParamsE,(.L_x_39 - _ZN7cutlass13device_kernelIN5flash19enable_sm80_to_sm89INS1_16FlashAttnFwdSm80INS1_25CollectiveMainloopFwdSm80ILi8ELi1ELb1EN4cute5tupleIJNS5_1CILi128EEENS7_ILi48EEENS7_ILi256EEEEEELi256ENS_6half_tEfNS_4arch4Sm80ELb0ELb1ELb1ELb0ELb0ELb0ELb1ELb0EEENS1_21CollectiveEpilogueFwdINS6_IJS8_SA_S9_EEENS6_IJNS7_ILi1EEESI_SI_EEESC_SE_Li256ELb0ELb1ELb0ELb0EEENS1_19SingleTileSchedulerILb0ELb0ELb1ELi128EEEEEEEEEvNT_6ParamsE)
        .other          _ZN7cutlass13device_kernelIN5flash19enable_sm80_to_sm89INS1_16FlashAttnFwdSm80INS1_25CollectiveMainloopFwdSm80ILi8ELi1ELb1EN4cute5tupleIJNS5_1CILi128EEENS7_ILi48EEENS7_ILi256EEEEEELi256ENS_6half_tEfNS_4arch4Sm80ELb0ELb1ELb1ELb0ELb0ELb0ELb1ELb0EEENS1_21CollectiveEpilogueFwdINS6_IJS8_SA_S9_EEENS6_IJNS7_ILi1EEESI_SI_EEESC_SE_Li256ELb0ELb1ELb0ELb0EEENS1_19SingleTileSchedulerILb0ELb0ELb1ELi128EEEEEEEEEvNT_6ParamsE,@"STO_CUDA_ENTRY STV_DEFAULT"
_ZN7cutlass13device_kernelIN5flash19enable_sm80_to_sm89INS1_16FlashAttnFwdSm80INS1_25CollectiveMainloopFwdSm80ILi8ELi1ELb1EN4cute5tupleIJNS5_1CILi128EEENS7_ILi48EEENS7_ILi256EEEEEELi256ENS_6half_tEfNS_4arch4Sm80ELb0ELb1ELb1ELb0ELb0ELb0ELb1ELb0EEENS1_21CollectiveEpilogueFwdINS6_IJS8_SA_S9_EEENS6_IJNS7_ILi1EEESI_SI_EEESC_SE_Li256ELb0ELb1ELb0ELb0EEENS1_19SingleTileSchedulerILb0ELb0ELb1ELi128EEEEEEEEEvNT_6ParamsE:
[----:B------:R-:W-:Y:S01]  /*0000*/  LDC R1, c[0x0][0x28] ;  /* 0x00000a00ff017b82 */ /* 0x000fe20000000800 */
[----:B------:R-:W-:Y:S05]  /*0010*/  EXIT ;  /* 0x000000000000794d */ /* 0x000fea0003800000 */
.L_x_3:
        /* <DEDUP_REMOVED lines=14> */
.L_x_39:


//--------------------- .text._ZN7cutlass13device_kernelIN5flash19enable_sm80_to_sm89INS1_16FlashAttnFwdSm80INS1_25CollectiveMainloopFwdSm80ILi8ELi1ELb1EN4cute5tupleIJNS5_1CILi128EEENS7_ILi48EEENS7_ILi256EEEEEELi256ENS_6half_tEfNS_4arch4Sm80ELb0ELb1ELb1ELb1ELb0ELb0ELb1ELb0EEENS1_21CollectiveEpilogueFwdINS6_IJS8_SA_S9_EEENS6_IJNS7_ILi1EEESI_SI_EEESC_SE_Li256ELb1ELb1ELb0ELb0EEENS1_19SingleTileSchedulerILb1ELb0ELb1ELi128EEEEEEEEEvNT_6ParamsE --------------------------
	.section	.text._ZN7cutlass13device_kernelIN5flash19enable_sm80_to_sm89INS1_16FlashAttnFwdSm80INS1_25CollectiveMainloopFwdSm80ILi8ELi1ELb1EN4cute5tupleIJNS5_1CILi128EEENS7_ILi48EEENS7_ILi256EEEEEELi256ENS_6half_tEfNS_4arch4Sm80ELb0ELb1ELb1ELb1ELb0ELb0ELb1ELb0EEENS1_21CollectiveEpilogueFwdINS6_IJS8_SA_S9_EEENS6_IJNS7_ILi1EEESI_SI_EEESC_SE_Li256ELb1ELb1ELb0ELb0EEENS1_19SingleTileSchedulerILb1ELb0ELb1ELi128EEEEEEEEEvNT_6ParamsE,"ax",@progbits
	.align	128
.text._ZN7cutlass13device_kernelIN5flash19enable_sm80_to_sm89INS1_16FlashAttnFwdSm80INS1_25CollectiveMainloopFwdSm80ILi8ELi1ELb1EN4cute5tupleIJNS5_1CILi128EEENS7_ILi48EEENS7_ILi256EEEEEELi256ENS_6half_tEfNS_4arch4Sm80ELb0ELb1ELb1ELb1ELb0ELb0ELb1ELb0EEENS1_21CollectiveEpilogueFwdINS6_IJS8_SA_S9_EEENS6_IJNS7_ILi1EEESI_SI_EEESC_SE_Li256ELb1ELb1ELb0ELb0EEENS1_19SingleTileSchedulerILb1ELb0ELb1ELi128EEEEEEEEEvNT_6ParamsE:
        .type           _ZN7cutlass13device_kernelIN5flash19enable_sm80_to_sm89INS1_16FlashAttnFwdSm80INS1_25CollectiveMainloopFwdSm80ILi8ELi1ELb1EN4cute5tupleIJNS5_1CILi128EEENS7_ILi48EEENS7_ILi256EEEEEELi256ENS_6half_tEfNS_4arch4Sm80ELb0ELb1ELb1ELb1ELb0ELb0ELb1ELb0EEENS1_21CollectiveEpilogueFwdINS6_IJS8_SA_S9_EEENS6_IJNS7_ILi1EEESI_SI_EEESC_SE_Li256ELb1ELb1ELb0ELb0EEENS1_19SingleTileSchedulerILb1ELb0ELb1ELi128EEEEEEEEEvNT_6ParamsE,@function
        .size           _ZN7cutlass13device_kernelIN5flash19enable_sm80_to_sm89INS1_16FlashAttnFwdSm80INS1_25CollectiveMainloopFwdSm80ILi8ELi1ELb1EN4cute5tupleIJNS5_1CILi128EEENS7_ILi48EEENS7_ILi256EEEEEELi256ENS_6half_tEfNS_4arch4Sm80ELb0ELb1ELb1ELb1ELb0ELb0ELb1ELb0EEENS1_21CollectiveEpilogueFwdINS6_IJS8_SA_S9_EEENS6_IJNS7_ILi1EEESI_SI_EEESC_SE_Li256ELb1ELb1ELb0ELb0EEENS1_19SingleTileSchedulerILb1ELb0ELb1ELi128EEEEEEEEEvNT_6ParamsE,(.L_x_40 - _ZN7cutlass13device_kernelIN5flash19enable_sm80_to_sm89INS1_16FlashAttnFwdSm80INS1_25CollectiveMainloopFwdSm80ILi8ELi1ELb1EN4cute5tupleIJNS5_1CILi128EEENS7_ILi48EEENS7_ILi256EEEEEELi256ENS_6half_tEfNS_4arch4Sm80ELb0ELb1ELb1ELb1ELb0ELb0ELb1ELb0EEENS1_21CollectiveEpilogueFwdINS6_IJS8_SA_S9_EEENS6_IJNS7_ILi1EEESI_SI_EEESC_SE_Li256ELb1ELb1ELb0ELb0EEENS1_19SingleTileSchedulerILb1ELb0ELb1ELi128EEEEEEEEEvNT_6ParamsE)
        .other          _ZN7cutlass13device_kernelIN5flash19enable_sm80_to_sm89INS1_16FlashAttnFwdSm80INS1_25CollectiveMainloopFwdSm80ILi8ELi1ELb1EN4cute5tupleIJNS5_1CILi128EEENS7_ILi48EEENS7_ILi256EEEEEELi256ENS_6half_tEfNS_4arch4Sm80ELb0ELb1ELb1ELb1ELb0ELb0ELb1ELb0EEENS1_21CollectiveEpilogueFwdINS6_IJS8_SA_S9_EEENS6_IJNS7_ILi1EEESI_SI_EEESC_SE_Li256ELb1ELb1ELb0ELb0EEENS1_19SingleTileSchedulerILb1ELb0ELb1ELi128EEEEEEEEEvNT_6ParamsE,@"STO_CUDA_ENTRY STV_DEFAULT"
_ZN7cutlass13device_kernelIN5flash19enable_sm80_to_sm89INS1_16FlashAttnFwdSm80INS1_25CollectiveMainloopFwdSm80ILi8ELi1ELb1EN4cute5tupleIJNS5_1CILi128EEENS7_ILi48EEENS7_ILi256EEEEEELi256ENS_6half_tEfNS_4arch4Sm80ELb0ELb1ELb1ELb1ELb0ELb0ELb1ELb0EEENS1_21CollectiveEpilogueFwdINS6_IJS8_SA_S9_EEENS6_IJNS7_ILi1EEESI_SI_EEESC_SE_Li256ELb1ELb1ELb0ELb0EEENS1_19SingleTileSchedulerILb1ELb0ELb1ELi128EEEEEEEEEvNT_6ParamsE:
[----:B------:R-:W-:Y:S01]  /*0000*/  LDC R1, c[0x0][0x28] ;  /* 0x00000a00ff017b82 */ /* 0x000fe20000000800 */
[----:B------:R-:W-:Y:S05]  /*0010*/  EXIT ;  /* 0x000000000000794d */ /* 0x000fea0003800000 */
.L_x_4:
        /* <DEDUP_REMOVED lines=14> */
.L_x_40:


//--------------------- .text._ZN7cutlass13device_kernelIN5flash19enable_sm80_to_sm89INS1_16FlashAttnFwdSm80INS1_25CollectiveMainloopFwdSm80ILi8ELi1ELb0EN4cute5tupleIJNS5_1CILi128EEENS7_ILi32EEENS7_ILi256EEEEEELi256ENS_6half_tEfNS_4arch4Sm80ELb0ELb1ELb1ELb1ELb0ELb1ELb1ELb0EEENS1_21CollectiveEpilogueFwdINS6_IJS8_SA_S9_EEENS6_IJNS7_ILi1EEESI_SI_EEESC_SE_Li256ELb1ELb1ELb0ELb0EEENS1_19SingleTileSchedulerILb1ELb0ELb1ELi128EEEEEEEEEvNT_6ParamsE --------------------------
	.section	.text._ZN7cutlass13device_kernelIN5flash19enable_sm80_to_sm89INS1_16FlashAttnFwdSm80INS1_25CollectiveMainloopFwdSm80ILi8ELi1ELb0EN4cute5tupleIJNS5_1CILi128EEENS7_ILi32EEENS7_ILi256EEEEEELi256ENS_6half_tEfNS_4arch4Sm80ELb0ELb1ELb1ELb1ELb0ELb1ELb1ELb0EEENS1_21CollectiveEpilogueFwdINS6_IJS8_SA_S9_EEENS6_IJNS7_ILi1EEESI_SI_EEESC_SE_Li256ELb1ELb1ELb0ELb0EEENS1_19SingleTileSchedulerILb1ELb0ELb1ELi128EEEEEEEEEvNT_6ParamsE,"ax",@progbits
	.align	128
.text._ZN7cutlass13device_kernelIN5flash19enable_sm80_to_sm89INS1_16FlashAttnFwdSm80INS1_25CollectiveMainloopFwdSm80ILi8ELi1ELb0EN4cute5tupleIJNS5_1CILi128EEENS7_ILi32EEENS7_ILi256EEEEEELi256ENS_6half_tEfNS_4arch4Sm80ELb0ELb1ELb1ELb1ELb0ELb1ELb1ELb0EEENS1_21CollectiveEpilogueFwdINS6_IJS8_SA_S9_EEENS6_IJNS7_ILi1EEESI_SI_EEESC_SE_Li256ELb1ELb1ELb0ELb0EEENS1_19SingleTileSchedulerILb1ELb0ELb1ELi128EEEEEEEEEvNT_6ParamsE:
        .type           _ZN7cutlass13device_kernelIN5flash19enable_sm80_to_sm89INS1_16FlashAttnFwdSm80INS1_25CollectiveMainloopFwdSm80ILi8ELi1ELb0EN4cute5tupleIJNS5_1CILi128EEENS7_ILi32EEENS7_ILi256EEEEEELi256ENS_6half_tEfNS_4arch4Sm80ELb0ELb1ELb1ELb1ELb0ELb1ELb1ELb0EEENS1_21CollectiveEpilogueFwdINS6_IJS8_SA_S9_EEENS6_IJNS7_ILi1EEESI_SI_EEESC_SE_Li256ELb1ELb1ELb0ELb0EEENS1_19SingleTileSchedulerILb1ELb0ELb1ELi128EEEEEEEEEvNT_6ParamsE,@function
        .size           _ZN7cutlass13device_kernelIN5flash19enable_sm80_to_sm89INS1_16FlashAttnFwdSm80INS1_25CollectiveMainloopFwdSm80ILi8ELi1ELb0EN4cute5tupleIJNS5_1CILi128EEENS7_ILi32EEENS7_ILi256EEEEEELi256ENS_6half_tEfNS_4arch4Sm80ELb0ELb1ELb1ELb1ELb0ELb1ELb1ELb0EEENS1_21CollectiveEpilogueFwdINS6_IJS8_SA_S9_EEENS6_IJNS7_ILi1EEESI_SI_EEESC_SE_Li256ELb1ELb1ELb0ELb0EEENS1_19SingleTileSchedulerILb1ELb0ELb1ELi128EEEEEEEEEvNT_6ParamsE,(.L_x_41 - _ZN7cutlass13device_kernelIN5flash19enable_sm80_to_sm89INS1_16FlashAttnFwdSm80INS1_25CollectiveMainloopFwdSm80ILi8ELi1ELb0EN4cute5tupleIJNS5_1CILi128EEENS7_ILi32EEENS7_ILi256EEEEEELi256ENS_6half_tEfNS_4arch4Sm80ELb0ELb1ELb1ELb1ELb0ELb1ELb1ELb0EEENS1_21CollectiveEpilogueFwdINS6_IJS8_SA_S9_EEENS6_IJNS7_ILi1EEESI_SI_EEESC_SE_Li256ELb1ELb1ELb0ELb0EEENS1_19SingleTileSchedulerILb1ELb0ELb1ELi128EEEEEEEEEvNT_6ParamsE)
        .other          _ZN7cutlass13device_kernelIN5flash19enable_sm80_to_sm89INS1_16FlashAttnFwdSm80INS1_25CollectiveMainloopFwdSm80ILi8ELi1ELb0EN4cute5tupleIJNS5_1CILi128EEENS7_ILi32EEENS7_ILi256EEEEEELi256ENS_6half_tEfNS_4arch4Sm80ELb0ELb1ELb1ELb1ELb0ELb1ELb1ELb0EEENS1_21CollectiveEpilogueFwdINS6_IJS8_SA_S9_EEENS6_IJNS7_ILi1EEESI_SI_EEESC_SE_Li256ELb1ELb1ELb0ELb0EEENS1_19SingleTileSchedulerILb1ELb0ELb1ELi128EEEEEEEEEvNT_6ParamsE,@"STO_CUDA_ENTRY STV_DEFAULT"
_ZN7cutlass13device_kernelIN5flash19enable_sm80_to_sm89INS1_16FlashAttnFwdSm80INS1_25CollectiveMainloopFwdSm80ILi8ELi1ELb0EN4cute5tupleIJNS5_1CILi128EEENS7_ILi32EEENS7_ILi256EEEEEELi256ENS_6half_tEfNS_4arch4Sm80ELb0ELb1ELb1ELb1ELb0ELb1ELb1ELb0EEENS1_21CollectiveEpilogueFwdINS6_IJS8_SA_S9_EEENS6_IJNS7_ILi1EEESI_SI_EEESC_SE_Li256ELb1ELb1ELb0ELb0EEENS1_19SingleTileSchedulerILb1ELb0ELb1ELi128EEEEEEEEEvNT_6ParamsE:
[----:B------:R-:W-:Y:S01]  /*0000*/  LDC R1, c[0x0][0x28] ;  /* 0x00000a00ff017b82 */ /* 0x000fe20000000800 */
[----:B------:R-:W-:Y:S05]  /*0010*/  EXIT ;  /* 0x000000000000794d */ /* 0x000fea0003800000 */
.L_x_5:
        /* <DEDUP_REMOVED lines=14> */
.L_x_41:


//--------------------- .text._ZN7cutlass13device_kernelIN5flash19enable_sm80_to_sm89INS1_16FlashAttnFwdSm80INS1_25CollectiveMainloopFwdSm80ILi8ELi1ELb1EN4cute5tupleIJNS5_1CILi128EEENS7_ILi64EEENS7_ILi256EEEEEELi256ENS_6half_tEfNS_4arch4Sm80ELb1ELb0ELb1ELb0ELb0ELb0ELb1ELb0EEENS1_21CollectiveEpilogueFwdINS6_IJS8_SA_S9_EEENS6_IJNS7_ILi1EEESI_SI_EEESC_SE_Li256ELb0ELb1ELb0ELb0EEENS1_30DynamicPersistentTileSchedulerILi256ELi256ELb0ELb1ELb0EEEEEEEEEvNT_6ParamsE --------------------------
	.section	.text._ZN7cutlass13device_kernelIN5flash19enable_sm80_to_sm89INS1_16FlashAttnFwdSm80INS1_25CollectiveMainloopFwdSm80ILi8ELi1ELb1EN4cute5tupleIJNS5_1CILi128EEENS7_ILi64EEENS7_ILi256EEEEEELi256ENS_6half_tEfNS_4arch4Sm80ELb1ELb0ELb1ELb0ELb0ELb0ELb1ELb0EEENS1_21CollectiveEpilogueFwdINS6_IJS8_SA_S9_EEENS6_IJNS7_ILi1EEESI_SI_EEESC_SE_Li256ELb0ELb1ELb0ELb0EEENS1_30DynamicPersistentTileSchedulerILi256ELi256ELb0ELb1ELb0EEEEEEEEEvNT_6ParamsE,"ax",@progbits
	.align	128
.text._ZN7cutlass13device_kernelIN5flash19enable_sm80_to_sm89INS1_16FlashAttnFwdSm80INS1_25CollectiveMainloopFwdSm80ILi8ELi1ELb1EN4cute5tupleIJNS5_1CILi128EEENS7_ILi64EEENS7_ILi256EEEEEELi256ENS_6half_tEfNS_4arch4Sm80ELb1ELb0ELb1ELb0ELb0ELb0ELb1ELb0EEENS1_21CollectiveEpilogueFwdINS6_IJS8_SA_S9_EEENS6_IJNS7_ILi1EEESI_SI_EEESC_SE_Li256ELb0ELb1ELb0ELb0EEENS1_30DynamicPersistentTileSchedulerILi256ELi256ELb0ELb1ELb0EEEEEEEEEvNT_6ParamsE:
        .type           _ZN7cutlass13device_kernelIN5flash19enable_sm80_to_sm89INS1_16FlashAttnFwdSm80INS1_25CollectiveMainloopFwdSm80ILi8ELi1ELb1EN4cute5tupleIJNS5_1CILi128EEENS7_ILi64EEENS7_ILi256EEEEEELi256ENS_6half_tEfNS_4arch4Sm80ELb1ELb0ELb1ELb0ELb0ELb0ELb1ELb0EEENS1_21CollectiveEpilogueFwdINS6_IJS8_SA_S9_EEENS6_IJNS7_ILi1EEESI_SI_EEESC_SE_Li256ELb0ELb1ELb0ELb0EEENS1_30DynamicPersistentTileSchedulerILi256ELi256ELb0ELb1ELb0EEEEEEEEEvNT_6ParamsE,@function
        .size           _ZN7cutlass13device_kernelIN5flash19enable_sm80_to_sm89INS1_16FlashAttnFwdSm80INS1_25CollectiveMainloopFwdSm80ILi8ELi1ELb1EN4cute5tupleIJNS5_1CILi128EEENS7_ILi64EEENS7_ILi256EEEEEELi256ENS_6half_tEfNS_4arch4Sm80ELb1ELb0ELb1ELb0ELb0ELb0ELb1ELb0EEENS1_21CollectiveEpilogueFwdINS6_IJS8_SA_S9_EEENS6_IJNS7_ILi1EEESI_SI_EEESC_SE_Li256ELb0ELb1ELb0ELb0EEENS1_30DynamicPersistentTileSchedulerILi256ELi256ELb0ELb1ELb0EEEEEEEEEvNT_6ParamsE,(.L_x_42 - _ZN7cutlass13device_kernelIN5flash19enable_sm80_to_sm89INS1_16FlashAttnFwdSm80INS1_25CollectiveMainloopFwdSm80ILi8ELi1ELb1EN4cute5tupleIJNS5_1CILi128EEENS7_ILi64EEENS7_ILi256EEEEEELi256ENS_6half_tEfNS_4arch4Sm80ELb1ELb0ELb1ELb0ELb0ELb0ELb1ELb0EEENS1_21CollectiveEpilogueFwdINS6_IJS8_SA_S9_EEENS6_IJNS7_ILi1EEESI_SI_EEESC_SE_Li256ELb0ELb1ELb0ELb0EEENS1_30DynamicPersistentTileSchedulerILi256ELi256ELb0ELb1ELb0EEEEEEEEEvNT_6ParamsE)
        .other          _ZN7cutlass13device_kernelIN5flash19enable_sm80_to_sm89INS1_16FlashAttnFwdSm80INS1_25CollectiveMainloopFwdSm80ILi8ELi1ELb1EN4cute5tupleIJNS5_1CILi128EEENS7_ILi64EEENS7_ILi256EEEEEELi256ENS_6half_tEfNS_4arch4Sm80ELb1ELb0ELb1ELb0ELb0ELb0ELb1ELb0EEENS1_21CollectiveEpilogueFwdINS6_IJS8_SA_S9_EEENS6_IJNS7_ILi1EEESI_SI_EEESC_SE_Li256ELb0ELb1ELb0ELb0EEENS1_30DynamicPersistentTileSchedulerILi256ELi256ELb0ELb1ELb0EEEEEEEEEvNT_6ParamsE,@"STO_CUDA_ENTRY STV_DEFAULT"
_ZN7cutlass13device_kernelIN5flash19enable_sm80_to_sm89INS1_16FlashAttnFwdSm80INS1_25CollectiveMainloopFwdSm80ILi8ELi1ELb1EN4cute5tupleIJNS5_1CILi128EEENS7_ILi64EEENS7_ILi256EEEEEELi256ENS_6half_tEfNS_4arch4Sm80ELb1ELb0ELb1ELb0ELb0ELb0ELb1ELb0EEENS1_21CollectiveEpilogueFwdINS6_IJS8_SA_S9_EEENS6_IJNS7_ILi1EEESI_SI_EEESC_SE_Li256ELb0ELb1ELb0ELb0EEENS1_30DynamicPersistentTileSchedulerILi256ELi256ELb0ELb1ELb0EEEEEEEEEvNT_6ParamsE:
[----:B------:R-:W-:Y:S01]  /*0000*/  LDC R1, c[0x0][0x28] ;  /* 0x00000a00ff017b82 */ /* 0x000fe20000000800 */
[----:B------:R-:W-:Y:S05]  /*0010*/  EXIT ;  /* 0x000000000000794d */ /* 0x000fea0003800000 */
.L_x_6:
        /* <DEDUP_REMOVED lines=14> */
.L_x_42:


//--------------------- .text._ZN7cutlass13device_kernelIN5flash19enable_sm80_to_sm89INS1_16FlashAttnFwdSm80INS1_25CollectiveMainloopFwdSm80ILi8ELi1ELb1EN4cute5tupleIJNS5_1CILi128EEENS7_ILi64EEENS7_ILi256EEEEEELi256ENS_6half_tEfNS_4arch4Sm80ELb1ELb0ELb1ELb1ELb0ELb0ELb1ELb0EEENS1_21CollectiveEpilogueFwdINS6_IJS8_SA_S9_EEENS6_IJNS7_ILi1EEESI_SI_EEESC_SE_Li256ELb1ELb1ELb0ELb0EEENS1_19SingleTileSchedulerILb1ELb0ELb1ELi128EEEEEEEEEvNT_6ParamsE --------------------------
	.section	.text._ZN7cutlass13device_kernelIN5flash19enable_sm80_to_sm89INS1_16FlashAttnFwdSm80INS1_25CollectiveMainloopFwdSm80ILi8ELi1ELb1EN4cute5tupleIJNS5_1CILi128EEENS7_ILi64EEENS7_ILi256EEEEEELi256ENS_6half_tEfNS_4arch4Sm80ELb1ELb0ELb1ELb1ELb0ELb0ELb1ELb0EEENS1_21CollectiveEpilogueFwdINS6_IJS8_SA_S9_EEENS6_IJNS7_ILi1EEESI_SI_EEESC_SE_Li256ELb1ELb1ELb0ELb0EEENS1_19SingleTileSchedulerILb1ELb0ELb1ELi128EEEEEEEEEvNT_6ParamsE,"ax",@progbits
	.align	128
.text._ZN7cutlass13device_kernelIN5flash19enable_sm80_to_sm89INS1_16FlashAttnFwdSm80INS1_25CollectiveMainloopFwdSm80ILi8ELi1ELb1EN4cute5tupleIJNS5_1CILi128EEENS7_ILi64EEENS7_ILi256EEEEEELi256ENS_6half_tEfNS_4arch4Sm80ELb1ELb0ELb1ELb1ELb0ELb0ELb1ELb0EEENS1_21CollectiveEpilogueFwdINS6_IJS8_SA_S9_EEENS6_IJNS7_ILi1EEESI_SI_EEESC_SE_Li256ELb1ELb1ELb0ELb0EEENS1_19SingleTileSchedulerILb1ELb0ELb1ELi128EEEEEEEEEvNT_6ParamsE:
        .type           _ZN7cutlass13device_kernelIN5flash19enable_sm80_to_sm89INS1_16FlashAttnFwdSm80INS1_25CollectiveMainloopFwdSm80ILi8ELi1ELb1EN4cute5tupleIJNS5_1CILi128EEENS7_ILi64EEENS7_ILi256EEEEEELi256ENS_6half_tEfNS_4arch4Sm80ELb1ELb0ELb1ELb1ELb0ELb0ELb1ELb0EEENS1_21CollectiveEpilogueFwdINS6_IJS8_SA_S9_EEENS6_IJNS7_ILi1EEESI_SI_EEESC_SE_Li256ELb1ELb1ELb0ELb0EEENS1_19SingleTileSchedulerILb1ELb0ELb1ELi128EEEEEEEEEvNT_6ParamsE,@function
        .size           _ZN7cutlass13device_kernelIN5flash19enable_sm80_to_sm89INS1_16FlashAttnFwdSm80INS1_25CollectiveMainloopFwdSm80ILi8ELi1ELb1EN4cute5tupleIJNS5_1CILi128EEENS7_ILi64EEENS7_ILi256EEEEEELi256ENS_6half_tEfNS_4arch4Sm80ELb1ELb0ELb1ELb1ELb0ELb0ELb1ELb0EEENS1_21CollectiveEpilogueFwdINS6_IJS8_SA_S9_EEENS6_IJNS7_ILi1EEESI_SI_EEESC_SE_Li256ELb1ELb1ELb0ELb0EEENS1_19SingleTileSchedulerILb1ELb0ELb1ELi128EEEEEEEEEvNT_6ParamsE,(.L_x_43 - _ZN7cutlass13device_kernelIN5flash19enable_sm80_to_sm89INS1_16FlashAttnFwdSm80INS1_25CollectiveMainloopFwdSm80ILi8ELi1ELb1EN4cute5tupleIJNS5_1CILi128EEENS7_ILi64EEENS7_ILi256EEEEEELi256ENS_6half_tEfNS_4arch4Sm80ELb1ELb0ELb1ELb1ELb0ELb0ELb1ELb0EEENS1_21CollectiveEpilogueFwdINS6_IJS8_SA_S9_EEENS6_IJNS7_ILi1EEESI_SI_EEESC_SE_Li256ELb1ELb1ELb0ELb0EEENS1_19SingleTileSchedulerILb1ELb0ELb1ELi128EEEEEEEEEvNT_6ParamsE)
        .other          _ZN7cutlass13device_kernelIN5flash19enable_sm80_to_sm89INS1_16FlashAttnFwdSm80INS1_25CollectiveMainloopFwdSm80ILi8ELi1ELb1EN4cute5tupleIJNS5_1CILi128EEENS7_ILi64EEENS7_ILi256EEEEEELi256ENS_6half_tEfNS_4arch4Sm80ELb1ELb0ELb1ELb1ELb0ELb0ELb1ELb0EEENS1_21CollectiveEpilogueFwdINS6_IJS8_SA_S9_EEENS6_IJNS7_ILi1EEESI_SI_EEESC_SE_Li256ELb1ELb1ELb0ELb0EEENS1_19SingleTileSchedulerILb1ELb0ELb1ELi128EEEEEEEEEvNT_6ParamsE,@"STO_CUDA_ENTRY STV_DEFAULT"
_ZN7cutlass13device_kernelIN5flash19enable_sm80_to_sm89INS1_16FlashAttnFwdSm80INS1_25CollectiveMainloopFwdSm80ILi8ELi1ELb1EN4cute5tupleIJNS5_1CILi128EEENS7_ILi64EEENS7_ILi256EEEEEELi256ENS_6half_tEfNS_4arch4Sm80ELb1ELb0ELb1ELb1ELb0ELb0ELb1ELb0EEENS1_21CollectiveEpilogueFwdINS6_IJS8_SA_S9_EEENS6_IJNS7_ILi1EEESI_SI_EEESC_SE_Li256ELb1ELb1ELb0ELb0EEENS1_19SingleTileSchedulerILb1ELb0ELb1ELi128EEEEEEEEEvNT_6ParamsE:
[----:B------:R-:W-:Y:S01]  /*0000*/  LDC R1, c[0x0][0x28] ;  /* 0x00000a00ff017b82 */ /* 0x000fe20000000800 */
[----:B------:R-:W-:Y:S05]  /*0010*/  EXIT ;  /* 0x000000000000794d */ /* 0x000fea0003800000 */
.L_x_7:
        /* <DEDUP_REMOVED lines=14> */
.L_x_43:


//--------------------- .text._ZN7cutlass13device_kernelIN5flash19enable_sm80_to_sm89INS1_16FlashAttnFwdSm80INS1_25CollectiveMainloopFwdSm80ILi8ELi1ELb0EN4cute5tupleIJNS5_1CILi128EEENS7_ILi32EEENS7_ILi256EEEEEELi256ENS_6half_tEfNS_4arch4Sm80ELb1ELb0ELb1ELb1ELb0ELb1ELb1ELb0EEENS1_21CollectiveEpilogueFwdINS6_IJS8_SA_S9_EEENS6_IJNS7_ILi1EEESI_SI_EEESC_SE_Li256ELb1ELb1ELb0ELb0EEENS1_19SingleTileSchedulerILb1ELb0ELb1ELi128EEEEEEEEEvNT_6ParamsE --------------------------
	.section	.text._ZN7cutlass13device_kernelIN5flash19enable_sm80_to_sm89INS1_16FlashAttnFwdSm80INS1_25CollectiveMainloopFwdSm80ILi8ELi1ELb0EN4cute5tupleIJNS5_1CILi128EEENS7_ILi32EEENS7_ILi256EEEEEELi256ENS_6half_tEfNS_4arch4Sm80ELb1ELb0ELb1ELb1ELb0ELb1ELb1ELb0EEENS1_21CollectiveEpilogueFwdINS6_IJS8_SA_S9_EEENS6_IJNS7_ILi1EEESI_SI_EEESC_SE_Li256ELb1ELb1ELb0ELb0EEENS1_19SingleTileSchedulerILb1ELb0ELb1ELi128EEEEEEEEEvNT_6ParamsE,"ax",@progbits
	.align	128
.text._ZN7cutlass13device_kernelIN5flash19enable_sm80_to_sm89INS1_16FlashAttnFwdSm80INS1_25CollectiveMainloopFwdSm80ILi8ELi1ELb0EN4cute5tupleIJNS5_1CILi128EEENS7_ILi32EEENS7_ILi256EEEEEELi256ENS_6half_tEfNS_4arch4Sm80ELb1ELb0ELb1ELb1ELb0ELb1ELb1ELb0EEENS1_21CollectiveEpilogueFwdINS6_IJS8_SA_S9_EEENS6_IJNS7_ILi1EEESI_SI_EEESC_SE_Li256ELb1ELb1ELb0ELb0EEENS1_19SingleTileSchedulerILb1ELb0ELb1ELi128EEEEEEEEEvNT_6ParamsE:
        .type           _ZN7cutlass13device_kernelIN5flash19enable_sm80_to_sm89INS1_16FlashAttnFwdSm80INS1_25CollectiveMainloopFwdSm80ILi8ELi1ELb0EN4cute5tupleIJNS5_1CILi128EEENS7_ILi32EEENS7_ILi256EEEEEELi256ENS_6half_tEfNS_4arch4Sm80ELb1ELb0ELb1ELb1ELb0ELb1ELb1ELb0EEENS1_21CollectiveEpilogueFwdINS6_IJS8_SA_S9_EEENS6_IJNS7_ILi1EEESI_SI_EEESC_SE_Li256ELb1ELb1ELb0ELb0EEENS1_19SingleTileSchedulerILb1ELb0ELb1ELi128EEEEEEEEEvNT_6ParamsE,@function
        .size           _ZN7cutlass13device_kernelIN5flash19enable_sm80_to_sm89INS1_16FlashAttnFwdSm80INS1_25CollectiveMainloopFwdSm80ILi8ELi1ELb0EN4cute5tupleIJNS5_1CILi128EEENS7_ILi32EEENS7_ILi256EEEEEELi256ENS_6half_tEfNS_4arch4Sm80ELb1ELb0ELb1ELb1ELb0ELb1ELb1ELb0EEENS1_21CollectiveEpilogueFwdINS6_IJS8_SA_S9_EEENS6_IJNS7_ILi1EEESI_SI_EEESC_SE_Li256ELb1ELb1ELb0ELb0EEENS1_19SingleTileSchedulerILb1ELb0ELb1ELi128EEEEEEEEEvNT_6ParamsE,(.L_x_44 - _ZN7cutlass13device_kernelIN5flash19enable_sm80_to_sm89INS1_16FlashAttnFwdSm80INS1_25CollectiveMainloopFwdSm80ILi8ELi1ELb0EN4cute5tupleIJNS5_1CILi128EEENS7_ILi32EEENS7_ILi256EEEEEELi256ENS_6half_tEfNS_4arch4Sm80ELb1ELb0ELb1ELb1ELb0ELb1ELb1ELb0EEENS1_21CollectiveEpilogueFwdINS6_IJS8_SA_S9_EEENS6_IJNS7_ILi1EEESI_SI_EEESC_SE_Li256ELb1ELb1ELb0ELb0EEENS1_19SingleTileSchedulerILb1ELb0ELb1ELi128EEEEEEEEEvNT_6ParamsE)
        .other          _ZN7cutlass13device_kernelIN5flash19enable_sm80_to_sm89INS1_16FlashAttnFwdSm80INS1_25CollectiveMainloopFwdSm80ILi8ELi1ELb0EN4cute5tupleIJNS5_1CILi128EEENS7_ILi32EEENS7_ILi256EEEEEELi256ENS_6half_tEfNS_4arch4Sm80ELb1ELb0ELb1ELb1ELb0ELb1ELb1ELb0EEENS1_21CollectiveEpilogueFwdINS6_IJS8_SA_S9_EEENS6_IJNS7_ILi1EEESI_SI_EEESC_SE_Li256ELb1ELb1ELb0ELb0EEENS1_19SingleTileSchedulerILb1ELb0ELb1ELi128EEEEEEEEEvNT_6ParamsE,@"STO_CUDA_ENTRY STV_DEFAULT"
_ZN7cutlass13device_kernelIN5flash19enable_sm80_to_sm89INS1_16FlashAttnFwdSm80INS1_25CollectiveMainloopFwdSm80ILi8ELi1ELb0EN4cute5tupleIJNS5_1CILi128EEENS7_ILi32EEENS7_ILi256EEEEEELi256ENS_6half_tEfNS_4arch4Sm80ELb1ELb0ELb1ELb1ELb0ELb1ELb1ELb0EEENS1_21CollectiveEpilogueFwdINS6_IJS8_SA_S9_EEENS6_IJNS7_ILi1EEESI_SI_EEESC_SE_Li256ELb1ELb1ELb0ELb0EEENS1_19SingleTileSchedulerILb1ELb0ELb1ELi128EEEEEEEEEvNT_6ParamsE:
[----:B------:R-:W-:Y:S01]  /*0000*/  LDC R1, c[0x0][0x28] ;  /* 0x00000a00ff017b82 */ /* 0x000fe20000000800 */
[----:B------:R-:W-:Y:S05]  /*0010*/  EXIT ;  /* 0x000000000000794d */ /* 0x000fea0003800000 */
.L_x_8:
        /* <DEDUP_REMOVED lines=14> */
.L_x_44:


//--------------------- .text._ZN7cutlass13device_kernelIN5flash19enable_sm80_to_sm89INS1_16FlashAttnFwdSm80INS1_25CollectiveMainloopFwdSm80ILi8ELi1ELb0EN4cute5tupleIJNS5_1CILi128EEENS7_ILi96EEENS7_ILi256EEEEEELi256ENS_6half_tEfNS_4arch4Sm80ELb0ELb0ELb1ELb0ELb0ELb0ELb1ELb0EEENS1_21CollectiveEpilogueFwdINS6_IJS8_SA_S9_EEENS6_IJNS7_ILi1EEESI_SI_EEESC_SE_Li256ELb0ELb1ELb0ELb0EEENS1_19SingleTileSchedulerILb0ELb0ELb1ELi128EEEEEEEEEvNT_6ParamsE --------------------------
	.section	.text._ZN7cutlass13device_kernelIN5flash19enable_sm80_to_sm89INS1_16FlashAttnFwdSm80INS1_25CollectiveMainloopFwdSm80ILi8ELi1ELb0EN4cute5tupleIJNS5_1CILi128EEENS7_ILi96EEENS7_ILi256EEEEEELi256ENS_6half_tEfNS_4arch4Sm80ELb0ELb0ELb1ELb0ELb0ELb0ELb1ELb0EEENS1_21CollectiveEpilogueFwdINS6_IJS8_SA_S9_EEENS6_IJNS7_ILi1EEESI_SI_EEESC_SE_Li256ELb0ELb1ELb0ELb0EEENS1_19SingleTileSchedulerILb0ELb0ELb1ELi128EEEEEEEEEvNT_6ParamsE,"ax",@progbits
	.align	128
.text._ZN7cutlass13device_kernelIN5flash19enable_sm80_to_sm89INS1_16FlashAttnFwdSm80INS1_25CollectiveMainloopFwdSm80ILi8ELi1ELb0EN4cute5tupleIJNS5_1CILi128EEENS7_ILi96EEENS7_ILi256EEEEEELi256ENS_6half_tEfNS_4arch4Sm80ELb0ELb0ELb1ELb0ELb0ELb0ELb1ELb0EEENS1_21CollectiveEpilogueFwdINS6_IJS8_SA_S9_EEENS6_IJNS7_ILi1EEESI_SI_EEESC_SE_Li256ELb0ELb1ELb0ELb0EEENS1_19SingleTileSchedulerILb0ELb0ELb1ELi128EEEEEEEEEvNT_6ParamsE:
        .type           _ZN7cutlass13device_kernelIN5flash19enable_sm80_to_sm89INS1_16FlashAttnFwdSm80INS1_25CollectiveMainloopFwdSm80ILi8ELi1ELb0EN4cute5tupleIJNS5_1CILi128EEENS7_ILi96EEENS7_ILi256EEEEEELi256ENS_6half_tEfNS_4arch4Sm80ELb0ELb0ELb1ELb0ELb0ELb0ELb1ELb0EEENS1_21CollectiveEpilogueFwdINS6_IJS8_SA_S9_EEENS6_IJNS7_ILi1EEESI_SI_EEESC_SE_Li256ELb0ELb1ELb0ELb0EEENS1_19SingleTileSchedulerILb0ELb0ELb1ELi128EEEEEEEEEvNT_6ParamsE,@function
        .size           _ZN7cutlass13device_kernelIN5flash19enable_sm80_to_sm89INS1_16FlashAttnFwdSm80INS1_25CollectiveMainloopFwdSm80ILi8ELi1ELb0EN4cute5tupleIJNS5_1CILi128EEENS7_ILi96EEENS7_ILi256EEEEEELi256ENS_6half_tEfNS_4arch4Sm80ELb0ELb0ELb1ELb0ELb0ELb0ELb1ELb0EEENS1_21CollectiveEpilogueFwdINS6_IJS8_SA_S9_EEENS6_IJNS7_ILi1EEESI_SI_EEESC_SE_Li256ELb0ELb1ELb0ELb0EEENS1_19SingleTileSchedulerILb0ELb0ELb1ELi128EEEEEEEEEvNT_6ParamsE,(.L_x_45 - _ZN7cutlass13device_kernelIN5flash19enable_sm80_to_sm89INS1_16FlashAttnFwdSm80INS1_25CollectiveMainloopFwdSm80ILi8ELi1ELb0EN4cute5tupleIJNS5_1CILi128EEENS7_ILi96EEENS7_ILi256EEEEEELi256ENS_6half_tEfNS_4arch4Sm80ELb0ELb0ELb1ELb0ELb0ELb0ELb1ELb0EEENS1_21CollectiveEpilogueFwdINS6_IJS8_SA_S9_EEENS6_IJNS7_ILi1EEESI_SI_EEESC_SE_Li256ELb0ELb1ELb0ELb0EEENS1_19SingleTileSchedulerILb0ELb0ELb1ELi128EEEEEEEEEvNT_6ParamsE)
        .other          _ZN7cutlass13device_kernelIN5flash19enable_sm80_to_sm89INS1_16FlashAttnFwdSm80INS1_25CollectiveMainloopFwdSm80ILi8ELi1ELb0EN4cute5tupleIJNS5_1CILi128EEENS7_ILi96EEENS7_ILi256EEEEEELi256ENS_6half_tEfNS_4arch4Sm80ELb0ELb0ELb1ELb0ELb0ELb0ELb1ELb0EEENS1_21CollectiveEpilogueFwdINS6_IJS8_SA_S9_EEENS6_IJNS7_ILi1EEESI_SI_EEESC_SE_Li256ELb0ELb1ELb0ELb0EEENS1_19SingleTileSchedulerILb0ELb0ELb1ELi128EEEEEEEEEvNT_6ParamsE,@"STO_CUDA_ENTRY STV_DEFAULT"
_ZN7cutlass13device_kernelIN5flash19enable_sm80_to_sm89INS1_16FlashAttnFwdSm80INS1_25CollectiveMainloopFwdSm80ILi8ELi1ELb0EN4cute5tupleIJNS5_1CILi128EEENS7_ILi96EEENS7_ILi256EEEEEELi256ENS_6half_tEfNS_4arch4Sm80ELb0ELb0ELb1ELb0ELb0ELb0ELb1ELb0EEENS1_21CollectiveEpilogueFwdINS6_IJS8_SA_S9_EEENS6_IJNS7_ILi1EEESI_SI_EEESC_SE_Li256ELb0ELb1ELb0ELb0EEENS1_19SingleTileSchedulerILb0ELb0ELb1ELi128EEEEEEEEEvNT_6ParamsE:
[----:B------:R-:W-:Y:S01]  /*0000*/  LDC R1, c[0x0][0x28] ;  /* 0x00000a00ff017b82 */ /* 0x000fe20000000800 */
[----:B------:R-:W-:Y:S05]  /*0010*/  EXIT ;  /* 0x000000000000794d */ /* 0x000fea0003800000 */
.L_x_9:
        /* <DEDUP_REMOVED lines=14> */
.L_x_45:


//--------------------- .text._ZN7cutlass13device_kernelIN5flash19enable_sm80_to_sm89INS1_16FlashAttnFwdSm80INS1_25CollectiveMainloopFwdSm80ILi8ELi1ELb0EN4cute5tupleIJNS5_1CILi128EEENS7_ILi96EEENS7_ILi256EEEEEELi256ENS_6half_tEfNS_4arch4Sm80ELb0ELb0ELb1ELb1ELb0ELb0ELb1ELb0EEENS1_21CollectiveEpilogueFwdINS6_IJS8_SA_S9_EEENS6_IJNS7_ILi1EEESI_SI_EEESC_SE_Li256ELb1ELb1ELb0ELb0EEENS1_19SingleTileSchedulerILb1ELb0ELb1ELi128EEEEEEEEEvNT_6ParamsE --------------------------
	.section	.text._ZN7cutlass13device_kernelIN5flash19enable_sm80_to_sm89INS1_16FlashAttnFwdSm80INS1_25CollectiveMainloopFwdSm80ILi8ELi1ELb0EN4cute5tupleIJNS5_1CILi128EEENS7_ILi96EEENS7_ILi256EEEEEELi256ENS_6half_tEfNS_4arch4Sm80ELb0ELb0ELb1ELb1ELb0ELb0ELb1ELb0EEENS1_21CollectiveEpilogueFwdINS6_IJS8_SA_S9_EEENS6_IJNS7_ILi1EEESI_SI_EEESC_SE_Li256ELb1ELb1ELb0ELb0EEENS1_19SingleTileSchedulerILb1ELb0ELb1ELi128EEEEEEEEEvNT_6ParamsE,"ax",@progbits
	.align	128
.text._ZN7cutlass13device_kernelIN5flash19enable_sm80_to_sm89INS1_16FlashAttnFwdSm80INS1_25CollectiveMainloopFwdSm80ILi8ELi1ELb0EN4cute5tupleIJNS5_1CILi128EEENS7_ILi96EEENS7_ILi256EEEEEELi256ENS_6half_tEfNS_4arch4Sm80ELb0ELb0ELb1ELb1ELb0ELb0ELb1ELb0EEENS1_21CollectiveEpilogueFwdINS6_IJS8_SA_S9_EEENS6_IJNS7_ILi1EEESI_SI_EEESC_SE_Li256ELb1ELb1ELb0ELb0EEENS1_19SingleTileSchedulerILb1ELb0ELb1ELi128EEEEEEEEEvNT_6ParamsE:
        .type           _ZN7cutlass13device_kernelIN5flash19enable_sm80_to_sm89INS1_16FlashAttnFwdSm80INS1_25CollectiveMainloopFwdSm80ILi8ELi1ELb0EN4cute5tupleIJNS5_1CILi128EEENS7_ILi96EEENS7_ILi256EEEEEELi256ENS_6half_tEfNS_4arch4Sm80ELb0ELb0ELb1ELb1ELb0ELb0ELb1ELb0EEENS1_21CollectiveEpilogueFwdINS6_IJS8_SA_S9_EEENS6_IJNS7_ILi1EEESI_SI_EEESC_SE_Li256ELb1ELb1ELb0ELb0EEENS1_19SingleTileSchedulerILb1ELb0ELb1ELi128EEEEEEEEEvNT_6ParamsE,@function
        .size           _ZN7cutlass13device_kernelIN5flash19enable_sm80_to_sm89INS1_16FlashAttnFwdSm80INS1_25CollectiveMainloopFwdSm80ILi8ELi1ELb0EN4cute5tupleIJNS5_1CILi128EEENS7_ILi96EEENS7_ILi256EEEEEELi256ENS_6half_tEfNS_4arch4Sm80ELb0ELb0ELb1ELb1ELb0ELb0ELb1ELb0EEENS1_21CollectiveEpilogueFwdINS6_IJS8_SA_S9_EEENS6_IJNS7_ILi1EEESI_SI_EEESC_SE_Li256ELb1ELb1ELb0ELb0EEENS1_19SingleTileSchedulerILb1ELb0ELb1ELi128EEEEEEEEEvNT_6ParamsE,(.L_x_46 - _ZN7cutlass13device_kernelIN5flash19enable_sm80_to_sm89INS1_16FlashAttnFwdSm80INS1_25CollectiveMainloopFwdSm80ILi8ELi1ELb0EN4cute5tupleIJNS5_1CILi128EEENS7_ILi96EEENS7_ILi256EEEEEELi256ENS_6half_tEfNS_4arch4Sm80ELb0ELb0ELb1ELb1ELb0ELb0ELb1ELb0EEENS1_21CollectiveEpilogueFwdINS6_IJS8_SA_S9_EEENS6_IJNS7_ILi1EEESI_SI_EEESC_SE_Li256ELb1ELb1ELb0ELb0EEENS1_19SingleTileSchedulerILb1ELb0ELb1ELi128EEEEEEEEEvNT_6ParamsE)
        .other          _ZN7cutlass13device_kernelIN5flash19enable_sm80_to_sm89INS1_16FlashAttnFwdSm80INS1_25CollectiveMainloopFwdSm80ILi8ELi1ELb0EN4cute5tupleIJNS5_1CILi128EEENS7_ILi96EEENS7_ILi256EEEEEELi256ENS_6half_tEfNS_4arch4Sm80ELb0ELb0ELb1ELb1ELb0ELb0ELb1ELb0EEENS1_21CollectiveEpilogueFwdINS6_IJS8_SA_S9_EEENS6_IJNS7_ILi1EEESI_SI_EEESC_SE_Li256ELb1ELb1ELb0ELb0EEENS1_19SingleTileSchedulerILb1ELb0ELb1ELi128EEEEEEEEEvNT_6ParamsE,@"STO_CUDA_ENTRY STV_DEFAULT"
_ZN7cutlass13device_kernelIN5flash19enable_sm80_to_sm89INS1_16FlashAttnFwdSm80INS1_25CollectiveMainloopFwdSm80ILi8ELi1ELb0EN4cute5tupleIJNS5_1CILi128EEENS7_ILi96EEENS7_ILi256EEEEEELi256ENS_6half_tEfNS_4arch4Sm80ELb0ELb0ELb1ELb1ELb0ELb0ELb1ELb0EEENS1_21CollectiveEpilogueFwdINS6_IJS8_SA_S9_EEENS6_IJNS7_ILi1EEESI_SI_EEESC_SE_Li256ELb1ELb1ELb0ELb0EEENS1_19SingleTileSchedulerILb1ELb0ELb1ELi128EEEEEEEEEvNT_6ParamsE:
[----:B------:R-:W-:Y:S01]  /*0000*/  LDC R1, c[0x0][0x28] ;  /* 0x00000a00ff017b82 */ /* 0x000fe20000000800 */
[----:B------:R-:W-:Y:S05]  /*0010*/  EXIT ;  /* 0x000000000000794d */ /* 0x000fea0003800000 */
.L_x_10:
        /* <DEDUP_REMOVED lines=14> */
.L_x_46:


//--------------------- .text._ZN7cutlass13device_kernelIN5flash19enable_sm80_to_sm89INS1_16FlashAttnFwdSm80INS1_25CollectiveMainloopFwdSm80ILi8ELi1ELb0EN4cute5tupleIJNS5_1CILi128EEENS7_ILi48EEENS7_ILi256EEEEEELi256ENS_6half_tEfNS_4arch4Sm80ELb0ELb0ELb1ELb1ELb0ELb1ELb1ELb0EEENS1_21CollectiveEpilogueFwdINS6_IJS8_SA_S9_EEENS6_IJNS7_ILi1EEESI_SI_EEESC_SE_Li256ELb1ELb1ELb0ELb0EEENS1_19SingleTileSchedulerILb1ELb0ELb1ELi128EEEEEEEEEvNT_6ParamsE --------------------------
	.section	.text._ZN7cutlass13device_kernelIN5flash19enable_sm80_to_sm89INS1_16FlashAttnFwdSm80INS1_25CollectiveMainloopFwdSm80ILi8ELi1ELb0EN4cute5tupleIJNS5_1CILi128EEENS7_ILi48EEENS7_ILi256EEEEEELi256ENS_6half_tEfNS_4arch4Sm80ELb0ELb0ELb1ELb1ELb0ELb1ELb1ELb0EEENS1_21CollectiveEpilogueFwdINS6_IJS8_SA_S9_EEENS6_IJNS7_ILi1EEESI_SI_EEESC_SE_Li256ELb1ELb1ELb0ELb0EEENS1_19SingleTileSchedulerILb1ELb0ELb1ELi128EEEEEEEEEvNT_6ParamsE,"ax",@progbits
	.align	128
.text._ZN7cutlass13device_kernelIN5flash19enable_sm80_to_sm89INS1_16FlashAttnFwdSm80INS1_25CollectiveMainloopFwdSm80ILi8ELi1ELb0EN4cute5tupleIJNS5_1CILi128EEENS7_ILi48EEENS7_ILi256EEEEEELi256ENS_6half_tEfNS_4arch4Sm80ELb0ELb0ELb1ELb1ELb0ELb1ELb1ELb0EEENS1_21CollectiveEpilogueFwdINS6_IJS8_SA_S9_EEENS6_IJNS7_ILi1EEESI_SI_EEESC_SE_Li256ELb1ELb1ELb0ELb0EEENS1_19SingleTileSchedulerILb1ELb0ELb1ELi128EEEEEEEEEvNT_6ParamsE:
        .type           _ZN7cutlass13device_kernelIN5flash19enable_sm80_to_sm89INS1_16FlashAttnFwdSm80INS1_25CollectiveMainloopFwdSm80ILi8ELi1ELb0EN4cute5tupleIJNS5_1CILi128EEENS7_ILi48EEENS7_ILi256EEEEEELi256ENS_6half_tEfNS_4arch4Sm80ELb0ELb0ELb1ELb1ELb0ELb1ELb1ELb0EEENS1_21CollectiveEpilogueFwdINS6_IJS8_SA_S9_EEENS6_IJNS7_ILi1EEESI_SI_EEESC_SE_Li256ELb1ELb1ELb0ELb0EEENS1_19SingleTileSchedulerILb1ELb0ELb1ELi128EEEEEEEEEvNT_6ParamsE,@function
        .size           _ZN7cutlass13device_kernelIN5flash19enable_sm80_to_sm89INS1_16FlashAttnFwdSm80INS1_25CollectiveMainloopFwdSm80ILi8ELi1ELb0EN4cute5tupleIJNS5_1CILi128EEENS7_ILi48EEENS7_ILi256EEEEEELi256ENS_6half_tEfNS_4arch4Sm80ELb0ELb0ELb1ELb1ELb0ELb1ELb1ELb0EEENS1_21CollectiveEpilogueFwdINS6_IJS8_SA_S9_EEENS6_IJNS7_ILi1EEESI_SI_EEESC_SE_Li256ELb1ELb1ELb0ELb0EEENS1_19SingleTileSchedulerILb1ELb0ELb1ELi128EEEEEEEEEvNT_6ParamsE,(.L_x_47 - _ZN7cutlass13device_kernelIN5flash19enable_sm80_to_sm89INS1_16FlashAttnFwdSm80INS1_25CollectiveMainloopFwdSm80ILi8ELi1ELb0EN4cute5tupleIJNS5_1CILi128EEENS7_ILi48EEENS7_ILi256EEEEEELi256ENS_6half_tEfNS_4arch4Sm80ELb0ELb0ELb1ELb1ELb0ELb1ELb1ELb0EEENS1_21CollectiveEpilogueFwdINS6_IJS8_SA_S9_EEENS6_IJNS7_ILi1EEESI_SI_EEESC_SE_Li256ELb1ELb1ELb0ELb0EEENS1_19SingleTileSchedulerILb1ELb0ELb1ELi128EEEEEEEEEvNT_6ParamsE)
        .other          _ZN7cutlass13device_kernelIN5flash19enable_sm80_to_sm89INS1_16FlashAttnFwdSm80INS1_25CollectiveMainloopFwdSm80ILi8ELi1ELb0EN4cute5tupleIJNS5_1CILi128EEENS7_ILi48EEENS7_ILi256EEEEEELi256ENS_6half_tEfNS_4arch4Sm80ELb0ELb0ELb1ELb1ELb0ELb1ELb1ELb0EEENS1_21CollectiveEpilogueFwdINS6_IJS8_SA_S9_EEENS6_IJNS7_ILi1EEESI_SI_EEESC_SE_Li256ELb1ELb1ELb0ELb0EEENS1_19SingleTileSchedulerILb1ELb0ELb1ELi128EEEEEEEEEvNT_6ParamsE,@"STO_CUDA_ENTRY STV_DEFAULT"
_ZN7cutlass13device_kernelIN5flash19enable_sm80_to_sm89INS1_16FlashAttnFwdSm80INS1_25CollectiveMainloopFwdSm80ILi8ELi1ELb0EN4cute5tupleIJNS5_1CILi128EEENS7_ILi48EEENS7_ILi256EEEEEELi256ENS_6half_tEfNS_4arch4Sm80ELb0ELb0ELb1ELb1ELb0ELb1ELb1ELb0EEENS1_21CollectiveEpilogueFwdINS6_IJS8_SA_S9_EEENS6_IJNS7_ILi1EEESI_SI_EEESC_SE_Li256ELb1ELb1ELb0ELb0EEENS1_19SingleTileSchedulerILb1ELb0ELb1ELi128EEEEEEEEEvNT_6ParamsE:
[----:B------:R-:W-:Y:S01]  /*0000*/  LDC R1, c[0x0][0x28] ;  /* 0x00000a00ff017b82 */ /* 0x000fe20000000800 */
[----:B------:R-:W-:Y:S05]  /*0010*/  EXIT ;  /* 0x000000000000794d */ /* 0x000fea0003800000 */
.L_x_11:
        /* <DEDUP_REMOVED lines=14> */
.L_x_47:


//--------------------- .text._ZN7cutlass13device_kernelIN5flash19enable_sm80_to_sm89INS1_16FlashAttnFwdSm80INS1_25CollectiveMainloopFwdSm80ILi8ELi1ELb0EN4cute5tupleIJNS5_1CILi128EEENS7_ILi64EEENS7_ILi256EEEEEELi256ENS_6half_tEfNS_4arch4Sm80ELb0ELb1ELb1ELb0ELb0ELb0ELb1ELb0EEENS1_21CollectiveEpilogueFwdINS6_IJS8_SA_S9_EEENS6_IJNS7_ILi1EEESI_SI_EEESC_SE_Li256ELb0ELb1ELb0ELb0EEENS1_19SingleTileSchedulerILb0ELb0ELb1ELi128EEEEEEEEEvNT_6ParamsE --------------------------
	.section	.text._ZN7cutlass13device_kernelIN5flash19enable_sm80_to_sm89INS1_16FlashAttnFwdSm80INS1_25CollectiveMainloopFwdSm80ILi8ELi1ELb0EN4cute5tupleIJNS5_1CILi128EEENS7_ILi64EEENS7_ILi256EEEEEELi256ENS_6half_tEfNS_4arch4Sm80ELb0ELb1ELb1ELb0ELb0ELb0ELb1ELb0EEENS1_21CollectiveEpilogueFwdINS6_IJS8_SA_S9_EEENS6_IJNS7_ILi1EEESI_SI_EEESC_SE_Li256ELb0ELb1ELb0ELb0EEENS1_19SingleTileSchedulerILb0ELb0ELb1ELi128EEEEEEEEEvNT_6ParamsE,"ax",@progbits
	.align	128
.text._ZN7cutlass13device_kernelIN5flash19enable_sm80_to_sm89INS1_16FlashAttnFwdSm80INS1_25CollectiveMainloopFwdSm80ILi8ELi1ELb0EN4cute5tupleIJNS5_1CILi128EEENS7_ILi64EEENS7_ILi256EEEEEELi256ENS_6half_tEfNS_4arch4Sm80ELb0ELb1ELb1ELb0ELb0ELb0ELb1ELb0EEENS1_21CollectiveEpilogueFwdINS6_IJS8_SA_S9_EEENS6_IJNS7_ILi1EEESI_SI_EEESC_SE_Li256ELb0ELb1ELb0ELb0EEENS1_19SingleTileSchedulerILb0ELb0ELb1ELi128EEEEEEEEEvNT_6ParamsE:
        .type           _ZN7cutlass13device_kernelIN5flash19enable_sm80_to_sm89INS1_16FlashAttnFwdSm80INS1_25CollectiveMainloopFwdSm80ILi8ELi1ELb0EN4cute5tupleIJNS5_1CILi128EEENS7_ILi64EEENS7_ILi256EEEEEELi256ENS_6half_tEfNS_4arch4Sm80ELb0ELb1ELb1ELb0ELb0ELb0ELb1ELb0EEENS1_21CollectiveEpilogueFwdINS6_IJS8_SA_S9_EEENS6_IJNS7_ILi1EEESI_SI_EEESC_SE_Li256ELb0ELb1ELb0ELb0EEENS1_19SingleTileSchedulerILb0ELb0ELb1ELi128EEEEEEEEEvNT_6ParamsE,@function
        .size           _ZN7cutlass13device_kernelIN5flash19enable_sm80_to_sm89INS1_16FlashAttnFwdSm80INS1_25CollectiveMainloopFwdSm80ILi8ELi1ELb0EN4cute5tupleIJNS5_1CILi128EEENS7_ILi64EEENS7_ILi256EEEEEELi256ENS_6half_tEfNS_4arch4Sm80ELb0ELb1ELb1ELb0ELb0ELb0ELb1ELb0EEENS1_21CollectiveEpilogueFwdINS6_IJS8_SA_S9_EEENS6_IJNS7_ILi1EEESI_SI_EEESC_SE_Li256ELb0ELb1ELb0ELb0EEENS1_19SingleTileSchedulerILb0ELb0ELb1ELi128EEEEEEEEEvNT_6ParamsE,(.L_x_48 - _ZN7cutlass13device_kernelIN5flash19enable_sm80_to_sm89INS1_16FlashAttnFwdSm80INS1_25CollectiveMainloopFwdSm80ILi8ELi1ELb0EN4cute5tupleIJNS5_1CILi128EEENS7_ILi64EEENS7_ILi256EEEEEELi256ENS_6half_tEfNS_4arch4Sm80ELb0ELb1ELb1ELb0ELb0ELb0ELb1ELb0EEENS1_21CollectiveEpilogueFwdINS6_IJS8_SA_S9_EEENS6_IJNS7_ILi1EEESI_SI_EEESC_SE_Li256ELb0ELb1ELb0ELb0EEENS1_19SingleTileSchedulerILb0ELb0ELb1ELi128EEEEEEEEEvNT_6ParamsE)
        .other          _ZN7cutlass13device_kernelIN5flash19enable_sm80_to_sm89INS1_16FlashAttnFwdSm80INS1_25CollectiveMainloopFwdSm80ILi8ELi1ELb0EN4cute5tupleIJNS5_1CILi128EEENS7_ILi64EEENS7_ILi256EEEEEELi256ENS_6half_tEfNS_4arch4Sm80ELb0ELb1ELb1ELb0ELb0ELb0ELb1ELb0EEENS1_21CollectiveEpilogueFwdINS6_IJS8_SA_S9_EEENS6_IJNS7_ILi1EEESI_SI_EEESC_SE_Li256ELb0ELb1ELb0ELb0EEENS1_19SingleTileSchedulerILb0ELb0ELb1ELi128EEEEEEEEEvNT_6ParamsE,@"STO_CUDA_ENTRY STV_DEFAULT"
_ZN7cutlass13device_kernelIN5flash19enable_sm80_to_sm89INS1_16FlashAttnFwdSm80INS1_25CollectiveMainloopFwdSm80ILi8ELi1ELb0EN4cute5tupleIJNS5_1CILi128EEENS7_ILi64EEENS7_ILi256EEEEEELi256ENS_6half_tEfNS_4arch4Sm80ELb0ELb1ELb1ELb0ELb0ELb0ELb1ELb0EEENS1_21CollectiveEpilogueFwdINS6_IJS8_SA_S9_EEENS6_IJNS7_ILi1EEESI_SI_EEESC_SE_Li256ELb0ELb1ELb0ELb0EEENS1_19SingleTileSchedulerILb0ELb0ELb1ELi128EEEEEEEEEvNT_6ParamsE:
[----:B------:R-:W-:Y:S01]  /*0000*/  LDC R1, c[0x0][0x28] ;  /* 0x00000a00ff017b82 */ /* 0x000fe20000000800 */
[----:B------:R-:W-:Y:S05]  /*0010*/  EXIT ;  /* 0x000000000000794d */ /* 0x000fea0003800000 */
.L_x_12:
        /* <DEDUP_REMOVED lines=14> */
.L_x_48:


//--------------------- .text._ZN7cutlass13device_kernelIN5flash19enable_sm80_to_sm89INS1_16FlashAttnFwdSm80INS1_25CollectiveMainloopFwdSm80ILi8ELi1ELb0EN4cute5tupleIJNS5_1CILi128EEENS7_ILi64EEENS7_ILi256EEEEEELi256ENS_6half_tEfNS_4arch4Sm80ELb0ELb1ELb1ELb1ELb0ELb0ELb1ELb0EEENS1_21CollectiveEpilogueFwdINS6_IJS8_SA_S9_EEENS6_IJNS7_ILi1EEESI_SI_EEESC_SE_Li256ELb1ELb1ELb0ELb0EEENS1_19SingleTileSchedulerILb1ELb0ELb1ELi128EEEEEEEEEvNT_6ParamsE --------------------------
	.section	.text._ZN7cutlass13device_kernelIN5flash19enable_sm80_to_sm89INS1_16FlashAttnFwdSm80INS1_25CollectiveMainloopFwdSm80ILi8ELi1ELb0EN4cute5tupleIJNS5_1CILi128EEENS7_ILi64EEENS7_ILi256EEEEEELi256ENS_6half_tEfNS_4arch4Sm80ELb0ELb1ELb1ELb1ELb0ELb0ELb1ELb0EEENS1_21CollectiveEpilogueFwdINS6_IJS8_SA_S9_EEENS6_IJNS7_ILi1EEESI_SI_EEESC_SE_Li256ELb1ELb1ELb0ELb0EEENS1_19SingleTileSchedulerILb1ELb0ELb1ELi128EEEEEEEEEvNT_6ParamsE,"ax",@progbits
	.align	128
.text._ZN7cutlass13device_kernelIN5flash19enable_sm80_to_sm89INS1_16FlashAttnFwdSm80INS1_25CollectiveMainloopFwdSm80ILi8ELi1ELb0EN4cute5tupleIJNS5_1CILi128EEENS7_ILi64EEENS7_ILi256EEEEEELi256ENS_6half_tEfNS_4arch4Sm80ELb0ELb1ELb1ELb1ELb0ELb0ELb1ELb0EEENS1_21CollectiveEpilogueFwdINS6_IJS8_SA_S9_EEENS6_IJNS7_ILi1EEESI_SI_EEESC_SE_Li256ELb1ELb1ELb0ELb0EEENS1_19SingleTileSchedulerILb1ELb0ELb1ELi128EEEEEEEEEvNT_6ParamsE:
        .type           _ZN7cutlass13device_kernelIN5flash19enable_sm80_to_sm89INS1_16FlashAttnFwdSm80INS1_25CollectiveMainloopFwdSm80ILi8ELi1ELb0EN4cute5tupleIJNS5_1CILi128EEENS7_ILi64EEENS7_ILi256EEEEEELi256ENS_6half_tEfNS_4arch4Sm80ELb0ELb1ELb1ELb1ELb0ELb0ELb1ELb0EEENS1_21CollectiveEpilogueFwdINS6_IJS8_SA_S9_EEENS6_IJNS7_ILi1EEESI_SI_EEESC_SE_Li256ELb1ELb1ELb0ELb0EEENS1_19SingleTileSchedulerILb1ELb0ELb1ELi128EEEEEEEEEvNT_6ParamsE,@function
        .size           _ZN7cutlass13device_kernelIN5flash19enable_sm80_to_sm89INS1_16FlashAttnFwdSm80INS1_25CollectiveMainloopFwdSm80ILi8ELi1ELb0EN4cute5tupleIJNS5_1CILi128EEENS7_ILi64EEENS7_ILi256EEEEEELi256ENS_6half_tEfNS_4arch4Sm80ELb0ELb1ELb1ELb1ELb0ELb0ELb1ELb0EEENS1_21CollectiveEpilogueFwdINS6_IJS8_SA_S9_EEENS6_IJNS7_ILi1EEESI_SI_EEESC_SE_Li256ELb1ELb1ELb0ELb0EEENS1_19SingleTileSchedulerILb1ELb0ELb1ELi128EEEEEEEEEvNT_6ParamsE,(.L_x_49 - _ZN7cutlass13device_kernelIN5flash19enable_sm80_to_sm89INS1_16FlashAttnFwdSm80INS1_25CollectiveMainloopFwdSm80ILi8ELi1ELb0EN4cute5tupleIJNS5_1CILi128EEENS7_ILi64EEENS7_ILi256EEEEEELi256ENS_6half_tEfNS_4arch4Sm80ELb0ELb1ELb1ELb1ELb0ELb0ELb1ELb0EEENS1_21CollectiveEpilogueFwdINS6_IJS8_SA_S9_EEENS6_IJNS7_ILi1EEESI_SI_EEESC_SE_Li256ELb1ELb1ELb0ELb0EEENS1_19SingleTileSchedulerILb1ELb0ELb1ELi128EEEEEEEEEvNT_6ParamsE)
        .other          _ZN7cutlass13device_kernelIN5flash19enable_sm80_to_sm89INS1_16FlashAttnFwdSm80INS1_25CollectiveMainloopFwdSm80ILi8ELi1ELb0EN4cute5tupleIJNS5_1CILi128EEENS7_ILi64EEENS7_ILi256EEEEEELi256ENS_6half_tEfNS_4arch4Sm80ELb0ELb1ELb1ELb1ELb0ELb0ELb1ELb0EEENS1_21CollectiveEpilogueFwdINS6_IJS8_SA_S9_EEENS6_IJNS7_ILi1EEESI_SI_EEESC_SE_Li256ELb1ELb1ELb0ELb0EEENS1_19SingleTileSchedulerILb1ELb0ELb1ELi128EEEEEEEEEvNT_6ParamsE,@"STO_CUDA_ENTRY STV_DEFAULT"
_ZN7cutlass13device_kernelIN5flash19enable_sm80_to_sm89INS1_16FlashAttnFwdSm80INS1_25CollectiveMainloopFwdSm80ILi8ELi1ELb0EN4cute5tupleIJNS5_1CILi128EEENS7_ILi64EEENS7_ILi256EEEEEELi256ENS_6half_tEfNS_4arch4Sm80ELb0ELb1ELb1ELb1ELb0ELb0ELb1ELb0EEENS1_21CollectiveEpilogueFwdINS6_IJS8_SA_S9_EEENS6_IJNS7_ILi1EEESI_SI_EEESC_SE_Li256ELb1ELb1ELb0ELb0EEENS1_19SingleTileSchedulerILb1ELb0ELb1ELi128EEEEEEEEEvNT_6ParamsE:
[----:B------:R-:W-:Y:S01]  /*0000*/  LDC R1, c[0x0][0x28] ;  /* 0x00000a00ff017b82 */ /* 0x000fe20000000800 */
[----:B------:R-:W-:Y:S05]  /*0010*/  EXIT ;  /* 0x000000000000794d */ /* 0x000fea0003800000 */
.L_x_13:
        /* <DEDUP_REMOVED lines=14> */
.L_x_49:


//--------------------- .text._ZN7cutlass13device_kernelIN5flash19enable_sm80_to_sm89INS1_16FlashAttnFwdSm80INS1_25CollectiveMainloopFwdSm80ILi8ELi1ELb0EN4cute5tupleIJNS5_1CILi128EEENS7_ILi48EEENS7_ILi256EEEEEELi256ENS_6half_tEfNS_4arch4Sm80ELb0ELb1ELb1ELb1ELb0ELb1ELb1ELb0EEENS1_21CollectiveEpilogueFwdINS6_IJS8_SA_S9_EEENS6_IJNS7_ILi1EEESI_SI_EEESC_SE_Li256ELb1ELb1ELb0ELb0EEENS1_19SingleTileSchedulerILb1ELb0ELb1ELi128EEEEEEEEEvNT_6ParamsE --------------------------
	.section	.text._ZN7cutlass13device_kernelIN5flash19enable_sm80_to_sm89INS1_16FlashAttnFwdSm80INS1_25CollectiveMainloopFwdSm80ILi8ELi1ELb0EN4cute5tupleIJNS5_1CILi128EEENS7_ILi48EEENS7_ILi256EEEEEELi256ENS_6half_tEfNS_4arch4Sm80ELb0ELb1ELb1ELb1ELb0ELb1ELb1ELb0EEENS1_21CollectiveEpilogueFwdINS6_IJS8_SA_S9_EEENS6_IJNS7_ILi1EEESI_SI_EEESC_SE_Li256ELb1ELb1ELb0ELb0EEENS1_19SingleTileSchedulerILb1ELb0ELb1ELi128EEEEEEEEEvNT_6ParamsE,"ax",@progbits
	.align	128
.text._ZN7cutlass13device_kernelIN5flash19enable_sm80_to_sm89INS1_16FlashAttnFwdSm80INS1_25CollectiveMainloopFwdSm80ILi8ELi1ELb0EN4cute5tupleIJNS5_1CILi128EEENS7_ILi48EEENS7_ILi256EEEEEELi256ENS_6half_tEfNS_4arch4Sm80ELb0ELb1ELb1ELb1ELb0ELb1ELb1ELb0EEENS1_21CollectiveEpilogueFwdINS6_IJS8_SA_S9_EEENS6_IJNS7_ILi1EEESI_SI_EEESC_SE_Li256ELb1ELb1ELb0ELb0EEENS1_19SingleTileSchedulerILb1ELb0ELb1ELi128EEEEEEEEEvNT_6ParamsE:
        .type           _ZN7cutlass13device_kernelIN5flash19enable_sm80_to_sm89INS1_16FlashAttnFwdSm80INS1_25CollectiveMainloopFwdSm80ILi8ELi1ELb0EN4cute5tupleIJNS5_1CILi128EEENS7_ILi48EEENS7_ILi256EEEEEELi256ENS_6half_tEfNS_4arch4Sm80ELb0ELb1ELb1ELb1ELb0ELb1ELb1ELb0EEENS1_21CollectiveEpilogueFwdINS6_IJS8_SA_S9_EEENS6_IJNS7_ILi1EEESI_SI_EEESC_SE_Li256ELb1ELb1ELb0ELb0EEENS1_19SingleTileSchedulerILb1ELb0ELb1ELi128EEEEEEEEEvNT_6ParamsE,@function
        .size           _ZN7cutlass13device_kernelIN5flash19enable_sm80_to_sm89INS1_16FlashAttnFwdSm80INS1_25CollectiveMainloopFwdSm80ILi8ELi1ELb0EN4cute5tupleIJNS5_1CILi128EEENS7_ILi48EEENS7_ILi256EEEEEELi256ENS_6half_tEfNS_4arch4Sm80ELb0ELb1ELb1ELb1ELb0ELb1ELb1ELb0EEENS1_21CollectiveEpilogueFwdINS6_IJS8_SA_S9_EEENS6_IJNS7_ILi1EEESI_SI_EEESC_SE_Li256ELb1ELb1ELb0ELb0EEENS1_19SingleTileSchedulerILb1ELb0ELb1ELi128EEEEEEEEEvNT_6ParamsE,(.L_x_50 - _ZN7cutlass13device_kernelIN5flash19enable_sm80_to_sm89INS1_16FlashAttnFwdSm80INS1_25CollectiveMainloopFwdSm80ILi8ELi1ELb0EN4cute5tupleIJNS5_1CILi128EEENS7_ILi48EEENS7_ILi256EEEEEELi256ENS_6half_tEfNS_4arch4Sm80ELb0ELb1ELb1ELb1ELb0ELb1ELb1ELb0EEENS1_21CollectiveEpilogueFwdINS6_IJS8_SA_S9_EEENS6_IJNS7_ILi1EEESI_SI_EEESC_SE_Li256ELb1ELb1ELb0ELb0EEENS1_19SingleTileSchedulerILb1ELb0ELb1ELi128EEEEEEEEEvNT_6ParamsE)
        .other          _ZN7cutlass13device_kernelIN5flash19enable_sm80_to_sm89INS1_16FlashAttnFwdSm80INS1_25CollectiveMainloopFwdSm80ILi8ELi1ELb0EN4cute5tupleIJNS5_1CILi128EEENS7_ILi48EEENS7_ILi256EEEEEELi256ENS_6half_tEfNS_4arch4Sm80ELb0ELb1ELb1ELb1ELb0ELb1ELb1ELb0EEENS1_21CollectiveEpilogueFwdINS6_IJS8_SA_S9_EEENS6_IJNS7_ILi1EEESI_SI_EEESC_SE_Li256ELb1ELb1ELb0ELb0EEENS1_19SingleTileSchedulerILb1ELb0ELb1ELi128EEEEEEEEEvNT_6ParamsE,@"STO_CUDA_ENTRY STV_DEFAULT"
_ZN7cutlass13device_kernelIN5flash19enable_sm80_to_sm89INS1_16FlashAttnFwdSm80INS1_25CollectiveMainloopFwdSm80ILi8ELi1ELb0EN4cute5tupleIJNS5_1CILi128EEENS7_ILi48EEENS7_ILi256EEEEEELi256ENS_6half_tEfNS_4arch4Sm80ELb0ELb1ELb1ELb1ELb0ELb1ELb1ELb0EEENS1_21CollectiveEpilogueFwdINS6_IJS8_SA_S9_EEENS6_IJNS7_ILi1EEESI_SI_EEESC_SE_Li256ELb1ELb1ELb0ELb0EEENS1_19SingleTileSchedulerILb1ELb0ELb1ELi128EEEEEEEEEvNT_6ParamsE:
[----:B------:R-:W-:Y:S01]  /*0000*/  LDC R1, c[0x0][0x28] ;  /* 0x00000a00ff017b82 */ /* 0x000fe20000000800 */
[----:B------:R-:W-:Y:S05]  /*0010*/  EXIT ;  /* 0x000000000000794d */ /* 0x000fea0003800000 */
.L_x_14:
        /* <DEDUP_REMOVED lines=14> */
.L_x_50:


//--------------------- .text._ZN7cutlass13device_kernelIN5flash19enable_sm80_to_sm89INS1_16FlashAttnFwdSm80INS1_25CollectiveMainloopFwdSm80ILi8ELi1ELb0EN4cute5tupleIJNS5_1CILi128EEENS7_ILi96EEENS7_ILi256EEEEEELi256ENS_6half_tEfNS_4arch4Sm80ELb1ELb0ELb1ELb0ELb0ELb0ELb1ELb0EEENS1_21CollectiveEpilogueFwdINS6_IJS8_SA_S9_EEENS6_IJNS7_ILi1EEESI_SI_EEESC_SE_Li256ELb0ELb1ELb0ELb0EEENS1_30DynamicPersistentTileSchedulerILi256ELi256ELb0ELb1ELb0EEEEEEEEEvNT_6ParamsE --------------------------
	.section	.text._ZN7cutlass13device_kernelIN5flash19enable_sm80_to_sm89INS1_16FlashAttnFwdSm80INS1_25CollectiveMainloopFwdSm80ILi8ELi1ELb0EN4cute5tupleIJNS5_1CILi128EEENS7_ILi96EEENS7_ILi256EEEEEELi256ENS_6half_tEfNS_4arch4Sm80ELb1ELb0ELb1ELb0ELb0ELb0ELb1ELb0EEENS1_21CollectiveEpilogueFwdINS6_IJS8_SA_S9_EEENS6_IJNS7_ILi1EEESI_SI_EEESC_SE_Li256ELb0ELb1ELb0ELb0EEENS1_30DynamicPersistentTileSchedulerILi256ELi256ELb0ELb1ELb0EEEEEEEEEvNT_6ParamsE,"ax",@progbits
	.align	128
.text._ZN7cutlass13device_kernelIN5flash19enable_sm80_to_sm89INS1_16FlashAttnFwdSm80INS1_25CollectiveMainloopFwdSm80ILi8ELi1ELb0EN4cute5tupleIJNS5_1CILi128EEENS7_ILi96EEENS7_ILi256EEEEEELi256ENS_6half_tEfNS_4arch4Sm80ELb1ELb0ELb1ELb0ELb0ELb0ELb1ELb0EEENS1_21CollectiveEpilogueFwdINS6_IJS8_SA_S9_EEENS6_IJNS7_ILi1EEESI_SI_EEESC_SE_Li256ELb0ELb1ELb0ELb0EEENS1_30DynamicPersistentTileSchedulerILi256ELi256ELb0ELb1ELb0EEEEEEEEEvNT_6ParamsE:
        .type           _ZN7cutlass13device_kernelIN5flash19enable_sm80_to_sm89INS1_16FlashAttnFwdSm80INS1_25CollectiveMainloopFwdSm80ILi8ELi1ELb0EN4cute5tupleIJNS5_1CILi128EEENS7_ILi96EEENS7_ILi256EEEEEELi256ENS_6half_tEfNS_4arch4Sm80ELb1ELb0ELb1ELb0ELb0ELb0ELb1ELb0EEENS1_21CollectiveEpilogueFwdINS6_IJS8_SA_S9_EEENS6_IJNS7_ILi1EEESI_SI_EEESC_SE_Li256ELb0ELb1ELb0ELb0EEENS1_30DynamicPersistentTileSchedulerILi256ELi256ELb0ELb1ELb0EEEEEEEEEvNT_6ParamsE,@function
        .size           _ZN7cutlass13device_kernelIN5flash19enable_sm80_to_sm89INS1_16FlashAttnFwdSm80INS1_25CollectiveMainloopFwdSm80ILi8ELi1ELb0EN4cute5tupleIJNS5_1CILi128EEENS7_ILi96EEENS7_ILi256EEEEEELi256ENS_6half_tEfNS_4arch4Sm80ELb1ELb0ELb1ELb0ELb0ELb0ELb1ELb0EEENS1_21CollectiveEpilogueFwdINS6_IJS8_SA_S9_EEENS6_IJNS7_ILi1EEESI_SI_EEESC_SE_Li256ELb0ELb1ELb0ELb0EEENS1_30DynamicPersistentTileSchedulerILi256ELi256ELb0ELb1ELb0EEEEEEEEEvNT_6ParamsE,(.L_x_51 - _ZN7cutlass13device_kernelIN5flash19enable_sm80_to_sm89INS1_16FlashAttnFwdSm80INS1_25CollectiveMainloopFwdSm80ILi8ELi1ELb0EN4cute5tupleIJNS5_1CILi128EEENS7_ILi96EEENS7_ILi256EEEEEELi256ENS_6half_tEfNS_4arch4Sm80ELb1ELb0ELb1ELb0ELb0ELb0ELb1ELb0EEENS1_21CollectiveEpilogueFwdINS6_IJS8_SA_S9_EEENS6_IJNS7_ILi1EEESI_SI_EEESC_SE_Li256ELb0ELb1ELb0ELb0EEENS1_30DynamicPersistentTileSchedulerILi256ELi256ELb0ELb1ELb0EEEEEEEEEvNT_6ParamsE)
        .other          _ZN7cutlass13device_kernelIN5flash19enable_sm80_to_sm89INS1_16FlashAttnFwdSm80INS1_25CollectiveMainloopFwdSm80ILi8ELi1ELb0EN4cute5tupleIJNS5_1CILi128EEENS7_ILi96EEENS7_ILi256EEEEEELi256ENS_6half_tEfNS_4arch4Sm80ELb1ELb0ELb1ELb0ELb0ELb0ELb1ELb0EEENS1_21CollectiveEpilogueFwdINS6_IJS8_SA_S9_EEENS6_IJNS7_ILi1EEESI_SI_EEESC_SE_Li256ELb0ELb1ELb0ELb0EEENS1_30DynamicPersistentTileSchedulerILi256ELi256ELb0ELb1ELb0EEEEEEEEEvNT_6ParamsE,@"STO_CUDA_ENTRY STV_DEFAULT"
_ZN7cutlass13device_kernelIN5flash19enable_sm80_to_sm89INS1_16FlashAttnFwdSm80INS1_25CollectiveMainloopFwdSm80ILi8ELi1ELb0EN4cute5tupleIJNS5_1CILi128EEENS7_ILi96EEENS7_ILi256EEEEEELi256ENS_6half_tEfNS_4arch4Sm80ELb1ELb0ELb1ELb0ELb0ELb0ELb1ELb0EEENS1_21CollectiveEpilogueFwdINS6_IJS8_SA_S9_EEENS6_IJNS7_ILi1EEESI_SI_EEESC_SE_Li256ELb0ELb1ELb0ELb0EEENS1_30DynamicPersistentTileSchedulerILi256ELi256ELb0ELb1ELb0EEEEEEEEEvNT_6ParamsE:
[----:B------:R-:W-:Y:S01]  /*0000*/  LDC R1, c[0x0][0x28] ;  /* 0x00000a00ff017b82 */ /* 0x000fe20000000800 */
[----:B------:R-:W-:Y:S05]  /*0010*/  EXIT ;  /* 0x000000000000794d */ /* 0x000fea0003800000 */
.L_x_15:
        /* <DEDUP_REMOVED lines=14> */
.L_x_51:


//--------------------- .text._ZN7cutlass13device_kernelIN5flash19enable_sm80_to_sm89INS1_16FlashAttnFwdSm80INS1_25CollectiveMainloopFwdSm80ILi8ELi1ELb0EN4cute5tupleIJNS5_1CILi128EEENS7_ILi96EEENS7_ILi256EEEEEELi256ENS_6half_tEfNS_4arch4Sm80ELb1ELb0ELb1ELb1ELb0ELb0ELb1ELb0EEENS1_21CollectiveEpilogueFwdINS6_IJS8_SA_S9_EEENS6_IJNS7_ILi1EEESI_SI_EEESC_SE_Li256ELb1ELb1ELb0ELb0EEENS1_19SingleTileSchedulerILb1ELb0ELb1ELi128EEEEEEEEEvNT_6ParamsE --------------------------
	.section	.text._ZN7cutlass13device_kernelIN5flash19enable_sm80_to_sm89INS1_16FlashAttnFwdSm80INS1_25CollectiveMainloopFwdSm80ILi8ELi1ELb0EN4cute5tupleIJNS5_1CILi128EEENS7_ILi96EEENS7_ILi256EEEEEELi256ENS_6half_tEfNS_4arch4Sm80ELb1ELb0ELb1ELb1ELb0ELb0ELb1ELb0EEENS1_21CollectiveEpilogueFwdINS6_IJS8_SA_S9_EEENS6_IJNS7_ILi1EEESI_SI_EEESC_SE_Li256ELb1ELb1ELb0ELb0EEENS1_19SingleTileSchedulerILb1ELb0ELb1ELi128EEEEEEEEEvNT_6ParamsE,"ax",@progbits
	.align	128
.text._ZN7cutlass13device_kernelIN5flash19enable_sm80_to_sm89INS1_16FlashAttnFwdSm80INS1_25CollectiveMainloopFwdSm80ILi8ELi1ELb0EN4cute5tupleIJNS5_1CILi128EEENS7_ILi96EEENS7_ILi256EEEEEELi256ENS_6half_tEfNS_4arch4Sm80ELb1ELb0ELb1ELb1ELb0ELb0ELb1ELb0EEENS1_21CollectiveEpilogueFwdINS6_IJS8_SA_S9_EEENS6_IJNS7_ILi1EEESI_SI_EEESC_SE_Li256ELb1ELb1ELb0ELb0EEENS1_19SingleTileSchedulerILb1ELb0ELb1ELi128EEEEEEEEEvNT_6ParamsE:
        .type           _ZN7cutlass13device_kernelIN5flash19enable_sm80_to_sm89INS1_16FlashAttnFwdSm80INS1_25CollectiveMainloopFwdSm80ILi8ELi1ELb0EN4cute5tupleIJNS5_1CILi128EEENS7_ILi96EEENS7_ILi256EEEEEELi256ENS_6half_tEfNS_4arch4Sm80ELb1ELb0ELb1ELb1ELb0ELb0ELb1ELb0EEENS1_21CollectiveEpilogueFwdINS6_IJS8_SA_S9_EEENS6_IJNS7_ILi1EEESI_SI_EEESC_SE_Li256ELb1ELb1ELb0ELb0EEENS1_19SingleTileSchedulerILb1ELb0ELb1ELi128EEEEEEEEEvNT_6ParamsE,@function
        .size           _ZN7cutlass13device_kernelIN5flash19enable_sm80_to_sm89INS1_16FlashAttnFwdSm80INS1_25CollectiveMainloopFwdSm80ILi8ELi1ELb0EN4cute5tupleIJNS5_1CILi128EEENS7_ILi96EEENS7_ILi256EEEEEELi256ENS_6half_tEfNS_4arch4Sm80ELb1ELb0ELb1ELb1ELb0ELb0ELb1ELb0EEENS1_21CollectiveEpilogueFwdINS6_IJS8_SA_S9_EEENS6_IJNS7_ILi1EEESI_SI_EEESC_SE_Li256ELb1ELb1ELb0ELb0EEENS1_19SingleTileSchedulerILb1ELb0ELb1ELi128EEEEEEEEEvNT_6ParamsE,(.L_x_52 - _ZN7cutlass13device_kernelIN5flash19enable_sm80_to_sm89INS1_16FlashAttnFwdSm80INS1_25CollectiveMainloopFwdSm80ILi8ELi1ELb0EN4cute5tupleIJNS5_1CILi128EEENS7_ILi96EEENS7_ILi256EEEEEELi256ENS_6half_tEfNS_4arch4Sm80ELb1ELb0ELb1ELb1ELb0ELb0ELb1ELb0EEENS1_21CollectiveEpilogueFwdINS6_IJS8_SA_S9_EEENS6_IJNS7_ILi1EEESI_SI_EEESC_SE_Li256ELb1ELb1ELb0ELb0EEENS1_19SingleTileSchedulerILb1ELb0ELb1ELi128EEEEEEEEEvNT_6ParamsE)
        .other          _ZN7cutlass13device_kernelIN5flash19enable_sm80_to_sm89INS1_16FlashAttnFwdSm80INS1_25CollectiveMainloopFwdSm80ILi8ELi1ELb0EN4cute5tupleIJNS5_1CILi128EEENS7_ILi96EEENS7_ILi256EEEEEELi256ENS_6half_tEfNS_4arch4Sm80ELb1ELb0ELb1ELb1ELb0ELb0ELb1ELb0EEENS1_21CollectiveEpilogueFwdINS6_IJS8_SA_S9_EEENS6_IJNS7_ILi1EEESI_SI_EEESC_SE_Li256ELb1ELb1ELb0ELb0EEENS1_19SingleTileSchedulerILb1ELb0ELb1ELi128EEEEEEEEEvNT_6ParamsE,@"STO_CUDA_ENTRY STV_DEFAULT"
_ZN7cutlass13device_kernelIN5flash19enable_sm80_to_sm89INS1_16FlashAttnFwdSm80INS1_25CollectiveMainloopFwdSm80ILi8ELi1ELb0EN4cute5tupleIJNS5_1CILi128EEENS7_ILi96EEENS7_ILi256EEEEEELi256ENS_6half_tEfNS_4arch4Sm80ELb1ELb0ELb1ELb1ELb0ELb0ELb1ELb0EEENS1_21CollectiveEpilogueFwdINS6_IJS8_SA_S9_EEENS6_IJNS7_ILi1EEESI_SI_EEESC_SE_Li256ELb1ELb1ELb0ELb0EEENS1_19SingleTileSchedulerILb1ELb0ELb1ELi128EEEEEEEEEvNT_6ParamsE:
[----:B------:R-:W-:Y:S01]  /*0000*/  LDC R1, c[0x0][0x28] ;  /* 0x00000a00ff017b82 */ /* 0x000fe20000000800 */
[----:B------:R-:W-:Y:S05]  /*0010*/  EXIT ;  /* 0x000000000000794d */ /* 0x000fea0003800000 */
.L_x_16:
        /* <DEDUP_REMOVED lines=14> */
.L_x_52:


//--------------------- .text._ZN7cutlass13device_kernelIN5flash19enable_sm80_to_sm89INS1_16FlashAttnFwdSm80INS1_25CollectiveMainloopFwdSm80ILi8ELi1ELb0EN4cute5tupleIJNS5_1CILi128EEENS7_ILi48EEENS7_ILi256EEEEEELi256ENS_6half_tEfNS_4arch4Sm80ELb1ELb0ELb1ELb1ELb0ELb1ELb1ELb0EEENS1_21CollectiveEpilogueFwdINS6_IJS8_SA_S9_EEENS6_IJNS7_ILi1EEESI_SI_EEESC_SE_Li256ELb1ELb1ELb0ELb0EEENS1_19SingleTileSchedulerILb1ELb0ELb1ELi128EEEEEEEEEvNT_6ParamsE --------------------------
	.section	.text._ZN7cutlass13device_kernelIN5flash19enable_sm80_to_sm89INS1_16FlashAttnFwdSm80INS1_25CollectiveMainloopFwdSm80ILi8ELi1ELb0EN4cute5tupleIJNS5_1CILi128EEENS7_ILi48EEENS7_ILi256EEEEEELi256ENS_6half_tEfNS_4arch4Sm80ELb1ELb0ELb1ELb1ELb0ELb1ELb1ELb0EEENS1_21CollectiveEpilogueFwdINS6_IJS8_SA_S9_EEENS6_IJNS7_ILi1EEESI_SI_EEESC_SE_Li256ELb1ELb1ELb0ELb0EEENS1_19SingleTileSchedulerILb1ELb0ELb1ELi128EEEEEEEEEvNT_6ParamsE,"ax",@progbits
	.align	128
.text._ZN7cutlass13device_kernelIN5flash19enable_sm80_to_sm89INS1_16FlashAttnFwdSm80INS1_25CollectiveMainloopFwdSm80ILi8ELi1ELb0EN4cute5tupleIJNS5_1CILi128EEENS7_ILi48EEENS7_ILi256EEEEEELi256ENS_6half_tEfNS_4arch4Sm80ELb1ELb0ELb1ELb1ELb0ELb1ELb1ELb0EEENS1_21CollectiveEpilogueFwdINS6_IJS8_SA_S9_EEENS6_IJNS7_ILi1EEESI_SI_EEESC_SE_Li256ELb1ELb1ELb0ELb0EEENS1_19SingleTileSchedulerILb1ELb0ELb1ELi128EEEEEEEEEvNT_6ParamsE:
        .type           _ZN7cutlass13device_kernelIN5flash19enable_sm80_to_sm89INS1_16FlashAttnFwdSm80INS1_25CollectiveMainloopFwdSm80ILi8ELi1ELb0EN4cute5tupleIJNS5_1CILi128EEENS7_ILi48EEENS7_ILi256EEEEEELi256ENS_6half_tEfNS_4arch4Sm80ELb1ELb0ELb1ELb1ELb0ELb1ELb1ELb0EEENS1_21CollectiveEpilogueFwdINS6_IJS8_SA_S9_EEENS6_IJNS7_ILi1EEESI_SI_EEESC_SE_Li256ELb1ELb1ELb0ELb0EEENS1_19SingleTileSchedulerILb1ELb0ELb1ELi128EEEEEEEEEvNT_6ParamsE,@function
        .size           _ZN7cutlass13device_kernelIN5flash19enable_sm80_to_sm89INS1_16FlashAttnFwdSm80INS1_25CollectiveMainloopFwdSm80ILi8ELi1ELb0EN4cute5tupleIJNS5_1CILi128EEENS7_ILi48EEENS7_ILi256EEEEEELi256ENS_6half_tEfNS_4arch4Sm80ELb1ELb0ELb1ELb1ELb0ELb1ELb1ELb0EEENS1_21CollectiveEpilogueFwdINS6_IJS8_SA_S9_EEENS6_IJNS7_ILi1EEESI_SI_EEESC_SE_Li256ELb1ELb1ELb0ELb0EEENS1_19SingleTileSchedulerILb1ELb0ELb1ELi128EEEEEEEEEvNT_6ParamsE,(.L_x_53 - _ZN7cutlass13device_kernelIN5flash19enable_sm80_to_sm89INS1_16FlashAttnFwdSm80INS1_25CollectiveMainloopFwdSm80ILi8ELi1ELb0EN4cute5tupleIJNS5_1CILi128EEENS7_ILi48EEENS7_ILi256EEEEEELi256ENS_6half_tEfNS_4arch4Sm80ELb1ELb0ELb1ELb1ELb0ELb1ELb1ELb0EEENS1_21CollectiveEpilogueFwdINS6_IJS8_SA_S9_EEENS6_IJNS7_ILi1EEESI_SI_EEESC_SE_Li256ELb1ELb1ELb0ELb0EEENS1_19SingleTileSchedulerILb1ELb0ELb1ELi128EEEEEEEEEvNT_6ParamsE)
        .other          _ZN7cutlass13device_kernelIN5flash19enable_sm80_to_sm89INS1_16FlashAttnFwdSm80INS1_25CollectiveMainloopFwdSm80ILi8ELi1ELb0EN4cute5tupleIJNS5_1CILi128EEENS7_ILi48EEENS7_ILi256EEEEEELi256ENS_6half_tEfNS_4arch4Sm80ELb1ELb0ELb1ELb1ELb0ELb1ELb1ELb0EEENS1_21CollectiveEpilogueFwdINS6_IJS8_SA_S9_EEENS6_IJNS7_ILi1EEESI_SI_EEESC_SE_Li256ELb1ELb1ELb0ELb0EEENS1_19SingleTileSchedulerILb1ELb0ELb1ELi128EEEEEEEEEvNT_6ParamsE,@"STO_CUDA_ENTRY STV_DEFAULT"
_ZN7cutlass13device_kernelIN5flash19enable_sm80_to_sm89INS1_16FlashAttnFwdSm80INS1_25CollectiveMainloopFwdSm80ILi8ELi1ELb0EN4cute5tupleIJNS5_1CILi128EEENS7_ILi48EEENS7_ILi256EEEEEELi256ENS_6half_tEfNS_4arch4Sm80ELb1ELb0ELb1ELb1ELb0ELb1ELb1ELb0EEENS1_21CollectiveEpilogueFwdINS6_IJS8_SA_S9_EEENS6_IJNS7_ILi1EEESI_SI_EEESC_SE_Li256ELb1ELb1ELb0ELb0EEENS1_19SingleTileSchedulerILb1ELb0ELb1ELi128EEEEEEEEEvNT_6ParamsE:
[----:B------:R-:W-:Y:S01]  /*0000*/  LDC R1, c[0x0][0x28] ;  /* 0x00000a00ff017b82 */ /* 0x000fe20000000800 */
[----:B------:R-:W-:Y:S05]  /*0010*/  EXIT ;  /* 0x000000000000794d */ /* 0x000fea0003800000 */
.L_x_17:
        /* <DEDUP_REMOVED lines=14> */
.L_x_53:


//--------------------- .text._ZN7cutlass13device_kernelIN5flash19enable_sm80_to_sm89INS1_16FlashAttnFwdSm80INS1_25CollectiveMainloopFwdSm80ILi8ELi1ELb1EN4cute5tupleIJNS5_1CILi128EEENS7_ILi64EEENS7_ILi256EEEEEELi256ENS_6half_tEfNS_4arch4Sm80ELb0ELb0ELb0ELb0ELb0ELb0ELb1ELb0EEENS1_21CollectiveEpilogueFwdINS6_IJS8_SA_S9_EEENS6_IJNS7_ILi1EEESI_SI_EEESC_SE_Li256ELb0ELb1ELb0ELb0EEENS1_19SingleTileSchedulerILb0ELb0ELb1ELi128EEEEEEEEEvNT_6ParamsE --------------------------
	.section	.text._ZN7cutlass13device_kernelIN5flash19enable_sm80_to_sm89INS1_16FlashAttnFwdSm80INS1_25CollectiveMainloopFwdSm80ILi8ELi1ELb1EN4cute5tupleIJNS5_1CILi128EEENS7_ILi64EEENS7_ILi256EEEEEELi256ENS_6half_tEfNS_4arch4Sm80ELb0ELb0ELb0ELb0ELb0ELb0ELb1ELb0EEENS1_21CollectiveEpilogueFwdINS6_IJS8_SA_S9_EEENS6_IJNS7_ILi1EEESI_SI_EEESC_SE_Li256ELb0ELb1ELb0ELb0EEENS1_19SingleTileSchedulerILb0ELb0ELb1ELi128EEEEEEEEEvNT_6ParamsE,"ax",@progbits
	.align	128
.text._ZN7cutlass13device_kernelIN5flash19enable_sm80_to_sm89INS1_16FlashAttnFwdSm80INS1_25CollectiveMainloopFwdSm80ILi8ELi1ELb1EN4cute5tupleIJNS5_1CILi128EEENS7_ILi64EEENS7_ILi256EEEEEELi256ENS_6half_tEfNS_4arch4Sm80ELb0ELb0ELb0ELb0ELb0ELb0ELb1ELb0EEENS1_21CollectiveEpilogueFwdINS6_IJS8_SA_S9_EEENS6_IJNS7_ILi1EEESI_SI_EEESC_SE_Li256ELb0ELb1ELb0ELb0EEENS1_19SingleTileSchedulerILb0ELb0ELb1ELi128EEEEEEEEEvNT_6ParamsE:
        .type           _ZN7cutlass13device_kernelIN5flash19enable_sm80_to_sm89INS1_16FlashAttnFwdSm80INS1_25CollectiveMainloopFwdSm80ILi8ELi1ELb1EN4cute5tupleIJNS5_1CILi128EEENS7_ILi64EEENS7_ILi256EEEEEELi256ENS_6half_tEfNS_4arch4Sm80ELb0ELb0ELb0ELb0ELb0ELb0ELb1ELb0EEENS1_21CollectiveEpilogueFwdINS6_IJS8_SA_S9_EEENS6_IJNS7_ILi1EEESI_SI_EEESC_SE_Li256ELb0ELb1ELb0ELb0EEENS1_19SingleTileSchedulerILb0ELb0ELb1ELi128EEEEEEEEEvNT_6ParamsE,@function
        .size           _ZN7cutlass13device_kernelIN5flash19enable_sm80_to_sm89INS1_16FlashAttnFwdSm80INS1_25CollectiveMainloopFwdSm80ILi8ELi1ELb1EN4cute5tupleIJNS5_1CILi128EEENS7_ILi64EEENS7_ILi256EEEEEELi256ENS_6half_tEfNS_4arch4Sm80ELb0ELb0ELb0ELb0ELb0ELb0ELb1ELb0EEENS1_21CollectiveEpilogueFwdINS6_IJS8_SA_S9_EEENS6_IJNS7_ILi1EEESI_SI_EEESC_SE_Li256ELb0ELb1ELb0ELb0EEENS1_19SingleTileSchedulerILb0ELb0ELb1ELi128EEEEEEEEEvNT_6ParamsE,(.L_x_54 - _ZN7cutlass13device_kernelIN5flash19enable_sm80_to_sm89INS1_16FlashAttnFwdSm80INS1_25CollectiveMainloopFwdSm80ILi8ELi1ELb1EN4cute5tupleIJNS5_1CILi128EEENS7_ILi64EEENS7_ILi256EEEEEELi256ENS_6half_tEfNS_4arch4Sm80ELb0ELb0ELb0ELb0ELb0ELb0ELb1ELb0EEENS1_21CollectiveEpilogueFwdINS6_IJS8_SA_S9_EEENS6_IJNS7_ILi1EEESI_SI_EEESC_SE_Li256ELb0ELb1ELb0ELb0EEENS1_19SingleTileSchedulerILb0ELb0ELb1ELi128EEEEEEEEEvNT_6ParamsE)
        .other          _ZN7cutlass13device_kernelIN5flash19enable_sm80_to_sm89INS1_16FlashAttnFwdSm80INS1_25CollectiveMainloopFwdSm80ILi8ELi1ELb1EN4cute5tupleIJNS5_1CILi128EEENS7_ILi64EEENS7_ILi256EEEEEELi256ENS_6half_tEfNS_4arch4Sm80ELb0ELb0ELb0ELb0ELb0ELb0ELb1ELb0EEENS1_21CollectiveEpilogueFwdINS6_IJS8_SA_S9_EEENS6_IJNS7_ILi1EEESI_SI_EEESC_SE_Li256ELb0ELb1ELb0ELb0EEENS1_19SingleTileSchedulerILb0ELb0ELb1ELi128EEEEEEEEEvNT_6ParamsE,@"STO_CUDA_ENTRY STV_DEFAULT"
_ZN7cutlass13device_kernelIN5flash19enable_sm80_to_sm89INS1_16FlashAttnFwdSm80INS1_25CollectiveMainloopFwdSm80ILi8ELi1ELb1EN4cute5tupleIJNS5_1CILi128EEENS7_ILi64EEENS7_ILi256EEEEEELi256ENS_6half_tEfNS_4arch4Sm80ELb0ELb0ELb0ELb0ELb0ELb0ELb1ELb0EEENS1_21CollectiveEpilogueFwdINS6_IJS8_SA_S9_EEENS6_IJNS7_ILi1EEESI_SI_EEESC_SE_Li256ELb0ELb1ELb0ELb0EEENS1_19SingleTileSchedulerILb0ELb0ELb1ELi128EEEEEEEEEvNT_6ParamsE:
[----:B------:R-:W-:Y:S01]  /*0000*/  LDC R1, c[0x0][0x28] ;  /* 0x00000a00ff017b82 */ /* 0x000fe20000000800 */
[----:B------:R-:W-:Y:S05]  /*0010*/  EXIT ;  /* 0x000000000000794d */ /* 0x000fea0003800000 */
.L_x_18:
        /* <DEDUP_REMOVED lines=14> */
.L_x_54:


//--------------------- .text._ZN7cutlass13device_kernelIN5flash19enable_sm80_to_sm89INS1_16FlashAttnFwdSm80INS1_25CollectiveMainloopFwdSm80ILi8ELi1ELb1EN4cute5tupleIJNS5_1CILi128EEENS7_ILi64EEENS7_ILi256EEEEEELi256ENS_6half_tEfNS_4arch4Sm80ELb0ELb0ELb0ELb1ELb0ELb0ELb1ELb0EEENS1_21CollectiveEpilogueFwdINS6_IJS8_SA_S9_EEENS6_IJNS7_ILi1EEESI_SI_EEESC_SE_Li256ELb1ELb1ELb0ELb0EEENS1_19SingleTileSchedulerILb1ELb0ELb1ELi128EEEEEEEEEvNT_6ParamsE --------------------------
	.section	.text._ZN7cutlass13device_kernelIN5flash19enable_sm80_to_sm89INS1_16FlashAttnFwdSm80INS1_25CollectiveMainloopFwdSm80ILi8ELi1ELb1EN4cute5tupleIJNS5_1CILi128EEENS7_ILi64EEENS7_ILi256EEEEEELi256ENS_6half_tEfNS_4arch4Sm80ELb0ELb0ELb0ELb1ELb0ELb0ELb1ELb0EEENS1_21CollectiveEpilogueFwdINS6_IJS8_SA_S9_EEENS6_IJNS7_ILi1EEESI_SI_EEESC_SE_Li256ELb1ELb1ELb0ELb0EEENS1_19SingleTileSchedulerILb1ELb0ELb1ELi128EEEEEEEEEvNT_6ParamsE,"ax",@progbits
	.align	128
.text._ZN7cutlass13device_kernelIN5flash19enable_sm80_to_sm89INS1_16FlashAttnFwdSm80INS1_25CollectiveMainloopFwdSm80ILi8ELi1ELb1EN4cute5tupleIJNS5_1CILi128EEENS7_ILi64EEENS7_ILi256EEEEEELi256ENS_6half_tEfNS_4arch4Sm80ELb0ELb0ELb0ELb1ELb0ELb0ELb1ELb0EEENS1_21CollectiveEpilogueFwdINS6_IJS8_SA_S9_EEENS6_IJNS7_ILi1EEESI_SI_EEESC_SE_Li256ELb1ELb1ELb0ELb0EEENS1_19SingleTileSchedulerILb1ELb0ELb1ELi128EEEEEEEEEvNT_6ParamsE:
        .type           _ZN7cutlass13device_kernelIN5flash19enable_sm80_to_sm89INS1_16FlashAttnFwdSm80INS1_25CollectiveMainloopFwdSm80ILi8ELi1ELb1EN4cute5tupleIJNS5_1CILi128EEENS7_ILi64EEENS7_ILi256EEEEEELi256ENS_6half_tEfNS_4arch4Sm80ELb0ELb0ELb0ELb1ELb0ELb0ELb1ELb0EEENS1_21CollectiveEpilogueFwdINS6_IJS8_SA_S9_EEENS6_IJNS7_ILi1EEESI_SI_EEESC_SE_Li256ELb1ELb1ELb0ELb0EEENS1_19SingleTileSchedulerILb1ELb0ELb1ELi128EEEEEEEEEvNT_6ParamsE,@function
        .size           _ZN7cutlass13device_kernelIN5flash19enable_sm80_to_sm89INS1_16FlashAttnFwdSm80INS1_25CollectiveMainloopFwdSm80ILi8ELi1ELb1EN4cute5tupleIJNS5_1CILi128EEENS7_ILi64EEENS7_ILi256EEEEEELi256ENS_6half_tEfNS_4arch4Sm80ELb0ELb0ELb0ELb1ELb0ELb0ELb1ELb0EEENS1_21CollectiveEpilogueFwdINS6_IJS8_SA_S9_EEENS6_IJNS7_ILi1EEESI_SI_EEESC_SE_Li256ELb1ELb1ELb0ELb0EEENS1_19SingleTileSchedulerILb1ELb0ELb1ELi128EEEEEEEEEvNT_6ParamsE,(.L_x_55 - _ZN7cutlass13device_kernelIN5flash19enable_sm80_to_sm89INS1_16FlashAttnFwdSm80INS1_25CollectiveMainloopFwdSm80ILi8ELi1ELb1EN4cute5tupleIJNS5_1CILi128EEENS7_ILi64EEENS7_ILi256EEEEEELi256ENS_6half_tEfNS_4arch4Sm80ELb0ELb0ELb0ELb1ELb0ELb0ELb1ELb0EEENS1_21CollectiveEpilogueFwdINS6_IJS8_SA_S9_EEENS6_IJNS7_ILi1EEESI_SI_EEESC_SE_Li256ELb1ELb1ELb0ELb0EEENS1_19SingleTileSchedulerILb1ELb0ELb1ELi128EEEEEEEEEvNT_6ParamsE)
        .other          _ZN7cutlass13device_kernelIN5flash19enable_sm80_to_sm89INS1_16FlashAttnFwdSm80INS1_25CollectiveMainloopFwdSm80ILi8ELi1ELb1EN4cute5tupleIJNS5_1CILi128EEENS7_ILi64EEENS7_ILi256EEEEEELi256ENS_6half_tEfNS_4arch4Sm80ELb0ELb0ELb0ELb1ELb0ELb0ELb1ELb0EEENS1_21CollectiveEpilogueFwdINS6_IJS8_SA_S9_EEENS6_IJNS7_ILi1EEESI_SI_EEESC_SE_Li256ELb1ELb1ELb0ELb0EEENS1_19SingleTileSchedulerILb1ELb0ELb1ELi128EEEEEEEEEvNT_6ParamsE,@"STO_CUDA_ENTRY STV_DEFAULT"
_ZN7cutlass13device_kernelIN5flash19enable_sm80_to_sm89INS1_16FlashAttnFwdSm80INS1_25CollectiveMainloopFwdSm80ILi8ELi1ELb1EN4cute5tupleIJNS5_1CILi128EEENS7_ILi64EEENS7_ILi256EEEEEELi256ENS_6half_tEfNS_4arch4Sm80ELb0ELb0ELb0ELb1ELb0ELb0ELb1ELb0EEENS1_21CollectiveEpilogueFwdINS6_IJS8_SA_S9_EEENS6_IJNS7_ILi1EEESI_SI_EEESC_SE_Li256ELb1ELb1ELb0ELb0EEENS1_19SingleTileSchedulerILb1ELb0ELb1ELi128EEEEEEEEEvNT_6ParamsE:
[----:B------:R-:W-:Y:S01]  /*0000*/  LDC R1, c[0x0][0x28] ;  /* 0x00000a00ff017b82 */ /* 0x000fe20000000800 */
[----:B------:R-:W-:Y:S05]  /*0010*/  EXIT ;  /* 0x000000000000794d */ /* 0x000fea0003800000 */
.L_x_19:
        /* <DEDUP_REMOVED lines=14> */
.L_x_55:


//--------------------- .text._ZN7cutlass13device_kernelIN5flash19enable_sm80_to_sm89INS1_16FlashAttnFwdSm80INS1_25CollectiveMainloopFwdSm80ILi8ELi1ELb0EN4cute5tupleIJNS5_1CILi128EEENS7_ILi32EEENS7_ILi256EEEEEELi256ENS_6half_tEfNS_4arch4Sm80ELb0ELb0ELb0ELb1ELb0ELb1ELb1ELb0EEENS1_21CollectiveEpilogueFwdINS6_IJS8_SA_S9_EEENS6_IJNS7_ILi1EEESI_SI_EEESC_SE_Li256ELb1ELb1ELb0ELb0EEENS1_19SingleTileSchedulerILb1ELb0ELb1ELi128EEEEEEEEEvNT_6ParamsE --------------------------
	.section	.text._ZN7cutlass13device_kernelIN5flash19enable_sm80_to_sm89INS1_16FlashAttnFwdSm80INS1_25CollectiveMainloopFwdSm80ILi8ELi1ELb0EN4cute5tupleIJNS5_1CILi128EEENS7_ILi32EEENS7_ILi256EEEEEELi256ENS_6half_tEfNS_4arch4Sm80ELb0ELb0ELb0ELb1ELb0ELb1ELb1ELb0EEENS1_21CollectiveEpilogueFwdINS6_IJS8_SA_S9_EEENS6_IJNS7_ILi1EEESI_SI_EEESC_SE_Li256ELb1ELb1ELb0ELb0EEENS1_19SingleTileSchedulerILb1ELb0ELb1ELi128EEEEEEEEEvNT_6ParamsE,"ax",@progbits
	.align	128
.text._ZN7cutlass13device_kernelIN5flash19enable_sm80_to_sm89INS1_16FlashAttnFwdSm80INS1_25CollectiveMainloopFwdSm80ILi8ELi1ELb0EN4cute5tupleIJNS5_1CILi128EEENS7_ILi32EEENS7_ILi256EEEEEELi256ENS_6half_tEfNS_4arch4Sm80ELb0ELb0ELb0ELb1ELb0ELb1ELb1ELb0EEENS1_21CollectiveEpilogueFwdINS6_IJS8_SA_S9_EEENS6_IJNS7_ILi1EEESI_SI_EEESC_SE_Li256ELb1ELb1ELb0ELb0EEENS1_19SingleTileSchedulerILb1ELb0ELb1ELi128EEEEEEEEEvNT_6ParamsE:
        .type           _ZN7cutlass13device_kernelIN5flash19enable_sm80_to_sm89INS1_16FlashAttnFwdSm80INS1_25CollectiveMainloopFwdSm80ILi8ELi1ELb0EN4cute5tupleIJNS5_1CILi128EEENS7_ILi32EEENS7_ILi256EEEEEELi256ENS_6half_tEfNS_4arch4Sm80ELb0ELb0ELb0ELb1ELb0ELb1ELb1ELb0EEENS1_21CollectiveEpilogueFwdINS6_IJS8_SA_S9_EEENS6_IJNS7_ILi1EEESI_SI_EEESC_SE_Li256ELb1ELb1ELb0ELb0EEENS1_19SingleTileSchedulerILb1ELb0ELb1ELi128EEEEEEEEEvNT_6ParamsE,@function
        .size           _ZN7cutlass13device_kernelIN5flash19enable_sm80_to_sm89INS1_16FlashAttnFwdSm80INS1_25CollectiveMainloopFwdSm80ILi8ELi1ELb0EN4cute5tupleIJNS5_1CILi128EEENS7_ILi32EEENS7_ILi256EEEEEELi256ENS_6half_tEfNS_4arch4Sm80ELb0ELb0ELb0ELb1ELb0ELb1ELb1ELb0EEENS1_21CollectiveEpilogueFwdINS6_IJS8_SA_S9_EEENS6_IJNS7_ILi1EEESI_SI_EEESC_SE_Li256ELb1ELb1ELb0ELb0EEENS1_19SingleTileSchedulerILb1ELb0ELb1ELi128EEEEEEEEEvNT_6ParamsE,(.L_x_56 - _ZN7cutlass13device_kernelIN5flash19enable_sm80_to_sm89INS1_16FlashAttnFwdSm80INS1_25CollectiveMainloopFwdSm80ILi8ELi1ELb0EN4cute5tupleIJNS5_1CILi128EEENS7_ILi32EEENS7_ILi256EEEEEELi256ENS_6half_tEfNS_4arch4Sm80ELb0ELb0ELb0ELb1ELb0ELb1ELb1ELb0EEENS1_21CollectiveEpilogueFwdINS6_IJS8_SA_S9_EEENS6_IJNS7_ILi1EEESI_SI_EEESC_SE_Li256ELb1ELb1ELb0ELb0EEENS1_19SingleTileSchedulerILb1ELb0ELb1ELi128EEEEEEEEEvNT_6ParamsE)
        .other          _ZN7cutlass13device_kernelIN5flash19enable_sm80_to_sm89INS1_16FlashAttnFwdSm80INS1_25CollectiveMainloopFwdSm80ILi8ELi1ELb0EN4cute5tupleIJNS5_1CILi128EEENS7_ILi32EEENS7_ILi256EEEEEELi256ENS_6half_tEfNS_4arch4Sm80ELb0ELb0ELb0ELb1ELb0ELb1ELb1ELb0EEENS1_21CollectiveEpilogueFwdINS6_IJS8_SA_S9_EEENS6_IJNS7_ILi1EEESI_SI_EEESC_SE_Li256ELb1ELb1ELb0ELb0EEENS1_19SingleTileSchedulerILb1ELb0ELb1ELi128EEEEEEEEEvNT_6ParamsE,@"STO_CUDA_ENTRY STV_DEFAULT"
_ZN7cutlass13device_kernelIN5flash19enable_sm80_to_sm89INS1_16FlashAttnFwdSm80INS1_25CollectiveMainloopFwdSm80ILi8ELi1ELb0EN4cute5tupleIJNS5_1CILi128EEENS7_ILi32EEENS7_ILi256EEEEEELi256ENS_6half_tEfNS_4arch4Sm80ELb0ELb0ELb0ELb1ELb0ELb1ELb1ELb0EEENS1_21CollectiveEpilogueFwdINS6_IJS8_SA_S9_EEENS6_IJNS7_ILi1EEESI_SI_EEESC_SE_Li256ELb1ELb1ELb0ELb0EEENS1_19SingleTileSchedulerILb1ELb0ELb1ELi128EEEEEEEEEvNT_6ParamsE:
[----:B------:R-:W-:Y:S01]  /*0000*/  LDC R1, c[0x0][0x28] ;  /* 0x00000a00ff017b82 */ /* 0x000fe20000000800 */
[----:B------:R-:W-:Y:S05]  /*0010*/  EXIT ;  /* 0x000000000000794d */ /* 0x000fea0003800000 */
.L_x_20:
        /* <DEDUP_REMOVED lines=14> */
.L_x_56:


//--------------------- .text._ZN7cutlass13device_kernelIN5flash19enable_sm80_to_sm89INS1_16FlashAttnFwdSm80INS1_25CollectiveMainloopFwdSm80ILi8ELi1ELb1EN4cute5tupleIJNS5_1CILi128EEENS7_ILi48EEENS7_ILi256EEEEEELi256ENS_6half_tEfNS_4arch4Sm80ELb0ELb1ELb0ELb0ELb0ELb0ELb1ELb0EEENS1_21CollectiveEpilogueFwdINS6_IJS8_SA_S9_EEENS6_IJNS7_ILi1EEESI_SI_EEESC_SE_Li256ELb0ELb1ELb0ELb0EEENS1_19SingleTileSchedulerILb0ELb0ELb1ELi128EEEEEEEEEvNT_6ParamsE --------------------------
	.section	.text._ZN7cutlass13device_kernelIN5flash19enable_sm80_to_sm89INS1_16FlashAttnFwdSm80INS1_25CollectiveMainloopFwdSm80ILi8ELi1ELb1EN4cute5tupleIJNS5_1CILi128EEENS7_ILi48EEENS7_ILi256EEEEEELi256ENS_6half_tEfNS_4arch4Sm80ELb0ELb1ELb0ELb0ELb0ELb0ELb1ELb0EEENS1_21CollectiveEpilogueFwdINS6_IJS8_SA_S9_EEENS6_IJNS7_ILi1EEESI_SI_EEESC_SE_Li256ELb0ELb1ELb0ELb0EEENS1_19SingleTileSchedulerILb0ELb0ELb1ELi128EEEEEEEEEvNT_6ParamsE,"ax",@progbits
	.align	128
.text._ZN7cutlass13device_kernelIN5flash19enable_sm80_to_sm89INS1_16FlashAttnFwdSm80INS1_25CollectiveMainloopFwdSm80ILi8ELi1ELb1EN4cute5tupleIJNS5_1CILi128EEENS7_ILi48EEENS7_ILi256EEEEEELi256ENS_6half_tEfNS_4arch4Sm80ELb0ELb1ELb0ELb0ELb0ELb0ELb1ELb0EEENS1_21CollectiveEpilogueFwdINS6_IJS8_SA_S9_EEENS6_IJNS7_ILi1EEESI_SI_EEESC_SE_Li256ELb0ELb1ELb0ELb0EEENS1_19SingleTileSchedulerILb0ELb0ELb1ELi128EEEEEEEEEvNT_6ParamsE:
        .type           _ZN7cutlass13device_kernelIN5flash19enable_sm80_to_sm89INS1_16FlashAttnFwdSm80INS1_25CollectiveMainloopFwdSm80ILi8ELi1ELb1EN4cute5tupleIJNS5_1CILi128EEENS7_ILi48EEENS7_ILi256EEEEEELi256ENS_6half_tEfNS_4arch4Sm80ELb0ELb1ELb0ELb0ELb0ELb0ELb1ELb0EEENS1_21CollectiveEpilogueFwdINS6_IJS8_SA_S9_EEENS6_IJNS7_ILi1EEESI_SI_EEESC_SE_Li256ELb0ELb1ELb0ELb0EEENS1_19SingleTileSchedulerILb0ELb0ELb1ELi128EEEEEEEEEvNT_6ParamsE,@function
        .size           _ZN7cutlass13device_kernelIN5flash19enable_sm80_to_sm89INS1_16FlashAttnFwdSm80INS1_25CollectiveMainloopFwdSm80ILi8ELi1ELb1EN4cute5tupleIJNS5_1CILi128EEENS7_ILi48EEENS7_ILi256EEEEEELi256ENS_6half_tEfNS_4arch4Sm80ELb0ELb1ELb0ELb0ELb0ELb0ELb1ELb0EEENS1_21CollectiveEpilogueFwdINS6_IJS8_SA_S9_EEENS6_IJNS7_ILi1EEESI_SI_EEESC_SE_Li256ELb0ELb1ELb0ELb0EEENS1_19SingleTileSchedulerILb0ELb0ELb1ELi128EEEEEEEEEvNT_6ParamsE,(.L_x_57 - _ZN7cutlass13device_kernelIN5flash19enable_sm80_to_sm89INS1_16FlashAttnFwdSm80INS1_25CollectiveMainloopFwdSm80ILi8ELi1ELb1EN4cute5tupleIJNS5_1CILi128EEENS7_ILi48EEENS7_ILi256EEEEEELi256ENS_6half_tEfNS_4arch4Sm80ELb0ELb1ELb0ELb0ELb0ELb0ELb1ELb0EEENS1_21CollectiveEpilogueFwdINS6_IJS8_SA_S9_EEENS6_IJNS7_ILi1EEESI_SI_EEESC_SE_Li256ELb0ELb1ELb0ELb0EEENS1_19SingleTileSchedulerILb0ELb0ELb1ELi128EEEEEEEEEvNT_6ParamsE)
        .other          _ZN7cutlass13device_kernelIN5flash19enable_sm80_to_sm89INS1_16FlashAttnFwdSm80INS1_25CollectiveMainloopFwdSm80ILi8ELi1ELb1EN4cute5tupleIJNS5_1CILi128EEENS7_ILi48EEENS7_ILi256EEEEEELi256ENS_6half_tEfNS_4arch4Sm80ELb0ELb1ELb0ELb0ELb0ELb0ELb1ELb0EEENS1_21CollectiveEpilogueFwdINS6_IJS8_SA_S9_EEENS6_IJNS7_ILi1EEESI_SI_EEESC_SE_Li256ELb0ELb1ELb0ELb0EEENS1_19SingleTileSchedulerILb0ELb0ELb1ELi128EEEEEEEEEvNT_6ParamsE,@"STO_CUDA_ENTRY STV_DEFAULT"
_ZN7cutlass13device_kernelIN5flash19enable_sm80_to_sm89INS1_16FlashAttnFwdSm80INS1_25CollectiveMainloopFwdSm80ILi8ELi1ELb1EN4cute5tupleIJNS5_1CILi128EEENS7_ILi48EEENS7_ILi256EEEEEELi256ENS_6half_tEfNS_4arch4Sm80ELb0ELb1ELb0ELb0ELb0ELb0ELb1ELb0EEENS1_21CollectiveEpilogueFwdINS6_IJS8_SA_S9_EEENS6_IJNS7_ILi1EEESI_SI_EEESC_SE_Li256ELb0ELb1ELb0ELb0EEENS1_19SingleTileSchedulerILb0ELb0ELb1ELi128EEEEEEEEEvNT_6ParamsE:
[----:B------:R-:W-:Y:S01]  /*0000*/  LDC R1, c[0x0][0x28] ;  /* 0x00000a00ff017b82 */ /* 0x000fe20000000800 */
[----:B------:R-:W-:Y:S05]  /*0010*/  EXIT ;  /* 0x000000000000794d */ /* 0x000fea0003800000 */
.L_x_21:
        /* <DEDUP_REMOVED lines=14> */
.L_x_57:


//--------------------- .text._ZN7cutlass13device_kernelIN5flash19enable_sm80_to_sm89INS1_16FlashAttnFwdSm80INS1_25CollectiveMainloopFwdSm80ILi8ELi1ELb1EN4cute5tupleIJNS5_1CILi128EEENS7_ILi48EEENS7_ILi256EEEEEELi256ENS_6half_tEfNS_4arch4Sm80ELb0ELb1ELb0ELb1ELb0ELb0ELb1ELb0EEENS1_21CollectiveEpilogueFwdINS6_IJS8_SA_S9_EEENS6_IJNS7_ILi1EEESI_SI_EEESC_SE_Li256ELb1ELb1ELb0ELb0EEENS1_19SingleTileSchedulerILb1ELb0ELb1ELi128EEEEEEEEEvNT_6ParamsE --------------------------
	.section	.text._ZN7cutlass13device_kernelIN5flash19enable_sm80_to_sm89INS1_16FlashAttnFwdSm80INS1_25CollectiveMainloopFwdSm80ILi8ELi1ELb1EN4cute5tupleIJNS5_1CILi128EEENS7_ILi48EEENS7_ILi256EEEEEELi256ENS_6half_tEfNS_4arch4Sm80ELb0ELb1ELb0ELb1ELb0ELb0ELb1ELb0EEENS1_21CollectiveEpilogueFwdINS6_IJS8_SA_S9_EEENS6_IJNS7_ILi1EEESI_SI_EEESC_SE_Li256ELb1ELb1ELb0ELb0EEENS1_19SingleTileSchedulerILb1ELb0ELb1ELi128EEEEEEEEEvNT_6ParamsE,"ax",@progbits
	.align	128
.text._ZN7cutlass13device_kernelIN5flash19enable_sm80_to_sm89INS1_16FlashAttnFwdSm80INS1_25CollectiveMainloopFwdSm80ILi8ELi1ELb1EN4cute5tupleIJNS5_1CILi128EEENS7_ILi48EEENS7_ILi256EEEEEELi256ENS_6half_tEfNS_4arch4Sm80ELb0ELb1ELb0ELb1ELb0ELb0ELb1ELb0EEENS1_21CollectiveEpilogueFwdINS6_IJS8_SA_S9_EEENS6_IJNS7_ILi1EEESI_SI_EEESC_SE_Li256ELb1ELb1ELb0ELb0EEENS1_19SingleTileSchedulerILb1ELb0ELb1ELi128EEEEEEEEEvNT_6ParamsE:
        .type           _ZN7cutlass13device_kernelIN5flash19enable_sm80_to_sm89INS1_16FlashAttnFwdSm80INS1_25CollectiveMainloopFwdSm80ILi8ELi1ELb1EN4cute5tupleIJNS5_1CILi128EEENS7_ILi48EEENS7_ILi256EEEEEELi256ENS_6half_tEfNS_4arch4Sm80ELb0ELb1ELb0ELb1ELb0ELb0ELb1ELb0EEENS1_21CollectiveEpilogueFwdINS6_IJS8_SA_S9_EEENS6_IJNS7_ILi1EEESI_SI_EEESC_SE_Li256ELb1ELb1ELb0ELb0EEENS1_19SingleTileSchedulerILb1ELb0ELb1ELi128EEEEEEEEEvNT_6ParamsE,@function
        .size           _ZN7cutlass13device_kernelIN5flash19enable_sm80_to_sm89INS1_16FlashAttnFwdSm80INS1_25CollectiveMainloopFwdSm80ILi8ELi1ELb1EN4cute5tupleIJNS5_1CILi128EEENS7_ILi48EEENS7_ILi256EEEEEELi256ENS_6half_tEfNS_4arch4Sm80ELb0ELb1ELb0ELb1ELb0ELb0ELb1ELb0EEENS1_21CollectiveEpilogueFwdINS6_IJS8_SA_S9_EEENS6_IJNS7_ILi1EEESI_SI_EEESC_SE_Li256ELb1ELb1ELb0ELb0EEENS1_19SingleTileSchedulerILb1ELb0ELb1ELi128EEEEEEEEEvNT_6ParamsE,(.L_x_58 - _ZN7cutlass13device_kernelIN5flash19enable_sm80_to_sm89INS1_16FlashAttnFwdSm80INS1_25CollectiveMainloopFwdSm80ILi8ELi1ELb1EN4cute5tupleIJNS5_1CILi128EEENS7_ILi48EEENS7_ILi256EEEEEELi256ENS_6half_tEfNS_4arch4Sm80ELb0ELb1ELb0ELb1ELb0ELb0ELb1ELb0EEENS1_21CollectiveEpilogueFwdINS6_IJS8_SA_S9_EEENS6_IJNS7_ILi1EEESI_SI_EEESC_SE_Li256ELb1ELb1ELb0ELb0EEENS1_19SingleTileSchedulerILb1ELb0ELb1ELi128EEEEEEEEEvNT_6ParamsE)
        .other          _ZN7cutlass13device_kernelIN5flash19enable_sm80_to_sm89INS1_16FlashAttnFwdSm80INS1_25CollectiveMainloopFwdSm80ILi8ELi1ELb1EN4cute5tupleIJNS5_1CILi128EEENS7_ILi48EEENS7_ILi256EEEEEELi256ENS_6half_tEfNS_4arch4Sm80ELb0ELb1ELb0ELb1ELb0ELb0ELb1ELb0EEENS1_21CollectiveEpilogueFwdINS6_IJS8_SA_S9_EEENS6_IJNS7_ILi1EEESI_SI_EEESC_SE_Li256ELb1ELb1ELb0ELb0EEENS1_19SingleTileSchedulerILb1ELb0ELb1ELi128EEEEEEEEEvNT_6ParamsE,@"STO_CUDA_ENTRY STV_DEFAULT"
_ZN7cutlass13device_kernelIN5flash19enable_sm80_to_sm89INS1_16FlashAttnFwdSm80INS1_25CollectiveMainloopFwdSm80ILi8ELi1ELb1EN4cute5tupleIJNS5_1CILi128EEENS7_ILi48EEENS7_ILi256EEEEEELi256ENS_6half_tEfNS_4arch4Sm80ELb0ELb1ELb0ELb1ELb0ELb0ELb1ELb0EEENS1_21CollectiveEpilogueFwdINS6_IJS8_SA_S9_EEENS6_IJNS7_ILi1EEESI_SI_EEESC_SE_Li256ELb1ELb1ELb0ELb0EEENS1_19SingleTileSchedulerILb1ELb0ELb1ELi128EEEEEEEEEvNT_6ParamsE:
[----:B------:R-:W-:Y:S01]  /*0000*/  LDC R1, c[0x0][0x28] ;  /* 0x00000a00ff017b82 */ /* 0x000fe20000000800 */
[----:B------:R-:W-:Y:S05]  /*0010*/  EXIT ;  /* 0x000000000000794d */ /* 0x000fea0003800000 */
.L_x_22:
        /* <DEDUP_REMOVED lines=14> */
.L_x_58:


//--------------------- .text._ZN7cutlass13device_kernelIN5flash19enable_sm80_to_sm89INS1_16FlashAttnFwdSm80INS1_25CollectiveMainloopFwdSm80ILi8ELi1ELb0EN4cute5tupleIJNS5_1CILi128EEENS7_ILi32EEENS7_ILi256EEEEEELi256ENS_6half_tEfNS_4arch4Sm80ELb0ELb1ELb0ELb1ELb0ELb1ELb1ELb0EEENS1_21CollectiveEpilogueFwdINS6_IJS8_SA_S9_EEENS6_IJNS7_ILi1EEESI_SI_EEESC_SE_Li256ELb1ELb1ELb0ELb0EEENS1_19SingleTileSchedulerILb1ELb0ELb1ELi128EEEEEEEEEvNT_6ParamsE --------------------------
	.section	.text._ZN7cutlass13device_kernelIN5flash19enable_sm80_to_sm89INS1_16FlashAttnFwdSm80INS1_25CollectiveMainloopFwdSm80ILi8ELi1ELb0EN4cute5tupleIJNS5_1CILi128EEENS7_ILi32EEENS7_ILi256EEEEEELi256ENS_6half_tEfNS_4arch4Sm80ELb0ELb1ELb0ELb1ELb0ELb1ELb1ELb0EEENS1_21CollectiveEpilogueFwdINS6_IJS8_SA_S9_EEENS6_IJNS7_ILi1EEESI_SI_EEESC_SE_Li256ELb1ELb1ELb0ELb0EEENS1_19SingleTileSchedulerILb1ELb0ELb1ELi128EEEEEEEEEvNT_6ParamsE,"ax",@progbits
	.align	128
.text._ZN7cutlass13device_kernelIN5flash19enable_sm80_to_sm89INS1_16FlashAttnFwdSm80INS1_25CollectiveMainloopFwdSm80ILi8ELi1ELb0EN4cute5tupleIJNS5_1CILi128EEENS7_ILi32EEENS7_ILi256EEEEEELi256ENS_6half_tEfNS_4arch4Sm80ELb0ELb1ELb0ELb1ELb0ELb1ELb1ELb0EEENS1_21CollectiveEpilogueFwdINS6_IJS8_SA_S9_EEENS6_IJNS7_ILi1EEESI_SI_EEESC_SE_Li256ELb1ELb1ELb0ELb0EEENS1_19SingleTileSchedulerILb1ELb0ELb1ELi128EEEEEEEEEvNT_6ParamsE:
        .type           _ZN7cutlass13device_kernelIN5flash19enable_sm80_to_sm89INS1_16FlashAttnFwdSm80INS1_25CollectiveMainloopFwdSm80ILi8ELi1ELb0EN4cute5tupleIJNS5_1CILi128EEENS7_ILi32EEENS7_ILi256EEEEEELi256ENS_6half_tEfNS_4arch4Sm80ELb0ELb1ELb0ELb1ELb0ELb1ELb1ELb0EEENS1_21CollectiveEpilogueFwdINS6_IJS8_SA_S9_EEENS6_IJNS7_ILi1EEESI_SI_EEESC_SE_Li256ELb1ELb1ELb0ELb0EEENS1_19SingleTileSchedulerILb1ELb0ELb1ELi128EEEEEEEEEvNT_6ParamsE,@function
        .size           _ZN7cutlass13device_kernelIN5flash19enable_sm80_to_sm89INS1_16FlashAttnFwdSm80INS1_25CollectiveMainloopFwdSm80ILi8ELi1ELb0EN4cute5tupleIJNS5_1CILi128EEENS7_ILi32EEENS7_ILi256EEEEEELi256ENS_6half_tEfNS_4arch4Sm80ELb0ELb1ELb0ELb1ELb0ELb1ELb1ELb0EEENS1_21CollectiveEpilogueFwdINS6_IJS8_SA_S9_EEENS6_IJNS7_ILi1EEESI_SI_EEESC_SE_Li256ELb1ELb1ELb0ELb0EEENS1_19SingleTileSchedulerILb1ELb0ELb1ELi128EEEEEEEEEvNT_6ParamsE,(.L_x_59 - _ZN7cutlass13device_kernelIN5flash19enable_sm80_to_sm89INS1_16FlashAttnFwdSm80INS1_25CollectiveMainloopFwdSm80ILi8ELi1ELb0EN4cute5tupleIJNS5_1CILi128EEENS7_ILi32EEENS7_ILi256EEEEEELi256ENS_6half_tEfNS_4arch4Sm80ELb0ELb1ELb0ELb1ELb0ELb1ELb1ELb0EEENS1_21CollectiveEpilogueFwdINS6_IJS8_SA_S9_EEENS6_IJNS7_ILi1EEESI_SI_EEESC_SE_Li256ELb1ELb1ELb0ELb0EEENS1_19SingleTileSchedulerILb1ELb0ELb1ELi128EEEEEEEEEvNT_6ParamsE)
        .other          _ZN7cutlass13device_kernelIN5flash19enable_sm80_to_sm89INS1_16FlashAttnFwdSm80INS1_25CollectiveMainloopFwdSm80ILi8ELi1ELb0EN4cute5tupleIJNS5_1CILi128EEENS7_ILi32EEENS7_ILi256EEEEEELi256ENS_6half_tEfNS_4arch4Sm80ELb0ELb1ELb0ELb1ELb0ELb1ELb1ELb0EEENS1_21CollectiveEpilogueFwdINS6_IJS8_SA_S9_EEENS6_IJNS7_ILi1EEESI_SI_EEESC_SE_Li256ELb1ELb1ELb0ELb0EEENS1_19SingleTileSchedulerILb1ELb0ELb1ELi128EEEEEEEEEvNT_6ParamsE,@"STO_CUDA_ENTRY STV_DEFAULT"
_ZN7cutlass13device_kernelIN5flash19enable_sm80_to_sm89INS1_16FlashAttnFwdSm80INS1_25CollectiveMainloopFwdSm80ILi8ELi1ELb0EN4cute5tupleIJNS5_1CILi128EEENS7_ILi32EEENS7_ILi256EEEEEELi256ENS_6half_tEfNS_4arch4Sm80ELb0ELb1ELb0ELb1ELb0ELb1ELb1ELb0EEENS1_21CollectiveEpilogueFwdINS6_IJS8_SA_S9_EEENS6_IJNS7_ILi1EEESI_SI_EEESC_SE_Li256ELb1ELb1ELb0ELb0EEENS1_19SingleTileSchedulerILb1ELb0ELb1ELi128EEEEEEEEEvNT_6ParamsE:
[----:B------:R-:W-:Y:S01]  /*0000*/  LDC R1, c[0x0][0x28] ;  /* 0x00000a00ff017b82 */ /* 0x000fe20000000800 */
[----:B------:R-:W-:Y:S05]  /*0010*/  EXIT ;  /* 0x000000000000794d */ /* 0x000fea0003800000 */
.L_x_23:
        /* <DEDUP_REMOVED lines=14> */
.L_x_59:


//--------------------- .text._ZN7cutlass13device_kernelIN5flash19enable_sm80_to_sm89INS1_16FlashAttnFwdSm80INS1_25CollectiveMainloopFwdSm80ILi8ELi1ELb1EN4cute5tupleIJNS5_1CILi128EEENS7_ILi64EEENS7_ILi256EEEEEELi256ENS_6half_tEfNS_4arch4Sm80ELb1ELb0ELb0ELb0ELb0ELb0ELb1ELb0EEENS1_21CollectiveEpilogueFwdINS6_IJS8_SA_S9_EEENS6_IJNS7_ILi1EEESI_SI_EEESC_SE_Li256ELb0ELb1ELb0ELb0EEENS1_30DynamicPersistentTileSchedulerILi256ELi256ELb0ELb1ELb0EEEEEEEEEvNT_6ParamsE --------------------------
	.section	.text._ZN7cutlass13device_kernelIN5flash19enable_sm80_to_sm89INS1_16FlashAttnFwdSm80INS1_25CollectiveMainloopFwdSm80ILi8ELi1ELb1EN4cute5tupleIJNS5_1CILi128EEENS7_ILi64EEENS7_ILi256EEEEEELi256ENS_6half_tEfNS_4arch4Sm80ELb1ELb0ELb0ELb0ELb0ELb0ELb1ELb0EEENS1_21CollectiveEpilogueFwdINS6_IJS8_SA_S9_EEENS6_IJNS7_ILi1EEESI_SI_EEESC_SE_Li256ELb0ELb1ELb0ELb0EEENS1_30DynamicPersistentTileSchedulerILi256ELi256ELb0ELb1ELb0EEEEEEEEEvNT_6ParamsE,"ax",@progbits
	.align	128
.text._ZN7cutlass13device_kernelIN5flash19enable_sm80_to_sm89INS1_16FlashAttnFwdSm80INS1_25CollectiveMainloopFwdSm80ILi8ELi1ELb1EN4cute5tupleIJNS5_1CILi128EEENS7_ILi64EEENS7_ILi256EEEEEELi256ENS_6half_tEfNS_4arch4Sm80ELb1ELb0ELb0ELb0ELb0ELb0ELb1ELb0EEENS1_21CollectiveEpilogueFwdINS6_IJS8_SA_S9_EEENS6_IJNS7_ILi1EEESI_SI_EEESC_SE_Li256ELb0ELb1ELb0ELb0EEENS1_30DynamicPersistentTileSchedulerILi256ELi256ELb0ELb1ELb0EEEEEEEEEvNT_6ParamsE:
        .type           _ZN7cutlass13device_kernelIN5flash19enable_sm80_to_sm89INS1_16FlashAttnFwdSm80INS1_25CollectiveMainloopFwdSm80ILi8ELi1ELb1EN4cute5tupleIJNS5_1CILi128EEENS7_ILi64EEENS7_ILi256EEEEEELi256ENS_6half_tEfNS_4arch4Sm80ELb1ELb0ELb0ELb0ELb0ELb0ELb1ELb0EEENS1_21CollectiveEpilogueFwdINS6_IJS8_SA_S9_EEENS6_IJNS7_ILi1EEESI_SI_EEESC_SE_Li256ELb0ELb1ELb0ELb0EEENS1_30DynamicPersistentTileSchedulerILi256ELi256ELb0ELb1ELb0EEEEEEEEEvNT_6ParamsE,@function
        .size           _ZN7cutlass13device_kernelIN5flash19enable_sm80_to_sm89INS1_16FlashAttnFwdSm80INS1_25CollectiveMainloopFwdSm80ILi8ELi1ELb1EN4cute5tupleIJNS5_1CILi128EEENS7_ILi64EEENS7_ILi256EEEEEELi256ENS_6half_tEfNS_4arch4Sm80ELb1ELb0ELb0ELb0ELb0ELb0ELb1ELb0EEENS1_21CollectiveEpilogueFwdINS6_IJS8_SA_S9_EEENS6_IJNS7_ILi1EEESI_SI_EEESC_SE_Li256ELb0ELb1ELb0ELb0EEENS1_30DynamicPersistentTileSchedulerILi256ELi256ELb0ELb1ELb0EEEEEEEEEvNT_6ParamsE,(.L_x_60 - _ZN7cutlass13device_kernelIN5flash19enable_sm80_to_sm89INS1_16FlashAttnFwdSm80INS1_25CollectiveMainloopFwdSm80ILi8ELi1ELb1EN4cute5tupleIJNS5_1CILi128EEENS7_ILi64EEENS7_ILi256EEEEEELi256ENS_6half_tEfNS_4arch4Sm80ELb1ELb0ELb0ELb0ELb0ELb0ELb1ELb0EEENS1_21CollectiveEpilogueFwdINS6_IJS8_SA_S9_EEENS6_IJNS7_ILi1EEESI_SI_EEESC_SE_Li256ELb0ELb1ELb0ELb0EEENS1_30DynamicPersistentTileSchedulerILi256ELi256ELb0ELb1ELb0EEEEEEEEEvNT_6ParamsE)
        .other          _ZN7cutlass13device_kernelIN5flash19enable_sm80_to_sm89INS1_16FlashAttnFwdSm80INS1_25CollectiveMainloopFwdSm80ILi8ELi1ELb1EN4cute5tupleIJNS5_1CILi128EEENS7_ILi64EEENS7_ILi256EEEEEELi256ENS_6half_tEfNS_4arch4Sm80ELb1ELb0ELb0ELb0ELb0ELb0ELb1ELb0EEENS1_21CollectiveEpilogueFwdINS6_IJS8_SA_S9_EEENS6_IJNS7_ILi1EEESI_SI_EEESC_SE_Li256ELb0ELb1ELb0ELb0EEENS1_30DynamicPersistentTileSchedulerILi256ELi256ELb0ELb1ELb0EEEEEEEEEvNT_6ParamsE,@"STO_CUDA_ENTRY STV_DEFAULT"
_ZN7cutlass13device_kernelIN5flash19enable_sm80_to_sm89INS1_16FlashAttnFwdSm80INS1_25CollectiveMainloopFwdSm80ILi8ELi1ELb1EN4cute5tupleIJNS5_1CILi128EEENS7_ILi64EEENS7_ILi256EEEEEELi256ENS_6half_tEfNS_4arch4Sm80ELb1ELb0ELb0ELb0ELb0ELb0ELb1ELb0EEENS1_21CollectiveEpilogueFwdINS6_IJS8_SA_S9_EEENS6_IJNS7_ILi1EEESI_SI_EEESC_SE_Li256ELb0ELb1ELb0ELb0EEENS1_30DynamicPersistentTileSchedulerILi256ELi256ELb0ELb1ELb0EEEEEEEEEvNT_6ParamsE:
[----:B------:R-:W-:Y:S01]  /*0000*/  LDC R1, c[0x0][0x28] ;  /* 0x00000a00ff017b82 */ /* 0x000fe20000000800 */
[----:B------:R-:W-:Y:S05]  /*0010*/  EXIT ;  /* 0x000000000000794d */ /* 0x000fea0003800000 */
.L_x_24:
        /* <DEDUP_REMOVED lines=14> */
.L_x_60:


//--------------------- .text._ZN7cutlass13device_kernelIN5flash19enable_sm80_to_sm89INS1_16FlashAttnFwdSm80INS1_25CollectiveMainloopFwdSm80ILi8ELi1ELb1EN4cute5tupleIJNS5_1CILi128EEENS7_ILi64EEENS7_ILi256EEEEEELi256ENS_6half_tEfNS_4arch4Sm80ELb1ELb0ELb0ELb1ELb0ELb0ELb1ELb0EEENS1_21CollectiveEpilogueFwdINS6_IJS8_SA_S9_EEENS6_IJNS7_ILi1EEESI_SI_EEESC_SE_Li256ELb1ELb1ELb0ELb0EEENS1_19SingleTileSchedulerILb1ELb0ELb1ELi128EEEEEEEEEvNT_6ParamsE --------------------------
	.section	.text._ZN7cutlass13device_kernelIN5flash19enable_sm80_to_sm89INS1_16FlashAttnFwdSm80INS1_25CollectiveMainloopFwdSm80ILi8ELi1ELb1EN4cute5tupleIJNS5_1CILi128EEENS7_ILi64EEENS7_ILi256EEEEEELi256ENS_6half_tEfNS_4arch4Sm80ELb1ELb0ELb0ELb1ELb0ELb0ELb1ELb0EEENS1_21CollectiveEpilogueFwdINS6_IJS8_SA_S9_EEENS6_IJNS7_ILi1EEESI_SI_EEESC_SE_Li256ELb1ELb1ELb0ELb0EEENS1_19SingleTileSchedulerILb1ELb0ELb1ELi128EEEEEEEEEvNT_6ParamsE,"ax",@progbits
	.align	128
.text._ZN7cutlass13device_kernelIN5flash19enable_sm80_to_sm89INS1_16FlashAttnFwdSm80INS1_25CollectiveMainloopFwdSm80ILi8ELi1ELb1EN4cute5tupleIJNS5_1CILi128EEENS7_ILi64EEENS7_ILi256EEEEEELi256ENS_6half_tEfNS_4arch4Sm80ELb1ELb0ELb0ELb1ELb0ELb0ELb1ELb0EEENS1_21CollectiveEpilogueFwdINS6_IJS8_SA_S9_EEENS6_IJNS7_ILi1EEESI_SI_EEESC_SE_Li256ELb1ELb1ELb0ELb0EEENS1_19SingleTileSchedulerILb1ELb0ELb1ELi128EEEEEEEEEvNT_6ParamsE:
        .type           _ZN7cutlass13device_kernelIN5flash19enable_sm80_to_sm89INS1_16FlashAttnFwdSm80INS1_25CollectiveMainloopFwdSm80ILi8ELi1ELb1EN4cute5tupleIJNS5_1CILi128EEENS7_ILi64EEENS7_ILi256EEEEEELi256ENS_6half_tEfNS_4arch4Sm80ELb1ELb0ELb0ELb1ELb0ELb0ELb1ELb0EEENS1_21CollectiveEpilogueFwdINS6_IJS8_SA_S9_EEENS6_IJNS7_ILi1EEESI_SI_EEESC_SE_Li256ELb1ELb1ELb0ELb0EEENS1_19SingleTileSchedulerILb1ELb0ELb1ELi128EEEEEEEEEvNT_6ParamsE,@function
        .size           _ZN7cutlass13device_kernelIN5flash19enable_sm80_to_sm89INS1_16FlashAttnFwdSm80INS1_25CollectiveMainloopFwdSm80ILi8ELi1ELb1EN4cute5tupleIJNS5_1CILi128EEENS7_ILi64EEENS7_ILi256EEEEEELi256ENS_6half_tEfNS_4arch4Sm80ELb1ELb0ELb0ELb1ELb0ELb0ELb1ELb0EEENS1_21CollectiveEpilogueFwdINS6_IJS8_SA_S9_EEENS6_IJNS7_ILi1EEESI_SI_EEESC_SE_Li256ELb1ELb1ELb0ELb0EEENS1_19SingleTileSchedulerILb1ELb0ELb1ELi128EEEEEEEEEvNT_6ParamsE,(.L_x_61 - _ZN7cutlass13device_kernelIN5flash19enable_sm80_to_sm89INS1_16FlashAttnFwdSm80INS1_25CollectiveMainloopFwdSm80ILi8ELi1ELb1EN4cute5tupleIJNS5_1CILi128EEENS7_ILi64EEENS7_ILi256EEEEEELi256ENS_6half_tEfNS_4arch4Sm80ELb1ELb0ELb0ELb1ELb0ELb0ELb1ELb0EEENS1_21CollectiveEpilogueFwdINS6_IJS8_SA_S9_EEENS6_IJNS7_ILi1EEESI_SI_EEESC_SE_Li256ELb1ELb1ELb0ELb0EEENS1_19SingleTileSchedulerILb1ELb0ELb1ELi128EEEEEEEEEvNT_6ParamsE)
        .other          _ZN7cutlass13device_kernelIN5flash19enable_sm80_to_sm89INS1_16FlashAttnFwdSm80INS1_25CollectiveMainloopFwdSm80ILi8ELi1ELb1EN4cute5tupleIJNS5_1CILi128EEENS7_ILi64EEENS7_ILi256EEEEEELi256ENS_6half_tEfNS_4arch4Sm80ELb1ELb0ELb0ELb1ELb0ELb0ELb1ELb0EEENS1_21CollectiveEpilogueFwdINS6_IJS8_SA_S9_EEENS6_IJNS7_ILi1EEESI_SI_EEESC_SE_Li256ELb1ELb1ELb0ELb0EEENS1_19SingleTileSchedulerILb1ELb0ELb1ELi128EEEEEEEEEvNT_6ParamsE,@"STO_CUDA_ENTRY STV_DEFAULT"
_ZN7cutlass13device_kernelIN5flash19enable_sm80_to_sm89INS1_16FlashAttnFwdSm80INS1_25CollectiveMainloopFwdSm80ILi8ELi1ELb1EN4cute5tupleIJNS5_1CILi128EEENS7_ILi64EEENS7_ILi256EEEEEELi256ENS_6half_tEfNS_4arch4Sm80ELb1ELb0ELb0ELb1ELb0ELb0ELb1ELb0EEENS1_21CollectiveEpilogueFwdINS6_IJS8_SA_S9_EEENS6_IJNS7_ILi1EEESI_SI_EEESC_SE_Li256ELb1ELb1ELb0ELb0EEENS1_19SingleTileSchedulerILb1ELb0ELb1ELi128EEEEEEEEEvNT_6ParamsE:
[----:B------:R-:W-:Y:S01]  /*0000*/  LDC R1, c[0x0][0x28] ;  /* 0x00000a00ff017b82 */ /* 0x000fe20000000800 */
[----:B------:R-:W-:Y:S05]  /*0010*/  EXIT ;  /* 0x000000000000794d */ /* 0x000fea0003800000 */
.L_x_25:
        /* <DEDUP_REMOVED lines=14> */
.L_x_61:


//--------------------- .text._ZN7cutlass13device_kernelIN5flash19enable_sm80_to_sm89INS1_16FlashAttnFwdSm80INS1_25CollectiveMainloopFwdSm80ILi8ELi1ELb0EN4cute5tupleIJNS5_1CILi128EEENS7_ILi32EEENS7_ILi256EEEEEELi256ENS_6half_tEfNS_4arch4Sm80ELb1ELb0ELb0ELb1ELb0ELb1ELb1ELb0EEENS1_21CollectiveEpilogueFwdINS6_IJS8_SA_S9_EEENS6_IJNS7_ILi1EEESI_SI_EEESC_SE_Li256ELb1ELb1ELb0ELb0EEENS1_19SingleTileSchedulerILb1ELb0ELb1ELi128EEEEEEEEEvNT_6ParamsE --------------------------
	.section	.text._ZN7cutlass13device_kernelIN5flash19enable_sm80_to_sm89INS1_16FlashAttnFwdSm80INS1_25CollectiveMainloopFwdSm80ILi8ELi1ELb0EN4cute5tupleIJNS5_1CILi128EEENS7_ILi32EEENS7_ILi256EEEEEELi256ENS_6half_tEfNS_4arch4Sm80ELb1ELb0ELb0ELb1ELb0ELb1ELb1ELb0EEENS1_21CollectiveEpilogueFwdINS6_IJS8_SA_S9_EEENS6_IJNS7_ILi1EEESI_SI_EEESC_SE_Li256ELb1ELb1ELb0ELb0EEENS1_19SingleTileSchedulerILb1ELb0ELb1ELi128EEEEEEEEEvNT_6ParamsE,"ax",@progbits
	.align	128
.text._ZN7cutlass13device_kernelIN5flash19enable_sm80_to_sm89INS1_16FlashAttnFwdSm80INS1_25CollectiveMainloopFwdSm80ILi8ELi1ELb0EN4cute5tupleIJNS5_1CILi128EEENS7_ILi32EEENS7_ILi256EEEEEELi256ENS_6half_tEfNS_4arch4Sm80ELb1ELb0ELb0ELb1ELb0ELb1ELb1ELb0EEENS1_21CollectiveEpilogueFwdINS6_IJS8_SA_S9_EEENS6_IJNS7_ILi1EEESI_SI_EEESC_SE_Li256ELb1ELb1ELb0ELb0EEENS1_19SingleTileSchedulerILb1ELb0ELb1ELi128EEEEEEEEEvNT_6ParamsE:
        .type           _ZN7cutlass13device_kernelIN5flash19enable_sm80_to_sm89INS1_16FlashAttnFwdSm80INS1_25CollectiveMainloopFwdSm80ILi8ELi1ELb0EN4cute5tupleIJNS5_1CILi128EEENS7_ILi32EEENS7_ILi256EEEEEELi256ENS_6half_tEfNS_4arch4Sm80ELb1ELb0ELb0ELb1ELb0ELb1ELb1ELb0EEENS1_21CollectiveEpilogueFwdINS6_IJS8_SA_S9_EEENS6_IJNS7_ILi1EEESI_SI_EEESC_SE_Li256ELb1ELb1ELb0ELb0EEENS1_19SingleTileSchedulerILb1ELb0ELb1ELi128EEEEEEEEEvNT_6ParamsE,@function
        .size           _ZN7cutlass13device_kernelIN5flash19enable_sm80_to_sm89INS1_16FlashAttnFwdSm80INS1_25CollectiveMainloopFwdSm80ILi8ELi1ELb0EN4cute5tupleIJNS5_1CILi128EEENS7_ILi32EEENS7_ILi256EEEEEELi256ENS_6half_tEfNS_4arch4Sm80ELb1ELb0ELb0ELb1ELb0ELb1ELb1ELb0EEENS1_21CollectiveEpilogueFwdINS6_IJS8_SA_S9_EEENS6_IJNS7_ILi1EEESI_SI_EEESC_SE_Li256ELb1ELb1ELb0ELb0EEENS1_19SingleTileSchedulerILb1ELb0ELb1ELi128EEEEEEEEEvNT_6ParamsE,(.L_x_62 - _ZN7cutlass13device_kernelIN5flash19enable_sm80_to_sm89INS1_16FlashAttnFwdSm80INS1_25CollectiveMainloopFwdSm80ILi8ELi1ELb0EN4cute5tupleIJNS5_1CILi128EEENS7_ILi32EEENS7_ILi256EEEEEELi256ENS_6half_tEfNS_4arch4Sm80ELb1ELb0ELb0ELb1ELb0ELb1ELb1ELb0EEENS1_21CollectiveEpilogueFwdINS6_IJS8_SA_S9_EEENS6_IJNS7_ILi1EEESI_SI_EEESC_SE_Li256ELb1ELb1ELb0ELb0EEENS1_19SingleTileSchedulerILb1ELb0ELb1ELi128EEEEEEEEEvNT_6ParamsE)
        .other          _ZN7cutlass13device_kernelIN5flash19enable_sm80_to_sm89INS1_16FlashAttnFwdSm80INS1_25CollectiveMainloopFwdSm80ILi8ELi1ELb0EN4cute5tupleIJNS5_1CILi128EEENS7_ILi32EEENS7_ILi256EEEEEELi256ENS_6half_tEfNS_4arch4Sm80ELb1ELb0ELb0ELb1ELb0ELb1ELb1ELb0EEENS1_21CollectiveEpilogueFwdINS6_IJS8_SA_S9_EEENS6_IJNS7_ILi1EEESI_SI_EEESC_SE_Li256ELb1ELb1ELb0ELb0EEENS1_19SingleTileSchedulerILb1ELb0ELb1ELi128EEEEEEEEEvNT_6ParamsE,@"STO_CUDA_ENTRY STV_DEFAULT"
_ZN7cutlass13device_kernelIN5flash19enable_sm80_to_sm89INS1_16FlashAttnFwdSm80INS1_25CollectiveMainloopFwdSm80ILi8ELi1ELb0EN4cute5tupleIJNS5_1CILi128EEENS7_ILi32EEENS7_ILi256EEEEEELi256ENS_6half_tEfNS_4arch4Sm80ELb1ELb0ELb0ELb1ELb0ELb1ELb1ELb0EEENS1_21CollectiveEpilogueFwdINS6_IJS8_SA_S9_EEENS6_IJNS7_ILi1EEESI_SI_EEESC_SE_Li256ELb1ELb1ELb0ELb0EEENS1_19SingleTileSchedulerILb1ELb0ELb1ELi128EEEEEEEEEvNT_6ParamsE:
[----:B------:R-:W-:Y:S01]  /*0000*/  LDC R1, c[0x0][0x28] ;  /* 0x00000a00ff017b82 */ /* 0x000fe20000000800 */
[----:B------:R-:W-:Y:S05]  /*0010*/  EXIT ;  /* 0x000000000000794d */ /* 0x000fea0003800000 */
.L_x_26:
        /* <DEDUP_REMOVED lines=14> */
.L_x_62:


//--------------------- .text._ZN7cutlass13device_kernelIN5flash19enable_sm80_to_sm89INS1_16FlashAttnFwdSm80INS1_25CollectiveMainloopFwdSm80ILi8ELi1ELb0EN4cute5tupleIJNS5_1CILi128EEENS7_ILi96EEENS7_ILi256EEEEEELi256ENS_6half_tEfNS_4arch4Sm80ELb0ELb0ELb0ELb0ELb0ELb0ELb1ELb0EEENS1_21CollectiveEpilogueFwdINS6_IJS8_SA_S9_EEENS6_IJNS7_ILi1EEESI_SI_EEESC_SE_Li256ELb0ELb1ELb0ELb0EEENS1_19SingleTileSchedulerILb0ELb0ELb1ELi128EEEEEEEEEvNT_6ParamsE --------------------------
	.section	.text._ZN7cutlass13device_kernelIN5flash19enable_sm80_to_sm89INS1_16FlashAttnFwdSm80INS1_25CollectiveMainloopFwdSm80ILi8ELi1ELb0EN4cute5tupleIJNS5_1CILi128EEENS7_ILi96EEENS7_ILi256EEEEEELi256ENS_6half_tEfNS_4arch4Sm80ELb0ELb0ELb0ELb0ELb0ELb0ELb1ELb0EEENS1_21CollectiveEpilogueFwdINS6_IJS8_SA_S9_EEENS6_IJNS7_ILi1EEESI_SI_EEESC_SE_Li256ELb0ELb1ELb0ELb0EEENS1_19SingleTileSchedulerILb0ELb0ELb1ELi128EEEEEEEEEvNT_6ParamsE,"ax",@progbits
	.align	128
.text._ZN7cutlass13device_kernelIN5flash19enable_sm80_to_sm89INS1_16FlashAttnFwdSm80INS1_25CollectiveMainloopFwdSm80ILi8ELi1ELb0EN4cute5tupleIJNS5_1CILi128EEENS7_ILi96EEENS7_ILi256EEEEEELi256ENS_6half_tEfNS_4arch4Sm80ELb0ELb0ELb0ELb0ELb0ELb0ELb1ELb0EEENS1_21CollectiveEpilogueFwdINS6_IJS8_SA_S9_EEENS6_IJNS7_ILi1EEESI_SI_EEESC_SE_Li256ELb0ELb1ELb0ELb0EEENS1_19SingleTileSchedulerILb0ELb0ELb1ELi128EEEEEEEEEvNT_6ParamsE:
        .type           _ZN7cutlass13device_kernelIN5flash19enable_sm80_to_sm89INS1_16FlashAttnFwdSm80INS1_25CollectiveMainloopFwdSm80ILi8ELi1ELb0EN4cute5tupleIJNS5_1CILi128EEENS7_ILi96EEENS7_ILi256EEEEEELi256ENS_6half_tEfNS_4arch4Sm80ELb0ELb0ELb0ELb0ELb0ELb0ELb1ELb0EEENS1_21CollectiveEpilogueFwdINS6_IJS8_SA_S9_EEENS6_IJNS7_ILi1EEESI_SI_EEESC_SE_Li256ELb0ELb1ELb0ELb0EEENS1_19SingleTileSchedulerILb0ELb0ELb1ELi128EEEEEEEEEvNT_6ParamsE,@function
        .size           _ZN7cutlass13device_kernelIN5flash19enable_sm80_to_sm89INS1_16FlashAttnFwdSm80INS1_25CollectiveMainloopFwdSm80ILi8ELi1ELb0EN4cute5tupleIJNS5_1CILi128EEENS7_ILi96EEENS7_ILi256EEEEEELi256ENS_6half_tEfNS_4arch4Sm80ELb0ELb0ELb0ELb0ELb0ELb0ELb1ELb0EEENS1_21CollectiveEpilogueFwdINS6_IJS8_SA_S9_EEENS6_IJNS7_ILi1EEESI_SI_EEESC_SE_Li256ELb0ELb1ELb0ELb0EEENS1_19SingleTileSchedulerILb0ELb0ELb1ELi128EEEEEEEEEvNT_6ParamsE,(.L_x_63 - _ZN7cutlass13device_kernelIN5flash19enable_sm80_to_sm89INS1_16FlashAttnFwdSm80INS1_25CollectiveMainloopFwdSm80ILi8ELi1ELb0EN4cute5tupleIJNS5_1CILi128EEENS7_ILi96EEENS7_ILi256EEEEEELi256ENS_6half_tEfNS_4arch4Sm80ELb0ELb0ELb0ELb0ELb0ELb0ELb1ELb0EEENS1_21CollectiveEpilogueFwdINS6_IJS8_SA_S9_EEENS6_IJNS7_ILi1EEESI_SI_EEESC_SE_Li256ELb0ELb1ELb0ELb0EEENS1_19SingleTileSchedulerILb0ELb0ELb1ELi128EEEEEEEEEvNT_6ParamsE)
        .other          _ZN7cutlass13device_kernelIN5flash19enable_sm80_to_sm89INS1_16FlashAttnFwdSm80INS1_25CollectiveMainloopFwdSm80ILi8ELi1ELb0EN4cute5tupleIJNS5_1CILi128EEENS7_ILi96EEENS7_ILi256EEEEEELi256ENS_6half_tEfNS_4arch4Sm80ELb0ELb0ELb0ELb0ELb0ELb0ELb1ELb0EEENS1_21CollectiveEpilogueFwdINS6_IJS8_SA_S9_EEENS6_IJNS7_ILi1EEESI_SI_EEESC_SE_Li256ELb0ELb1ELb0ELb0EEENS1_19SingleTileSchedulerILb0ELb0ELb1ELi128EEEEEEEEEvNT_6ParamsE,@"STO_CUDA_ENTRY STV_DEFAULT"
_ZN7cutlass13device_kernelIN5flash19enable_sm80_to_sm89INS1_16FlashAttnFwdSm80INS1_25CollectiveMainloopFwdSm80ILi8ELi1ELb0EN4cute5tupleIJNS5_1CILi128EEENS7_ILi96EEENS7_ILi256EEEEEELi256ENS_6half_tEfNS_4arch4Sm80ELb0ELb0ELb0ELb0ELb0ELb0ELb1ELb0EEENS1_21CollectiveEpilogueFwdINS6_IJS8_SA_S9_EEENS6_IJNS7_ILi1EEESI_SI_EEESC_SE_Li256ELb0ELb1ELb0ELb0EEENS1_19SingleTileSchedulerILb0ELb0ELb1ELi128EEEEEEEEEvNT_6ParamsE:
[----:B------:R-:W-:Y:S01]  /*0000*/  LDC R1, c[0x0][0x28] ;  /* 0x00000a00ff017b82 */ /* 0x000fe20000000800 */
[----:B------:R-:W-:Y:S05]  /*0010*/  EXIT ;  /* 0x000000000000794d */ /* 0x000fea0003800000 */
.L_x_27:
        /* <DEDUP_REMOVED lines=14> */
.L_x_63:


//--------------------- .text._ZN7cutlass13device_kernelIN5flash19enable_sm80_to_sm89INS1_16FlashAttnFwdSm80INS1_25CollectiveMainloopFwdSm80ILi8ELi1ELb0EN4cute5tupleIJNS5_1CILi128EEENS7_ILi96EEENS7_ILi256EEEEEELi256ENS_6half_tEfNS_4arch4Sm80ELb0ELb0ELb0ELb1ELb0ELb0ELb1ELb0EEENS1_21CollectiveEpilogueFwdINS6_IJS8_SA_S9_EEENS6_IJNS7_ILi1EEESI_SI_EEESC_SE_Li256ELb1ELb1ELb0ELb0EEENS1_19SingleTileSchedulerILb1ELb0ELb1ELi128EEEEEEEEEvNT_6ParamsE --------------------------
	.section	.text._ZN7cutlass13device_kernelIN5flash19enable_sm80_to_sm89INS1_16FlashAttnFwdSm80INS1_25CollectiveMainloopFwdSm80ILi8ELi1ELb0EN4cute5tupleIJNS5_1CILi128EEENS7_ILi96EEENS7_ILi256EEEEEELi256ENS_6half_tEfNS_4arch4Sm80ELb0ELb0ELb0ELb1ELb0ELb0ELb1ELb0EEENS1_21CollectiveEpilogueFwdINS6_IJS8_SA_S9_EEENS6_IJNS7_ILi1EEESI_SI_EEESC_SE_Li256ELb1ELb1ELb0ELb0EEENS1_19SingleTileSchedulerILb1ELb0ELb1ELi128EEEEEEEEEvNT_6ParamsE,"ax",@progbits
	.align	128
.text._ZN7cutlass13device_kernelIN5flash19enable_sm80_to_sm89INS1_16FlashAttnFwdSm80INS1_25CollectiveMainloopFwdSm80ILi8ELi1ELb0EN4cute5tupleIJNS5_1CILi128EEENS7_ILi96EEENS7_ILi256EEEEEELi256ENS_6half_tEfNS_4arch4Sm80ELb0ELb0ELb0ELb1ELb0ELb0ELb1ELb0EEENS1_21CollectiveEpilogueFwdINS6_IJS8_SA_S9_EEENS6_IJNS7_ILi1EEESI_SI_EEESC_SE_Li256ELb1ELb1ELb0ELb0EEENS1_19SingleTileSchedulerILb1ELb0ELb1ELi128EEEEEEEEEvNT_6ParamsE:
        .type           _ZN7cutlass13device_kernelIN5flash19enable_sm80_to_sm89INS1_16FlashAttnFwdSm80INS1_25CollectiveMainloopFwdSm80ILi8ELi1ELb0EN4cute5tupleIJNS5_1CILi128EEENS7_ILi96EEENS7_ILi256EEEEEELi256ENS_6half_tEfNS_4arch4Sm80ELb0ELb0ELb0ELb1ELb0ELb0ELb1ELb0EEENS1_21CollectiveEpilogueFwdINS6_IJS8_SA_S9_EEENS6_IJNS7_ILi1EEESI_SI_EEESC_SE_Li256ELb1ELb1ELb0ELb0EEENS1_19SingleTileSchedulerILb1ELb0ELb1ELi128EEEEEEEEEvNT_6ParamsE,@function
        .size           _ZN7cutlass13device_kernelIN5flash19enable_sm80_to_sm89INS1_16FlashAttnFwdSm80INS1_25CollectiveMainloopFwdSm80ILi8ELi1ELb0EN4cute5tupleIJNS5_1CILi128EEENS7_ILi96EEENS7_ILi256EEEEEELi256ENS_6half_tEfNS_4arch4Sm80ELb0ELb0ELb0ELb1ELb0ELb0ELb1ELb0EEENS1_21CollectiveEpilogueFwdINS6_IJS8_SA_S9_EEENS6_IJNS7_ILi1EEESI_SI_EEESC_SE_Li256ELb1ELb1ELb0ELb0EEENS1_19SingleTileSchedulerILb1ELb0ELb1ELi128EEEEEEEEEvNT_6ParamsE,(.L_x_64 - _ZN7cutlass13device_kernelIN5flash19enable_sm80_to_sm89INS1_16FlashAttnFwdSm80INS1_25CollectiveMainloopFwdSm80ILi8ELi1ELb0EN4cute5tupleIJNS5_1CILi128EEENS7_ILi96EEENS7_ILi256EEEEEELi256ENS_6half_tEfNS_4arch4Sm80ELb0ELb0ELb0ELb1ELb0ELb0ELb1ELb0EEENS1_21CollectiveEpilogueFwdINS6_IJS8_SA_S9_EEENS6_IJNS7_ILi1EEESI_SI_EEESC_SE_Li256ELb1ELb1ELb0ELb0EEENS1_19SingleTileSchedulerILb1ELb0ELb1ELi128EEEEEEEEEvNT_6ParamsE)
        .other          _ZN7cutlass13device_kernelIN5flash19enable_sm80_to_sm89INS1_16FlashAttnFwdSm80INS1_25CollectiveMainloopFwdSm80ILi8ELi1ELb0EN4cute5tupleIJNS5_1CILi128EEENS7_ILi96EEENS7_ILi256EEEEEELi256ENS_6half_tEfNS_4arch4Sm80ELb0ELb0ELb0ELb1ELb0ELb0ELb1ELb0EEENS1_21CollectiveEpilogueFwdINS6_IJS8_SA_S9_EEENS6_IJNS7_ILi1EEESI_SI_EEESC_SE_Li256ELb1ELb1ELb0ELb0EEENS1_19SingleTileSchedulerILb1ELb0ELb1ELi128EEEEEEEEEvNT_6ParamsE,@"STO_CUDA_ENTRY STV_DEFAULT"
_ZN7cutlass13device_kernelIN5flash19enable_sm80_to_sm89INS1_16FlashAttnFwdSm80INS1_25CollectiveMainloopFwdSm80ILi8ELi1ELb0EN4cute5tupleIJNS5_1CILi128EEENS7_ILi96EEENS7_ILi256EEEEEELi256ENS_6half_tEfNS_4arch4Sm80ELb0ELb0ELb0ELb1ELb0ELb0ELb1ELb0EEENS1_21CollectiveEpilogueFwdINS6_IJS8_SA_S9_EEENS6_IJNS7_ILi1EEESI_SI_EEESC_SE_Li256ELb1ELb1ELb0ELb0EEENS1_19SingleTileSchedulerILb1ELb0ELb1ELi128EEEEEEEEEvNT_6ParamsE:
[----:B------:R-:W-:Y:S01]  /*0000*/  LDC R1, c[0x0][0x28] ;  /* 0x00000a00ff017b82 */ /* 0x000fe20000000800 */
[----:B------:R-:W-:Y:S05]  /*0010*/  EXIT ;  /* 0x000000000000794d */ /* 0x000fea0003800000 */
.L_x_28:
        /* <DEDUP_REMOVED lines=14> */
.L_x_64:


//--------------------- .text._ZN7cutlass13device_kernelIN5flash19enable_sm80_to_sm89INS1_16FlashAttnFwdSm80INS1_25CollectiveMainloopFwdSm80ILi8ELi1ELb0EN4cute5tupleIJNS5_1CILi128EEENS7_ILi48EEENS7_ILi256EEEEEELi256ENS_6half_tEfNS_4arch4Sm80ELb0ELb0ELb0ELb1ELb0ELb1ELb1ELb0EEENS1_21CollectiveEpilogueFwdINS6_IJS8_SA_S9_EEENS6_IJNS7_ILi1EEESI_SI_EEESC_SE_Li256ELb1ELb1ELb0ELb0EEENS1_19SingleTileSchedulerILb1ELb0ELb1ELi128EEEEEEEEEvNT_6ParamsE --------------------------
	.section	.text._ZN7cutlass13device_kernelIN5flash19enable_sm80_to_sm89INS1_16FlashAttnFwdSm80INS1_25CollectiveMainloopFwdSm80ILi8ELi1ELb0EN4cute5tupleIJNS5_1CILi128EEENS7_ILi48EEENS7_ILi256EEEEEELi256ENS_6half_tEfNS_4arch4Sm80ELb0ELb0ELb0ELb1ELb0ELb1ELb1ELb0EEENS1_21CollectiveEpilogueFwdINS6_IJS8_SA_S9_EEENS6_IJNS7_ILi1EEESI_SI_EEESC_SE_Li256ELb1ELb1ELb0ELb0EEENS1_19SingleTileSchedulerILb1ELb0ELb1ELi128EEEEEEEEEvNT_6ParamsE,"ax",@progbits
	.align	128
.text._ZN7cutlass13device_kernelIN5flash19enable_sm80_to_sm89INS1_16FlashAttnFwdSm80INS1_25CollectiveMainloopFwdSm80ILi8ELi1ELb0EN4cute5tupleIJNS5_1CILi128EEENS7_ILi48EEENS7_ILi256EEEEEELi256ENS_6half_tEfNS_4arch4Sm80ELb0ELb0ELb0ELb1ELb0ELb1ELb1ELb0EEENS1_21CollectiveEpilogueFwdINS6_IJS8_SA_S9_EEENS6_IJNS7_ILi1EEESI_SI_EEESC_SE_Li256ELb1ELb1ELb0ELb0EEENS1_19SingleTileSchedulerILb1ELb0ELb1ELi128EEEEEEEEEvNT_6ParamsE:
        .type           _ZN7cutlass13device_kernelIN5flash19enable_sm80_to_sm89INS1_16FlashAttnFwdSm80INS1_25CollectiveMainloopFwdSm80ILi8ELi1ELb0EN4cute5tupleIJNS5_1CILi128EEENS7_ILi48EEENS7_ILi256EEEEEELi256ENS_6half_tEfNS_4arch4Sm80ELb0ELb0ELb0ELb1ELb0ELb1ELb1ELb0EEENS1_21CollectiveEpilogueFwdINS6_IJS8_SA_S9_EEENS6_IJNS7_ILi1EEESI_SI_EEESC_SE_Li256ELb1ELb1ELb0ELb0EEENS1_19SingleTileSchedulerILb1ELb0ELb1ELi128EEEEEEEEEvNT_6ParamsE,@function
        .size           _ZN7cutlass13device_kernelIN5flash19enable_sm80_to_sm89INS1_16FlashAttnFwdSm80INS1_25CollectiveMainloopFwdSm80ILi8ELi1ELb0EN4cute5tupleIJNS5_1CILi128EEENS7_ILi48EEENS7_ILi256EEEEEELi256ENS_6half_tEfNS_4arch4Sm80ELb0ELb0ELb0ELb1ELb0ELb1ELb1ELb0EEENS1_21CollectiveEpilogueFwdINS6_IJS8_SA_S9_EEENS6_IJNS7_ILi1EEESI_SI_EEESC_SE_Li256ELb1ELb1ELb0ELb0EEENS1_19SingleTileSchedulerILb1ELb0ELb1ELi128EEEEEEEEEvNT_6ParamsE,(.L_x_65 - _ZN7cutlass13device_kernelIN5flash19enable_sm80_to_sm89INS1_16FlashAttnFwdSm80INS1_25CollectiveMainloopFwdSm80ILi8ELi1ELb0EN4cute5tupleIJNS5_1CILi128EEENS7_ILi48EEENS7_ILi256EEEEEELi256ENS_6half_tEfNS_4arch4Sm80ELb0ELb0ELb0ELb1ELb0ELb1ELb1ELb0EEENS1_21CollectiveEpilogueFwdINS6_IJS8_SA_S9_EEENS6_IJNS7_ILi1EEESI_SI_EEESC_SE_Li256ELb1ELb1ELb0ELb0EEENS1_19SingleTileSchedulerILb1ELb0ELb1ELi128EEEEEEEEEvNT_6ParamsE)
        .other          _ZN7cutlass13device_kernelIN5flash19enable_sm80_to_sm89INS1_16FlashAttnFwdSm80INS1_25CollectiveMainloopFwdSm80ILi8ELi1ELb0EN4cute5tupleIJNS5_1CILi128EEENS7_ILi48EEENS7_ILi256EEEEEELi256ENS_6half_tEfNS_4arch4Sm80ELb0ELb0ELb0ELb1ELb0ELb1ELb1ELb0EEENS1_21CollectiveEpilogueFwdINS6_IJS8_SA_S9_EEENS6_IJNS7_ILi1EEESI_SI_EEESC_SE_Li256ELb1ELb1ELb0ELb0EEENS1_19SingleTileSchedulerILb1ELb0ELb1ELi128EEEEEEEEEvNT_6ParamsE,@"STO_CUDA_ENTRY STV_DEFAULT"
_ZN7cutlass13device_kernelIN5flash19enable_sm80_to_sm89INS1_16FlashAttnFwdSm80INS1_25CollectiveMainloopFwdSm80ILi8ELi1ELb0EN4cute5tupleIJNS5_1CILi128EEENS7_ILi48EEENS7_ILi256EEEEEELi256ENS_6half_tEfNS_4arch4Sm80ELb0ELb0ELb0ELb1ELb0ELb1ELb1ELb0EEENS1_21CollectiveEpilogueFwdINS6_IJS8_SA_S9_EEENS6_IJNS7_ILi1EEESI_SI_EEESC_SE_Li256ELb1ELb1ELb0ELb0EEENS1_19SingleTileSchedulerILb1ELb0ELb1ELi128EEEEEEEEEvNT_6ParamsE:
[----:B------:R-:W-:Y:S01]  /*0000*/  LDC R1, c[0x0][0x28] ;  /* 0x00000a00ff017b82 */ /* 0x000fe20000000800 */
[----:B------:R-:W-:Y:S05]  /*0010*/  EXIT ;  /* 0x000000000000794d */ /* 0x000fea0003800000 */
.L_x_29:
        /* <DEDUP_REMOVED lines=14> */
.L_x_65:


//--------------------- .text._ZN7cutlass13device_kernelIN5flash19enable_sm80_to_sm89INS1_16FlashAttnFwdSm80INS1_25CollectiveMainloopFwdSm80ILi8ELi1ELb0EN4cute5tupleIJNS5_1CILi128EEENS7_ILi64EEENS7_ILi256EEEEEELi256ENS_6half_tEfNS_4arch4Sm80ELb0ELb1ELb0ELb0ELb0ELb0ELb1ELb0EEENS1_21CollectiveEpilogueFwdINS6_IJS8_SA_S9_EEENS6_IJNS7_ILi1EEESI_SI_EEESC_SE_Li256ELb0ELb1ELb0ELb0EEENS1_19SingleTileSchedulerILb0ELb0ELb1ELi128EEEEEEEEEvNT_6ParamsE --------------------------
	.section	.text._ZN7cutlass13device_kernelIN5flash19enable_sm80_to_sm89INS1_16FlashAttnFwdSm80INS1_25CollectiveMainloopFwdSm80ILi8ELi1ELb0EN4cute5tupleIJNS5_1CILi128EEENS7_ILi64EEENS7_ILi256EEEEEELi256ENS_6half_tEfNS_4arch4Sm80ELb0ELb1ELb0ELb0ELb0ELb0ELb1ELb0EEENS1_21CollectiveEpilogueFwdINS6_IJS8_SA_S9_EEENS6_IJNS7_ILi1EEESI_SI_EEESC_SE_Li256ELb0ELb1ELb0ELb0EEENS1_19SingleTileSchedulerILb0ELb0ELb1ELi128EEEEEEEEEvNT_6ParamsE,"ax",@progbits
	.align	128
.text._ZN7cutlass13device_kernelIN5flash19enable_sm80_to_sm89INS1_16FlashAttnFwdSm80INS1_25CollectiveMainloopFwdSm80ILi8ELi1ELb0EN4cute5tupleIJNS5_1CILi128EEENS7_ILi64EEENS7_ILi256EEEEEELi256ENS_6half_tEfNS_4arch4Sm80ELb0ELb1ELb0ELb0ELb0ELb0ELb1ELb0EEENS1_21CollectiveEpilogueFwdINS6_IJS8_SA_S9_EEENS6_IJNS7_ILi1EEESI_SI_EEESC_SE_Li256ELb0ELb1ELb0ELb0EEENS1_19SingleTileSchedulerILb0ELb0ELb1ELi128EEEEEEEEEvNT_6ParamsE:
        .type           _ZN7cutlass13device_kernelIN5flash19enable_sm80_to_sm89INS1_16FlashAttnFwdSm80INS1_25CollectiveMainloopFwdSm80ILi8ELi1ELb0EN4cute5tupleIJNS5_1CILi128EEENS7_ILi64EEENS7_ILi256EEEEEELi256ENS_6half_tEfNS_4arch4Sm80ELb0ELb1ELb0ELb0ELb0ELb0ELb1ELb0EEENS1_21CollectiveEpilogueFwdINS6_IJS8_SA_S9_EEENS6_IJNS7_ILi1EEESI_SI_EEESC_SE_Li256ELb0ELb1ELb0ELb0EEENS1_19SingleTileSchedulerILb0ELb0ELb1ELi128EEEEEEEEEvNT_6ParamsE,@function
        .size           _ZN7cutlass13device_kernelIN5flash19enable_sm80_to_sm89INS1_16FlashAttnFwdSm80INS1_25CollectiveMainloopFwdSm80ILi8ELi1ELb0EN4cute5tupleIJNS5_1CILi128EEENS7_ILi64EEENS7_ILi256EEEEEELi256ENS_6half_tEfNS_4arch4Sm80ELb0ELb1ELb0ELb0ELb0ELb0ELb1ELb0EEENS1_21CollectiveEpilogueFwdINS6_IJS8_SA_S9_EEENS6_IJNS7_ILi1EEESI_SI_EEESC_SE_Li256ELb0ELb1ELb0ELb0EEENS1_19SingleTileSchedulerILb0ELb0ELb1ELi128EEEEEEEEEvNT_6ParamsE,(.L_x_66 - _ZN7cutlass13device_kernelIN5flash19enable_sm80_to_sm89INS1_16FlashAttnFwdSm80INS1_25CollectiveMainloopFwdSm80ILi8ELi1ELb0EN4cute5tupleIJNS5_1CILi128EEENS7_ILi64EEENS7_ILi256EEEEEELi256ENS_6half_tEfNS_4arch4Sm80ELb0ELb1ELb0ELb0ELb0ELb0ELb1ELb0EEENS1_21CollectiveEpilogueFwdINS6_IJS8_SA_S9_EEENS6_IJNS7_ILi1EEESI_SI_EEESC_SE_Li256ELb0ELb1ELb0ELb0EEENS1_19SingleTileSchedulerILb0ELb0ELb1ELi128EEEEEEEEEvNT_6ParamsE)
        .other          _ZN7cutlass13device_kernelIN5flash19enable_sm80_to_sm89INS1_16FlashAttnFwdSm80INS1_25CollectiveMainloopFwdSm80ILi8ELi1ELb0EN4cute5tupleIJNS5_1CILi128EEENS7_ILi64EEENS7_ILi256EEEEEELi256ENS_6half_tEfNS_4arch4Sm80ELb0ELb1ELb0ELb0ELb0ELb0ELb1ELb0EEENS1_21CollectiveEpilogueFwdINS6_IJS8_SA_S9_EEENS6_IJNS7_ILi1EEESI_SI_EEESC_SE_Li256ELb0ELb1ELb0ELb0EEENS1_19SingleTileSchedulerILb0ELb0ELb1ELi128EEEEEEEEEvNT_6ParamsE,@"STO_CUDA_ENTRY STV_DEFAULT"
_ZN7cutlass13device_kernelIN5flash19enable_sm80_to_sm89INS1_16FlashAttnFwdSm80INS1_25CollectiveMainloopFwdSm80ILi8ELi1ELb0EN4cute5tupleIJNS5_1CILi128EEENS7_ILi64EEENS7_ILi256EEEEEELi256ENS_6half_tEfNS_4arch4Sm80ELb0ELb1ELb0ELb0ELb0ELb0ELb1ELb0EEENS1_21CollectiveEpilogueFwdINS6_IJS8_SA_S9_EEENS6_IJNS7_ILi1EEESI_SI_EEESC_SE_Li256ELb0ELb1ELb0ELb0EEENS1_19SingleTileSchedulerILb0ELb0ELb1ELi128EEEEEEEEEvNT_6ParamsE:
[----:B------:R-:W-:Y:S01]  /*0000*/  LDC R1, c[0x0][0x28] ;  /* 0x00000a00ff017b82 */ /* 0x000fe20000000800 */
[----:B------:R-:W-:Y:S05]  /*0010*/  EXIT ;  /* 0x000000000000794d */ /* 0x000fea0003800000 */
.L_x_30:
        /* <DEDUP_REMOVED lines=14> */
.L_x_66:


//--------------------- .text._ZN7cutlass13device_kernelIN5flash19enable_sm80_to_sm89INS1_16FlashAttnFwdSm80INS1_25CollectiveMainloopFwdSm80ILi8ELi1ELb0EN4cute5tupleIJNS5_1CILi128EEENS7_ILi64EEENS7_ILi256EEEEEELi256ENS_6half_tEfNS_4arch4Sm80ELb0ELb1ELb0ELb1ELb0ELb0ELb1ELb0EEENS1_21CollectiveEpilogueFwdINS6_IJS8_SA_S9_EEENS6_IJNS7_ILi1EEESI_SI_EEESC_SE_Li256ELb1ELb1ELb0ELb0EEENS1_19SingleTileSchedulerILb1ELb0ELb1ELi128EEEEEEEEEvNT_6ParamsE --------------------------
	.section	.text._ZN7cutlass13device_kernelIN5flash19enable_sm80_to_sm89INS1_16FlashAttnFwdSm80INS1_25CollectiveMainloopFwdSm80ILi8ELi1ELb0EN4cute5tupleIJNS5_1CILi128EEENS7_ILi64EEENS7_ILi256EEEEEELi256ENS_6half_tEfNS_4arch4Sm80ELb0ELb1ELb0ELb1ELb0ELb0ELb1ELb0EEENS1_21CollectiveEpilogueFwdINS6_IJS8_SA_S9_EEENS6_IJNS7_ILi1EEESI_SI_EEESC_SE_Li256ELb1ELb1ELb0ELb0EEENS1_19SingleTileSchedulerILb1ELb0ELb1ELi128EEEEEEEEEvNT_6ParamsE,"ax",@progbits
	.align	128
.text._ZN7cutlass13device_kernelIN5flash19enable_sm80_to_sm89INS1_16FlashAttnFwdSm80INS1_25CollectiveMainloopFwdSm80ILi8ELi1ELb0EN4cute5tupleIJNS5_1CILi128EEENS7_ILi64EEENS7_ILi256EEEEEELi256ENS_6half_tEfNS_4arch4Sm80ELb0ELb1ELb0ELb1ELb0ELb0ELb1ELb0EEENS1_21CollectiveEpilogueFwdINS6_IJS8_SA_S9_EEENS6_IJNS7_ILi1EEESI_SI_EEESC_SE_Li256ELb1ELb1ELb0ELb0EEENS1_19SingleTileSchedulerILb1ELb0ELb1ELi128EEEEEEEEEvNT_6ParamsE:
        .type           _ZN7cutlass13device_kernelIN5flash19enable_sm80_to_sm89INS1_16FlashAttnFwdSm80INS1_25CollectiveMainloopFwdSm80ILi8ELi1ELb0EN4cute5tupleIJNS5_1CILi128EEENS7_ILi64EEENS7_ILi256EEEEEELi256ENS_6half_tEfNS_4arch4Sm80ELb0ELb1ELb0ELb1ELb0ELb0ELb1ELb0EEENS1_21CollectiveEpilogueFwdINS6_IJS8_SA_S9_EEENS6_IJNS7_ILi1EEESI_SI_EEESC_SE_Li256ELb1ELb1ELb0ELb0EEENS1_19SingleTileSchedulerILb1ELb0ELb1ELi128EEEEEEEEEvNT_6ParamsE,@function
        .size           _ZN7cutlass13device_kernelIN5flash19enable_sm80_to_sm89INS1_16FlashAttnFwdSm80INS1_25CollectiveMainloopFwdSm80ILi8ELi1ELb0EN4cute5tupleIJNS5_1CILi128EEENS7_ILi64EEENS7_ILi256EEEEEELi256ENS_6half_tEfNS_4arch4Sm80ELb0ELb1ELb0ELb1ELb0ELb0ELb1ELb0EEENS1_21CollectiveEpilogueFwdINS6_IJS8_SA_S9_EEENS6_IJNS7_ILi1EEESI_SI_EEESC_SE_Li256ELb1ELb1ELb0ELb0EEENS1_19SingleTileSchedulerILb1ELb0ELb1ELi128EEEEEEEEEvNT_6ParamsE,(.L_x_67 - _ZN7cutlass13device_kernelIN5flash19enable_sm80_to_sm89INS1_16FlashAttnFwdSm80INS1_25CollectiveMainloopFwdSm80ILi8ELi1ELb0EN4cute5tupleIJNS5_1CILi128EEENS7_ILi64EEENS7_ILi256EEEEEELi256ENS_6half_tEfNS_4arch4Sm80ELb0ELb1ELb0ELb1ELb0ELb0ELb1ELb0EEENS1_21CollectiveEpilogueFwdINS6_IJS8_SA_S9_EEENS6_IJNS7_ILi1EEESI_SI_EEESC_SE_Li256ELb1ELb1ELb0ELb0EEENS1_19SingleTileSchedulerILb1ELb0ELb1ELi128EEEEEEEEEvNT_6ParamsE)
        .other          _ZN7cutlass13device_kernelIN5flash19enable_sm80_to_sm89INS1_16FlashAttnFwdSm80INS1_25CollectiveMainloopFwdSm80ILi8ELi1ELb0EN4cute5tupleIJNS5_1CILi128EEENS7_ILi64EEENS7_ILi256EEEEEELi256ENS_6half_tEfNS_4arch4Sm80ELb0ELb1ELb0ELb1ELb0ELb0ELb1ELb0EEENS1_21CollectiveEpilogueFwdINS6_IJS8_SA_S9_EEENS6_IJNS7_ILi1EEESI_SI_EEESC_SE_Li256ELb1ELb1ELb0ELb0EEENS1_19SingleTileSchedulerILb1ELb0ELb1ELi128EEEEEEEEEvNT_6ParamsE,@"STO_CUDA_ENTRY STV_DEFAULT"
_ZN7cutlass13device_kernelIN5flash19enable_sm80_to_sm89INS1_16FlashAttnFwdSm80INS1_25CollectiveMainloopFwdSm80ILi8ELi1ELb0EN4cute5tupleIJNS5_1CILi128EEENS7_ILi64EEENS7_ILi256EEEEEELi256ENS_6half_tEfNS_4arch4Sm80ELb0ELb1ELb0ELb1ELb0ELb0ELb1ELb0EEENS1_21CollectiveEpilogueFwdINS6_IJS8_SA_S9_EEENS6_IJNS7_ILi1EEESI_SI_EEESC_SE_Li256ELb1ELb1ELb0ELb0EEENS1_19SingleTileSchedulerILb1ELb0ELb1ELi128EEEEEEEEEvNT_6ParamsE:
[----:B------:R-:W-:Y:S01]  /*0000*/  LDC R1, c[0x0][0x28] ;  /* 0x00000a00ff017b82 */ /* 0x000fe20000000800 */
[----:B------:R-:W-:Y:S05]  /*0010*/  EXIT ;  /* 0x000000000000794d */ /* 0x000fea0003800000 */
.L_x_31:
        /* <DEDUP_REMOVED lines=14> */
.L_x_67:


//--------------------- .text._ZN7cutlass13device_kernelIN5flash19enable_sm80_to_sm89INS1_16FlashAttnFwdSm80INS1_25CollectiveMainloopFwdSm80ILi8ELi1ELb0EN4cute5tupleIJNS5_1CILi128EEENS7_ILi48EEENS7_ILi256EEEEEELi256ENS_6half_tEfNS_4arch4Sm80ELb0ELb1ELb0ELb1ELb0ELb1ELb1ELb0EEENS1_21CollectiveEpilogueFwdINS6_IJS8_SA_S9_EEENS6_IJNS7_ILi1EEESI_SI_EEESC_SE_Li256ELb1ELb1ELb0ELb0EEENS1_19SingleTileSchedulerILb1ELb0ELb1ELi128EEEEEEEEEvNT_6ParamsE --------------------------
	.section	.text._ZN7cutlass13device_kernelIN5flash19enable_sm80_to_sm89INS1_16FlashAttnFwdSm80INS1_25CollectiveMainloopFwdSm80ILi8ELi1ELb0EN4cute5tupleIJNS5_1CILi128EEENS7_ILi48EEENS7_ILi256EEEEEELi256ENS_6half_tEfNS_4arch4Sm80ELb0ELb1ELb0ELb1ELb0ELb1ELb1ELb0EEENS1_21CollectiveEpilogueFwdINS6_IJS8_SA_S9_EEENS6_IJNS7_ILi1EEESI_SI_EEESC_SE_Li256ELb1ELb1ELb0ELb0EEENS1_19SingleTileSchedulerILb1ELb0ELb1ELi128EEEEEEEEEvNT_6ParamsE,"ax",@progbits
	.align	128
.text._ZN7cutlass13device_kernelIN5flash19enable_sm80_to_sm89INS1_16FlashAttnFwdSm80INS1_25CollectiveMainloopFwdSm80ILi8ELi1ELb0EN4cute5tupleIJNS5_1CILi128EEENS7_ILi48EEENS7_ILi256EEEEEELi256ENS_6half_tEfNS_4arch4Sm80ELb0ELb1ELb0ELb1ELb0ELb1ELb1ELb0EEENS1_21CollectiveEpilogueFwdINS6_IJS8_SA_S9_EEENS6_IJNS7_ILi1EEESI_SI_EEESC_SE_Li256ELb1ELb1ELb0ELb0EEENS1_19SingleTileSchedulerILb1ELb0ELb1ELi128EEEEEEEEEvNT_6ParamsE:
        .type           _ZN7cutlass13device_kernelIN5flash19enable_sm80_to_sm89INS1_16FlashAttnFwdSm80INS1_25CollectiveMainloopFwdSm80ILi8ELi1ELb0EN4cute5tupleIJNS5_1CILi128EEENS7_ILi48EEENS7_ILi256EEEEEELi256ENS_6half_tEfNS_4arch4Sm80ELb0ELb1ELb0ELb1ELb0ELb1ELb1ELb0EEENS1_21CollectiveEpilogueFwdINS6_IJS8_SA_S9_EEENS6_IJNS7_ILi1EEESI_SI_EEESC_SE_Li256ELb1ELb1ELb0ELb0EEENS1_19SingleTileSchedulerILb1ELb0ELb1ELi128EEEEEEEEEvNT_6ParamsE,@function
        .size           _ZN7cutlass13device_kernelIN5flash19enable_sm80_to_sm89INS1_16FlashAttnFwdSm80INS1_25CollectiveMainloopFwdSm80ILi8ELi1ELb0EN4cute5tupleIJNS5_1CILi128EEENS7_ILi48EEENS7_ILi256EEEEEELi256ENS_6half_tEfNS_4arch4Sm80ELb0ELb1ELb0ELb1ELb0ELb1ELb1ELb0EEENS1_21CollectiveEpilogueFwdINS6_IJS8_SA_S9_EEENS6_IJNS7_ILi1EEESI_SI_EEESC_SE_Li256ELb1ELb1ELb0ELb0EEENS1_19SingleTileSchedulerILb1ELb0ELb1ELi128EEEEEEEEEvNT_6ParamsE,(.L_x_68 - _ZN7cutlass13device_kernelIN5flash19enable_sm80_to_sm89INS1_16FlashAttnFwdSm80INS1_25CollectiveMainloopFwdSm80ILi8ELi1ELb0EN4cute5tupleIJNS5_1CILi128EEENS7_ILi48EEENS7_ILi256EEEEEELi256ENS_6half_tEfNS_4arch4Sm80ELb0ELb1ELb0ELb1ELb0ELb1ELb1ELb0EEENS1_21CollectiveEpilogueFwdINS6_IJS8_SA_S9_EEENS6_IJNS7_ILi1EEESI_SI_EEESC_SE_Li256ELb1ELb1ELb0ELb0EEENS1_19SingleTileSchedulerILb1ELb0ELb1ELi128EEEEEEEEEvNT_6ParamsE)
        .other          _ZN7cutlass13device_kernelIN5flash19enable_sm80_to_sm89INS1_16FlashAttnFwdSm80INS1_25CollectiveMainloopFwdSm80ILi8ELi1ELb0EN4cute5tupleIJNS5_1CILi128EEENS7_ILi48EEENS7_ILi256EEEEEELi256ENS_6half_tEfNS_4arch4Sm80ELb0ELb1ELb0ELb1ELb0ELb1ELb1ELb0EEENS1_21CollectiveEpilogueFwdINS6_IJS8_SA_S9_EEENS6_IJNS7_ILi1EEESI_SI_EEESC_SE_Li256ELb1ELb1ELb0ELb0EEENS1_19SingleTileSchedulerILb1ELb0ELb1ELi128EEEEEEEEEvNT_6ParamsE,@"STO_CUDA_ENTRY STV_DEFAULT"
_ZN7cutlass13device_kernelIN5flash19enable_sm80_to_sm89INS1_16FlashAttnFwdSm80INS1_25CollectiveMainloopFwdSm80ILi8ELi1ELb0EN4cute5tupleIJNS5_1CILi128EEENS7_ILi48EEENS7_ILi256EEEEEELi256ENS_6half_tEfNS_4arch4Sm80ELb0ELb1ELb0ELb1ELb0ELb1ELb1ELb0EEENS1_21CollectiveEpilogueFwdINS6_IJS8_SA_S9_EEENS6_IJNS7_ILi1EEESI_SI_EEESC_SE_Li256ELb1ELb1ELb0ELb0EEENS1_19SingleTileSchedulerILb1ELb0ELb1ELi128EEEEEEEEEvNT_6ParamsE:
[----:B------:R-:W-:Y:S01]  /*0000*/  LDC R1, c[0x0][0x28] ;  /* 0x00000a00ff017b82 */ /* 0x000fe20000000800 */
[----:B------:R-:W-:Y:S05]  /*0010*/  EXIT ;  /* 0x000000000000794d */ /* 0x000fea0003800000 */
.L_x_32:
        /* <DEDUP_REMOVED lines=14> */
.L_x_68:


//--------------------- .text._ZN7cutlass13device_kernelIN5flash19enable_sm80_to_sm89INS1_16FlashAttnFwdSm80INS1_25CollectiveMainloopFwdSm80ILi8ELi1ELb0EN4cute5tupleIJNS5_1CILi128EEENS7_ILi96EEENS7_ILi256EEEEEELi256ENS_6half_tEfNS_4arch4Sm80ELb1ELb0ELb0ELb0ELb0ELb0ELb1ELb0EEENS1_21CollectiveEpilogueFwdINS6_IJS8_SA_S9_EEENS6_IJNS7_ILi1EEESI_SI_EEESC_SE_Li256ELb0ELb1ELb0ELb0EEENS1_30DynamicPersistentTileSchedulerILi256ELi256ELb0ELb1ELb0EEEEEEEEEvNT_6ParamsE --------------------------
	.section	.text._ZN7cutlass13device_kernelIN5flash19enable_sm80_to_sm89INS1_16FlashAttnFwdSm80INS1_25CollectiveMainloopFwdSm80ILi8ELi1ELb0EN4cute5tupleIJNS5_1CILi128EEENS7_ILi96EEENS7_ILi256EEEEEELi256ENS_6half_tEfNS_4arch4Sm80ELb1ELb0ELb0ELb0ELb0ELb0ELb1ELb0EEENS1_21CollectiveEpilogueFwdINS6_IJS8_SA_S9_EEENS6_IJNS7_ILi1EEESI_SI_EEESC_SE_Li256ELb0ELb1ELb0ELb0EEENS1_30DynamicPersistentTileSchedulerILi256ELi256ELb0ELb1ELb0EEEEEEEEEvNT_6ParamsE,"ax",@progbits
	.align	128
.text._ZN7cutlass13device_kernelIN5flash19enable_sm80_to_sm89INS1_16FlashAttnFwdSm80INS1_25CollectiveMainloopFwdSm80ILi8ELi1ELb0EN4cute5tupleIJNS5_1CILi128EEENS7_ILi96EEENS7_ILi256EEEEEELi256ENS_6half_tEfNS_4arch4Sm80ELb1ELb0ELb0ELb0ELb0ELb0ELb1ELb0EEENS1_21CollectiveEpilogueFwdINS6_IJS8_SA_S9_EEENS6_IJNS7_ILi1EEESI_SI_EEESC_SE_Li256ELb0ELb1ELb0ELb0EEENS1_30DynamicPersistentTileSchedulerILi256ELi256ELb0ELb1ELb0EEEEEEEEEvNT_6ParamsE:
        .type           _ZN7cutlass13device_kernelIN5flash19enable_sm80_to_sm89INS1_16FlashAttnFwdSm80INS1_25CollectiveMainloopFwdSm80ILi8ELi1ELb0EN4cute5tupleIJNS5_1CILi128EEENS7_ILi96EEENS7_ILi256EEEEEELi256ENS_6half_tEfNS_4arch4Sm80ELb1ELb0ELb0ELb0ELb0ELb0ELb1ELb0EEENS1_21CollectiveEpilogueFwdINS6_IJS8_SA_S9_EEENS6_IJNS7_ILi1EEESI_SI_EEESC_SE_Li256ELb0ELb1ELb0ELb0EEENS1_30DynamicPersistentTileSchedulerILi256ELi256ELb0ELb1ELb0EEEEEEEEEvNT_6ParamsE,@function
        .size           _ZN7cutlass13device_kernelIN5flash19enable_sm80_to_sm89INS1_16FlashAttnFwdSm80INS1_25CollectiveMainloopFwdSm80ILi8ELi1ELb0EN4cute5tupleIJNS5_1CILi128EEENS7_ILi96EEENS7_ILi256EEEEEELi256ENS_6half_tEfNS_4arch4Sm80ELb1ELb0ELb0ELb0ELb0ELb0ELb1ELb0EEENS1_21CollectiveEpilogueFwdINS6_IJS8_SA_S9_EEENS6_IJNS7_ILi1EEESI_SI_EEESC_SE_Li256ELb0ELb1ELb0ELb0EEENS1_30DynamicPersistentTileSchedulerILi256ELi256ELb0ELb1ELb0EEEEEEEEEvNT_6ParamsE,(.L_x_69 - _ZN7cutlass13device_kernelIN5flash19enable_sm80_to_sm89INS1_16FlashAttnFwdSm80INS1_25CollectiveMainloopFwdSm80ILi8ELi1ELb0EN4cute5tupleIJNS5_1CILi128EEENS7_ILi96EEENS7_ILi256EEEEEELi256ENS_6half_tEfNS_4arch4Sm80ELb1ELb0ELb0ELb0ELb0ELb0ELb1ELb0EEENS1_21CollectiveEpilogueFwdINS6_IJS8_SA_S9_EEENS6_IJNS7_ILi1EEESI_SI_EEESC_SE_Li256ELb0ELb1ELb0ELb0EEENS1_30DynamicPersistentTileSchedulerILi256ELi256ELb0ELb1ELb0EEEEEEEEEvNT_6ParamsE)
        .other          _ZN7cutlass13device_kernelIN5flash19enable_sm80_to_sm89INS1_16FlashAttnFwdSm80INS1_25CollectiveMainloopFwdSm80ILi8ELi1ELb0EN4cute5tupleIJNS5_1CILi128EEENS7_ILi96EEENS7_ILi256EEEEEELi256ENS_6half_tEfNS_4arch4Sm80ELb1ELb0ELb0ELb0ELb0ELb0ELb1ELb0EEENS1_21CollectiveEpilogueFwdINS6_IJS8_SA_S9_EEENS6_IJNS7_ILi1EEESI_SI_EEESC_SE_Li256ELb0ELb1ELb0ELb0EEENS1_30DynamicPersistentTileSchedulerILi256ELi256ELb0ELb1ELb0EEEEEEEEEvNT_6ParamsE,@"STO_CUDA_ENTRY STV_DEFAULT"
_ZN7cutlass13device_kernelIN5flash19enable_sm80_to_sm89INS1_16FlashAttnFwdSm80INS1_25CollectiveMainloopFwdSm80ILi8ELi1ELb0EN4cute5tupleIJNS5_1CILi128EEENS7_ILi96EEENS7_ILi256EEEEEELi256ENS_6half_tEfNS_4arch4Sm80ELb1ELb0ELb0ELb0ELb0ELb0ELb1ELb0EEENS1_21CollectiveEpilogueFwdINS6_IJS8_SA_S9_EEENS6_IJNS7_ILi1EEESI_SI_EEESC_SE_Li256ELb0ELb1ELb0ELb0EEENS1_30DynamicPersistentTileSchedulerILi256ELi256ELb0ELb1ELb0EEEEEEEEEvNT_6ParamsE:
[----:B------:R-:W-:Y:S01]  /*0000*/  LDC R1, c[0x0][0x28] ;  /* 0x00000a00ff017b82 */ /* 0x000fe20000000800 */
[----:B------:R-:W-:Y:S05]  /*0010*/  EXIT ;  /* 0x000000000000794d */ /* 0x000fea0003800000 */
.L_x_33:
        /* <DEDUP_REMOVED lines=14> */
.L_x_69:


//--------------------- .text._ZN7cutlass13device_kernelIN5flash19enable_sm80_to_sm89INS1_16FlashAttnFwdSm80INS1_25CollectiveMainloopFwdSm80ILi8ELi1ELb0EN4cute5tupleIJNS5_1CILi128EEENS7_ILi96EEENS7_ILi256EEEEEELi256ENS_6half_tEfNS_4arch4Sm80ELb1ELb0ELb0ELb1ELb0ELb0ELb1ELb0EEENS1_21CollectiveEpilogueFwdINS6_IJS8_SA_S9_EEENS6_IJNS7_ILi1EEESI_SI_EEESC_SE_Li256ELb1ELb1ELb0ELb0EEENS1_19SingleTileSchedulerILb1ELb0ELb1ELi128EEEEEEEEEvNT_6ParamsE --------------------------
	.section	.text._ZN7cutlass13device_kernelIN5flash19enable_sm80_to_sm89INS1_16FlashAttnFwdSm80INS1_25CollectiveMainloopFwdSm80ILi8ELi1ELb0EN4cute5tupleIJNS5_1CILi128EEENS7_ILi96EEENS7_ILi256EEEEEELi256ENS_6half_tEfNS_4arch4Sm80ELb1ELb0ELb0ELb1ELb0ELb0ELb1ELb0EEENS1_21CollectiveEpilogueFwdINS6_IJS8_SA_S9_EEENS6_IJNS7_ILi1EEESI_SI_EEESC_SE_Li256ELb1ELb1ELb0ELb0EEENS1_19SingleTileSchedulerILb1ELb0ELb1ELi128EEEEEEEEEvNT_6ParamsE,"ax",@progbits
	.align	128
.text._ZN7cutlass13device_kernelIN5flash19enable_sm80_to_sm89INS1_16FlashAttnFwdSm80INS1_25CollectiveMainloopFwdSm80ILi8ELi1ELb0EN4cute5tupleIJNS5_1CILi128EEENS7_ILi96EEENS7_ILi256EEEEEELi256ENS_6half_tEfNS_4arch4Sm80ELb1ELb0ELb0ELb1ELb0ELb0ELb1ELb0EEENS1_21CollectiveEpilogueFwdINS6_IJS8_SA_S9_EEENS6_IJNS7_ILi1EEESI_SI_EEESC_SE_Li256ELb1ELb1ELb0ELb0EEENS1_19SingleTileSchedulerILb1ELb0ELb1ELi128EEEEEEEEEvNT_6ParamsE:
        .type           _ZN7cutlass13device_kernelIN5flash19enable_sm80_to_sm89INS1_16FlashAttnFwdSm80INS1_25CollectiveMainloopFwdSm80ILi8ELi1ELb0EN4cute5tupleIJNS5_1CILi128EEENS7_ILi96EEENS7_ILi256EEEEEELi256ENS_6half_tEfNS_4arch4Sm80ELb1ELb0ELb0ELb1ELb0ELb0ELb1ELb0EEENS1_21CollectiveEpilogueFwdINS6_IJS8_SA_S9_EEENS6_IJNS7_ILi1EEESI_SI_EEESC_SE_Li256ELb1ELb1ELb0ELb0EEENS1_19SingleTileSchedulerILb1ELb0ELb1ELi128EEEEEEEEEvNT_6ParamsE,@function
        .size           _ZN7cutlass13device_kernelIN5flash19enable_sm80_to_sm89INS1_16FlashAttnFwdSm80INS1_25CollectiveMainloopFwdSm80ILi8ELi1ELb0EN4cute5tupleIJNS5_1CILi128EEENS7_ILi96EEENS7_ILi256EEEEEELi256ENS_6half_tEfNS_4arch4Sm80ELb1ELb0ELb0ELb1ELb0ELb0ELb1ELb0EEENS1_21CollectiveEpilogueFwdINS6_IJS8_SA_S9_EEENS6_IJNS7_ILi1EEESI_SI_EEESC_SE_Li256ELb1ELb1ELb0ELb0EEENS1_19SingleTileSchedulerILb1ELb0ELb1ELi128EEEEEEEEEvNT_6ParamsE,(.L_x_70 - _ZN7cutlass13device_kernelIN5flash19enable_sm80_to_sm89INS1_16FlashAttnFwdSm80INS1_25CollectiveMainloopFwdSm80ILi8ELi1ELb0EN4cute5tupleIJNS5_1CILi128EEENS7_ILi96EEENS7_ILi256EEEEEELi256ENS_6half_tEfNS_4arch4Sm80ELb1ELb0ELb0ELb1ELb0ELb0ELb1ELb0EEENS1_21CollectiveEpilogueFwdINS6_IJS8_SA_S9_EEENS6_IJNS7_ILi1EEESI_SI_EEESC_SE_Li256ELb1ELb1ELb0ELb0EEENS1_19SingleTileSchedulerILb1ELb0ELb1ELi128EEEEEEEEEvNT_6ParamsE)
        .other          _ZN7cutlass13device_kernelIN5flash19enable_sm80_to_sm89INS1_16FlashAttnFwdSm80INS1_25CollectiveMainloopFwdSm80ILi8ELi1ELb0EN4cute5tupleIJNS5_1CILi128EEENS7_ILi96EEENS7_ILi256EEEEEELi256ENS_6half_tEfNS_4arch4Sm80ELb1ELb0ELb0ELb1ELb0ELb0ELb1ELb0EEENS1_21CollectiveEpilogueFwdINS6_IJS8_SA_S9_EEENS6_IJNS7_ILi1EEESI_SI_EEESC_SE_Li256ELb1ELb1ELb0ELb0EEENS1_19SingleTileSchedulerILb1ELb0ELb1ELi128EEEEEEEEEvNT_6ParamsE,@"STO_CUDA_ENTRY STV_DEFAULT"
_ZN7cutlass13device_kernelIN5flash19enable_sm80_to_sm89INS1_16FlashAttnFwdSm80INS1_25CollectiveMainloopFwdSm80ILi8ELi1ELb0EN4cute5tupleIJNS5_1CILi128EEENS7_ILi96EEENS7_ILi256EEEEEELi256ENS_6half_tEfNS_4arch4Sm80ELb1ELb0ELb0ELb1ELb0ELb0ELb1ELb0EEENS1_21CollectiveEpilogueFwdINS6_IJS8_SA_S9_EEENS6_IJNS7_ILi1EEESI_SI_EEESC_SE_Li256ELb1ELb1ELb0ELb0EEENS1_19SingleTileSchedulerILb1ELb0ELb1ELi128EEEEEEEEEvNT_6ParamsE:
[----:B------:R-:W-:Y:S01]  /*0000*/  LDC R1, c[0x0][0x28] ;  /* 0x00000a00ff017b82 */ /* 0x000fe20000000800 */
[----:B------:R-:W-:Y:S05]  /*0010*/  EXIT ;  /* 0x000000000000794d */ /* 0x000fea0003800000 */
.L_x_34:
        /* <DEDUP_REMOVED lines=14> */
.L_x_70:


//--------------------- .text._ZN7cutlass13device_kernelIN5flash19enable_sm80_to_sm89INS1_16FlashAttnFwdSm80INS1_25CollectiveMainloopFwdSm80ILi8ELi1ELb0EN4cute5tupleIJNS5_1CILi128EEENS7_ILi48EEENS7_ILi256EEEEEELi256ENS_6half_tEfNS_4arch4Sm80ELb1ELb0ELb0ELb1ELb0ELb1ELb1ELb0EEENS1_21CollectiveEpilogueFwdINS6_IJS8_SA_S9_EEENS6_IJNS7_ILi1EEESI_SI_EEESC_SE_Li256ELb1ELb1ELb0ELb0EEENS1_19SingleTileSchedulerILb1ELb0ELb1ELi128EEEEEEEEEvNT_6ParamsE --------------------------
	.section	.text._ZN7cutlass13device_kernelIN5flash19enable_sm80_to_sm89INS1_16FlashAttnFwdSm80INS1_25CollectiveMainloopFwdSm80ILi8ELi1ELb0EN4cute5tupleIJNS5_1CILi128EEENS7_ILi48EEENS7_ILi256EEEEEELi256ENS_6half_tEfNS_4arch4Sm80ELb1ELb0ELb0ELb1ELb0ELb1ELb1ELb0EEENS1_21CollectiveEpilogueFwdINS6_IJS8_SA_S9_EEENS6_IJNS7_ILi1EEESI_SI_EEESC_SE_Li256ELb1ELb1ELb0ELb0EEENS1_19SingleTileSchedulerILb1ELb0ELb1ELi128EEEEEEEEEvNT_6ParamsE,"ax",@progbits
	.align	128
.text._ZN7cutlass13device_kernelIN5flash19enable_sm80_to_sm89INS1_16FlashAttnFwdSm80INS1_25CollectiveMainloopFwdSm80ILi8ELi1ELb0EN4cute5tupleIJNS5_1CILi128EEENS7_ILi48EEENS7_ILi256EEEEEELi256ENS_6half_tEfNS_4arch4Sm80ELb1ELb0ELb0ELb1ELb0ELb1ELb1ELb0EEENS1_21CollectiveEpilogueFwdINS6_IJS8_SA_S9_EEENS6_IJNS7_ILi1EEESI_SI_EEESC_SE_Li256ELb1ELb1ELb0ELb0EEENS1_19SingleTileSchedulerILb1ELb0ELb1ELi128EEEEEEEEEvNT_6ParamsE:
        .type           _ZN7cutlass13device_kernelIN5flash19enable_sm80_to_sm89INS1_16FlashAttnFwdSm80INS1_25CollectiveMainloopFwdSm80ILi8ELi1ELb0EN4cute5tupleIJNS5_1CILi128EEENS7_ILi48EEENS7_ILi256EEEEEELi256ENS_6half_tEfNS_4arch4Sm80ELb1ELb0ELb0ELb1ELb0ELb1ELb1ELb0EEENS1_21CollectiveEpilogueFwdINS6_IJS8_SA_S9_EEENS6_IJNS7_ILi1EEESI_SI_EEESC_SE_Li256ELb1ELb1ELb0ELb0EEENS1_19SingleTileSchedulerILb1ELb0ELb1ELi128EEEEEEEEEvNT_6ParamsE,@function
        .size           _ZN7cutlass13device_kernelIN5flash19enable_sm80_to_sm89INS1_16FlashAttnFwdSm80INS1_25CollectiveMainloopFwdSm80ILi8ELi1ELb0EN4cute5tupleIJNS5_1CILi128EEENS7_ILi48EEENS7_ILi256EEEEEELi256ENS_6half_tEfNS_4arch4Sm80ELb1ELb0ELb0ELb1ELb0ELb1ELb1ELb0EEENS1_21CollectiveEpilogueFwdINS6_IJS8_SA_S9_EEENS6_IJNS7_ILi1EEESI_SI_EEESC_SE_Li256ELb1ELb1ELb0ELb0EEENS1_19SingleTileSchedulerILb1ELb0ELb1ELi128EEEEEEEEEvNT_6ParamsE,(.L_x_71 - _ZN7cutlass13device_kernelIN5flash19enable_sm80_to_sm89INS1_16FlashAttnFwdSm80INS1_25CollectiveMainloopFwdSm80ILi8ELi1ELb0EN4cute5tupleIJNS5_1CILi128EEENS7_ILi48EEENS7_ILi256EEEEEELi256ENS_6half_tEfNS_4arch4Sm80ELb1ELb0ELb0ELb1ELb0ELb1ELb1ELb0EEENS1_21CollectiveEpilogueFwdINS6_IJS8_SA_S9_EEENS6_IJNS7_ILi1EEESI_SI_EEESC_SE_Li256ELb1ELb1ELb0ELb0EEENS1_19SingleTileSchedulerILb1ELb0ELb1ELi128EEEEEEEEEvNT_6ParamsE)
        .other          _ZN7cutlass13device_kernelIN5flash19enable_sm80_to_sm89INS1_16FlashAttnFwdSm80INS1_25CollectiveMainloopFwdSm80ILi8ELi1ELb0EN4cute5tupleIJNS5_1CILi128EEENS7_ILi48EEENS7_ILi256EEEEEELi256ENS_6half_tEfNS_4arch4Sm80ELb1ELb0ELb0ELb1ELb0ELb1ELb1ELb0EEENS1_21CollectiveEpilogueFwdINS6_IJS8_SA_S9_EEENS6_IJNS7_ILi1EEESI_SI_EEESC_SE_Li256ELb1ELb1ELb0ELb0EEENS1_19SingleTileSchedulerILb1ELb0ELb1ELi128EEEEEEEEEvNT_6ParamsE,@"STO_CUDA_ENTRY STV_DEFAULT"
_ZN7cutlass13device_kernelIN5flash19enable_sm80_to_sm89INS1_16FlashAttnFwdSm80INS1_25CollectiveMainloopFwdSm80ILi8ELi1ELb0EN4cute5tupleIJNS5_1CILi128EEENS7_ILi48EEENS7_ILi256EEEEEELi256ENS_6half_tEfNS_4arch4Sm80ELb1ELb0ELb0ELb1ELb0ELb1ELb1ELb0EEENS1_21CollectiveEpilogueFwdINS6_IJS8_SA_S9_EEENS6_IJNS7_ILi1EEESI_SI_EEESC_SE_Li256ELb1ELb1ELb0ELb0EEENS1_19SingleTileSchedulerILb1ELb0ELb1ELi128EEEEEEEEEvNT_6ParamsE:
[----:B------:R-:W-:Y:S01]  /*0000*/  LDC R1, c[0x0][0x28] ;  /* 0x00000a00ff017b82 */ /* 0x000fe20000000800 */
[----:B------:R-:W-:Y:S05]  /*0010*/  EXIT ;  /* 0x000000000000794d */ /* 0x000fea0003800000 */
.L_x_35:
        /* <DEDUP_REMOVED lines=14> */
.L_x_71:


//--------------------- .nv.shared.reserved.0     --------------------------
	.section	.nv.shared.reserved.0,"aw",@nobits
	.weak		__nv_reservedSMEM_offset_0_alias
	.size		__nv_reservedSMEM_offset_0_alias, 0, 0
	.other		__nv_reservedSMEM_offset_0_alias,@"STO_CUDA_RESERVED_SHARED STV_DEFAULT"
__nv_reservedSMEM_offset_0_alias:
	.zero		0


//--------------------- .nv.global                --------------------------
	.section	.nv.global,"aw",@nobits
.nv.global:
	.type		_ZN77_INTERNAL_b5d56543_41_flash_fwd_hdim256_fp16_softcapall_sm80_cu_ee213261_40274cute1_E,@object
	.size		_ZN77_INTERNAL_b5d56543_41_flash_fwd_hdim256_fp16_softcapall_sm80_cu_ee213261_40274cute1_E,(_ZN77_INTERNAL_b5d56543_41_flash_fwd_hdim256_fp16_softcapall_sm80_cu_ee213261_40274cuda3std3__45__cpo6cbeginE - _ZN77_INTERNAL_b5d56543_41_flash_fwd_hdim256_fp16_softcapall_sm80_cu_ee213261_40274cute1_E)
_ZN77_INTERNAL_b5d56543_41_flash_fwd_hdim256_fp16_softcapall_sm80_cu_ee213261_40274cute1_E:
	.zero		1
	.type		_ZN77_INTERNAL_b5d56543_41_flash_fwd_hdim256_fp16_softcapall_sm80_cu_ee213261_40274cuda3std3__45__cpo6cbeginE,@object
	.size		_ZN77_INTERNAL_b5d56543_41_flash_fwd_hdim256_fp16_softcapall_sm80_cu_ee213261_40274cuda3std3__45__cpo6cbeginE,(_ZN77_INTERNAL_b5d56543_41_flash_fwd_hdim256_fp16_softcapall_sm80_cu_ee213261_40274cuda3std3__48in_placeE - _ZN77_INTERNAL_b5d56543_41_flash_fwd_hdim256_fp16_softcapall_sm80_cu_ee213261_40274cuda3std3__45__cpo6cbeginE)
_ZN77_INTERNAL_b5d56543_41_flash_fwd_hdim256_fp16_softcapall_sm80_cu_ee213261_40274cuda3std3__45__cpo6cbeginE:
	.zero		1
	.type		_ZN77_INTERNAL_b5d56543_41_flash_fwd_hdim256_fp16_softcapall_sm80_cu_ee213261_40274cuda3std3__48in_placeE,@object
	.size		_ZN77_INTERNAL_b5d56543_41_flash_fwd_hdim256_fp16_softcapall_sm80_cu_ee213261_40274cuda3std3__48in_placeE,(_ZN77_INTERNAL_b5d56543_41_flash_fwd_hdim256_fp16_softcapall_sm80_cu_ee213261_40274cuda3std6ranges3__45__cpo9iter_moveE - _ZN77_INTERNAL_b5d56543_41_flash_fwd_hdim256_fp16_softcapall_sm80_cu_ee213261_40274cuda3std3__48in_placeE)
_ZN77_INTERNAL_b5d56543_41_flash_fwd_hdim256_fp16_softcapall_sm80_cu_ee213261_40274cuda3std3__48in_placeE:
	.zero		1
	.type		_ZN77_INTERNAL_b5d56543_41_flash_fwd_hdim256_fp16_softcapall_sm80_cu_ee213261_40274cuda3std6ranges3__45__cpo9iter_moveE,@object
	.size		_ZN77_INTERNAL_b5d56543_41_flash_fwd_hdim256_fp16_softcapall_sm80_cu_ee213261_40274cuda3std6ranges3__45__cpo9iter_moveE,(_ZN77_INTERNAL_b5d56543_41_flash_fwd_hdim256_fp16_softcapall_sm80_cu_ee213261_40274cuda3std3__45__cpo5beginE - _ZN77_INTERNAL_b5d56543_41_flash_fwd_hdim256_fp16_softcapall_sm80_cu_ee213261_40274cuda3std6ranges3__45__cpo9iter_moveE)
_ZN77_INTERNAL_b5d56543_41_flash_fwd_hdim256_fp16_softcapall_sm80_cu_ee213261_40274cuda3std6ranges3__45__cpo9iter_moveE:
	.zero		1
	.type		_ZN77_INTERNAL_b5d56543_41_flash_fwd_hdim256_fp16_softcapall_sm80_cu_ee213261_40274cuda3std3__45__cpo5beginE,@object
	.size		_ZN77_INTERNAL_b5d56543_41_flash_fwd_hdim256_fp16_softcapall_sm80_cu_ee213261_40274cuda3std3__45__cpo5beginE,(_ZN77_INTERNAL_b5d56543_41_flash_fwd_hdim256_fp16_softcapall_sm80_cu_ee213261_40274cuda3std3__479_GLOBAL__N__b5d56543_41_flash_fwd_hdim256_fp16_softcapall_sm80_cu_ee213261_40276ignoreE - _ZN77_INTERNAL_b5d56543_41_flash_fwd_hdim256_fp16_softcapall_sm80_cu_ee213261_40274cuda3std3__45__cpo5beginE)
_ZN77_INTERNAL_b5d56543_41_flash_fwd_hdim256_fp16_softcapall_sm80_cu_ee213261_40274cuda3std3__45__cpo5beginE:
	.zero		1
	.type		_ZN77_INTERNAL_b5d56543_41_flash_fwd_hdim256_fp16_softcapall_sm80_cu_ee213261_40274cuda3std3__479_GLOBAL__N__b5d56543_41_flash_fwd_hdim256_fp16_softcapall_sm80_cu_ee213261_40276ignoreE,@object
	.size		_ZN77_INTERNAL_b5d56543_41_flash_fwd_hdim256_fp16_softcapall_sm80_cu_ee213261_40274cuda3std3__479_GLOBAL__N__b5d56543_41_flash_fwd_hdim256_fp16_softcapall_sm80_cu_ee213261_40276ignoreE,(_ZN77_INTERNAL_b5d56543_41_flash_fwd_hdim256_fp16_softcapall_sm80_cu_ee213261_40274cute7productE - _ZN77_INTERNAL_b5d56543_41_flash_fwd_hdim256_fp16_softcapall_sm80_cu_ee213261_40274cuda3std3__479_GLOBAL__N__b5d56543_41_flash_fwd_hdim256_fp16_softcapall_sm80_cu_ee213261_40276ignoreE)
_ZN77_INTERNAL_b5d56543_41_flash_fwd_hdim256_fp16_softcapall_sm80_cu_ee213261_40274cuda3std3__479_GLOBAL__N__b5d56543_41_flash_fwd_hdim256_fp16_softcapall_sm80_cu_ee213261_40276ignoreE:
	.zero		1
	.type		_ZN77_INTERNAL_b5d56543_41_flash_fwd_hdim256_fp16_softcapall_sm80_cu_ee213261_40274cute7productE,@object
	.size		_ZN77_INTERNAL_b5d56543_41_flash_fwd_hdim256_fp16_softcapall_sm80_cu_ee213261_40274cute7productE,(_ZN77_INTERNAL_b5d56543_41_flash_fwd_hdim256_fp16_softcapall_sm80_cu_ee213261_40274cuda3std3__45__cpo3endE - _ZN77_INTERNAL_b5d56543_41_flash_fwd_hdim256_fp16_softcapall_sm80_cu_ee213261_40274cute7productE)
_ZN77_INTERNAL_b5d56543_41_flash_fwd_hdim256_fp16_softcapall_sm80_cu_ee213261_40274cute7productE:
	.zero		1
	.type		_ZN77_INTERNAL_b5d56543_41_flash_fwd_hdim256_fp16_softcapall_sm80_cu_ee213261_40274cuda3std3__45__cpo3endE,@object
	.size		_ZN77_INTERNAL_b5d56543_41_flash_fwd_hdim256_fp16_softcapall_sm80_cu_ee213261_40274cuda3std3__45__cpo3endE,(_ZN77_INTERNAL_b5d56543_41_flash_fwd_hdim256_fp16_softcapall_sm80_cu_ee213261_40274cuda3std3__419piecewise_constructE - _ZN77_INTERNAL_b5d56543_41_flash_fwd_hdim256_fp16_softcapall_sm80_cu_ee213261_40274cuda3std3__45__cpo3endE)
_ZN77_INTERNAL_b5d56543_41_flash_fwd_hdim256_fp16_softcapall_sm80_cu_ee213261_40274cuda3std3__45__cpo3endE:
	.zero		1
	.type		_ZN77_INTERNAL_b5d56543_41_flash_fwd_hdim256_fp16_softcapall_sm80_cu_ee213261_40274cuda3std3__419piecewise_constructE,@object
	.size		_ZN77_INTERNAL_b5d56543_41_flash_fwd_hdim256_fp16_softcapall_sm80_cu_ee213261_40274cuda3std3__419piecewise_constructE,(_ZN77_INTERNAL_b5d56543_41_flash_fwd_hdim256_fp16_softcapall_sm80_cu_ee213261_40274cuda3std3__45__cpo4cendE - _ZN77_INTERNAL_b5d56543_41_flash_fwd_hdim256_fp16_softcapall_sm80_cu_ee213261_40274cuda3std3__419piecewise_constructE)
_ZN77_INTERNAL_b5d56543_41_flash_fwd_hdim256_fp16_softcapall_sm80_cu_ee213261_40274cuda3std3__419piecewise_constructE:
	.zero		1
	.type		_ZN77_INTERNAL_b5d56543_41_flash_fwd_hdim256_fp16_softcapall_sm80_cu_ee213261_40274cuda3std3__45__cpo4cendE,@object
	.size		_ZN77_INTERNAL_b5d56543_41_flash_fwd_hdim256_fp16_softcapall_sm80_cu_ee213261_40274cuda3std3__45__cpo4cendE,(_ZN77_INTERNAL_b5d56543_41_flash_fwd_hdim256_fp16_softcapall_sm80_cu_ee213261_40274cuda3std6ranges3__45__cpo4swapE - _ZN77_INTERNAL_b5d56543_41_flash_fwd_hdim256_fp16_softcapall_sm80_cu_ee213261_40274cuda3std3__45__cpo4cendE)
_ZN77_INTERNAL_b5d56543_41_flash_fwd_hdim256_fp16_softcapall_sm80_cu_ee213261_40274cuda3std3__45__cpo4cendE:
	.zero		1
	.type		_ZN77_INTERNAL_b5d56543_41_flash_fwd_hdim256_fp16_softcapall_sm80_cu_ee213261_40274cuda3std6ranges3__45__cpo4swapE,@object
	.size		_ZN77_INTERNAL_b5d56543_41_flash_fwd_hdim256_fp16_softcapall_sm80_cu_ee213261_40274cuda3std6ranges3__45__cpo4swapE,(.L_7 - _ZN77_INTERNAL_b5d56543_41_flash_fwd_hdim256_fp16_softcapall_sm80_cu_ee213261_40274cuda3std6ranges3__45__cpo4swapE)
_ZN77_INTERNAL_b5d56543_41_flash_fwd_hdim256_fp16_softcapall_sm80_cu_ee213261_40274cuda3std6ranges3__45__cpo4swapE:
	.zero		1
.L_7:


//--------------------- .nv.constant0._ZN7cutlass13device_kernelIN5flash19enable_sm80_to_sm89INS1_16FlashAttnFwdSm80INS1_25CollectiveMainloopFwdSm80ILi8ELi1ELb1EN4cute5tupleIJNS5_1CILi128EEENS7_ILi64EEENS7_ILi256EEEEEELi256ENS_6half_tEfNS_4arch4Sm80ELb0ELb0ELb1ELb0ELb0ELb0ELb1ELb0EEENS1_21CollectiveEpilogueFwdINS6_IJS8_SA_S9_EEENS6_IJNS7_ILi1EEESI_SI_EEESC_SE_Li256ELb0ELb1ELb0ELb0EEENS1_19SingleTileSchedulerILb0ELb0ELb1ELi128EEEEEEEEEvNT_6ParamsE --------------------------
	.section	.nv.constant0._ZN7cutlass13device_kernelIN5flash19enable_sm80_to_sm89INS1_16FlashAttnFwdSm80INS1_25CollectiveMainloopFwdSm80ILi8ELi1ELb1EN4cute5tupleIJNS5_1CILi128EEENS7_ILi64EEENS7_ILi256EEEEEELi256ENS_6half_tEfNS_4arch4Sm80ELb0ELb0ELb1ELb0ELb0ELb0ELb1ELb0EEENS1_21CollectiveEpilogueFwdINS6_IJS8_SA_S9_EEENS6_IJNS7_ILi1EEESI_SI_EEESC_SE_Li256ELb0ELb1ELb0ELb0EEENS1_19SingleTileSchedulerILb0ELb0ELb1ELi128EEEEEEEEEvNT_6ParamsE,"a",@progbits
	.sectionflags	@""
	.align	4
.nv.constant0._ZN7cutlass13device_kernelIN5flash19enable_sm80_to_sm89INS1_16FlashAttnFwdSm80INS1_25CollectiveMainloopFwdSm80ILi8ELi1ELb1EN4cute5tupleIJNS5_1CILi128EEENS7_ILi64EEENS7_ILi256EEEEEELi256ENS_6half_tEfNS_4arch4Sm80ELb0ELb0ELb1ELb0ELb0ELb0ELb1ELb0EEENS1_21CollectiveEpilogueFwdINS6_IJS8_SA_S9_EEENS6_IJNS7_ILi1EEESI_SI_EEESC_SE_Li256ELb0ELb1ELb0ELb0EEENS1_19SingleTileSchedulerILb0ELb0ELb1ELi128EEEEEEEEEvNT_6ParamsE:
	.zero		1576


//--------------------- .nv.constant0._ZN7cutlass13device_kernelIN5flash19enable_sm80_to_sm89INS1_16FlashAttnFwdSm80INS1_25CollectiveMainloopFwdSm80ILi8ELi1ELb1EN4cute5tupleIJNS5_1CILi128EEENS7_ILi64EEENS7_ILi256EEEEEELi256ENS_6half_tEfNS_4arch4Sm80ELb0ELb0ELb1ELb1ELb0ELb0ELb1ELb0EEENS1_21CollectiveEpilogueFwdINS6_IJS8_SA_S9_EEENS6_IJNS7_ILi1EEESI_SI_EEESC_SE_Li256ELb1ELb1ELb0ELb0EEENS1_19SingleTileSchedulerILb1ELb0ELb1ELi128EEEEEEEEEvNT_6ParamsE --------------------------
	.section	.nv.constant0._ZN7cutlass13device_kernelIN5flash19enable_sm80_to_sm89INS1_16FlashAttnFwdSm80INS1_25CollectiveMainloopFwdSm80ILi8ELi1ELb1EN4cute5tupleIJNS5_1CILi128EEENS7_ILi64EEENS7_ILi256EEEEEELi256ENS_6half_tEfNS_4arch4Sm80ELb0ELb0ELb1ELb1ELb0ELb0ELb1ELb0EEENS1_21CollectiveEpilogueFwdINS6_IJS8_SA_S9_EEENS6_IJNS7_ILi1EEESI_SI_EEESC_SE_Li256ELb1ELb1ELb0ELb0EEENS1_19SingleTileSchedulerILb1ELb0ELb1ELi128EEEEEEEEEvNT_6ParamsE,"a",@progbits
	.sectionflags	@""
	.align	4
.nv.constant0._ZN7cutlass13device_kernelIN5flash19enable_sm80_to_sm89INS1_16FlashAttnFwdSm80INS1_25CollectiveMainloopFwdSm80ILi8ELi1ELb1EN4cute5tupleIJNS5_1CILi128EEENS7_ILi64EEENS7_ILi256EEEEEELi256ENS_6half_tEfNS_4arch4Sm80ELb0ELb0ELb1ELb1ELb0ELb0ELb1ELb0EEENS1_21CollectiveEpilogueFwdINS6_IJS8_SA_S9_EEENS6_IJNS7_ILi1EEESI_SI_EEESC_SE_Li256ELb1ELb1ELb0ELb0EEENS1_19SingleTileSchedulerILb1ELb0ELb1ELi128EEEEEEEEEvNT_6ParamsE:
	.zero		1576


//--------------------- .nv.constant0._ZN7cutlass13device_kernelIN5flash19enable_sm80_to_sm89INS1_16FlashAttnFwdSm80INS1_25CollectiveMainloopFwdSm80ILi8ELi1ELb0EN4cute5tupleIJNS5_1CILi128EEENS7_ILi32EEENS7_ILi256EEEEEELi256ENS_6half_tEfNS_4arch4Sm80ELb0ELb0ELb1ELb1ELb0ELb1ELb1ELb0EEENS1_21CollectiveEpilogueFwdINS6_IJS8_SA_S9_EEENS6_IJNS7_ILi1EEESI_SI_EEESC_SE_Li256ELb1ELb1ELb0ELb0EEENS1_19SingleTileSchedulerILb1ELb0ELb1ELi128EEEEEEEEEvNT_6ParamsE --------------------------
	.section	.nv.constant0._ZN7cutlass13device_kernelIN5flash19enable_sm80_to_sm89INS1_16FlashAttnFwdSm80INS1_25CollectiveMainloopFwdSm80ILi8ELi1ELb0EN4cute5tupleIJNS5_1CILi128EEENS7_ILi32EEENS7_ILi256EEEEEELi256ENS_6half_tEfNS_4arch4Sm80ELb0ELb0ELb1ELb1ELb0ELb1ELb1ELb0EEENS1_21CollectiveEpilogueFwdINS6_IJS8_SA_S9_EEENS6_IJNS7_ILi1EEESI_SI_EEESC_SE_Li256ELb1ELb1ELb0ELb0EEENS1_19SingleTileSchedulerILb1ELb0ELb1ELi128EEEEEEEEEvNT_6ParamsE,"a",@progbits
	.sectionflags	@""
	.align	4
.nv.constant0._ZN7cutlass13device_kernelIN5flash19enable_sm80_to_sm89INS1_16FlashAttnFwdSm80INS1_25CollectiveMainloopFwdSm80ILi8ELi1ELb0EN4cute5tupleIJNS5_1CILi128EEENS7_ILi32EEENS7_ILi256EEEEEELi256ENS_6half_tEfNS_4arch4Sm80ELb0ELb0ELb1ELb1ELb0ELb1ELb1ELb0EEENS1_21CollectiveEpilogueFwdINS6_IJS8_SA_S9_EEENS6_IJNS7_ILi1EEESI_SI_EEESC_SE_Li256ELb1ELb1ELb0ELb0EEENS1_19SingleTileSchedulerILb1ELb0ELb1ELi128EEEEEEEEEvNT_6ParamsE:
	.zero		1576


//--------------------- .nv.constant0._ZN7cutlass13device_kernelIN5flash19enable_sm80_to_sm89INS1_16FlashAttnFwdSm80INS1_25CollectiveMainloopFwdSm80ILi8ELi1ELb1EN4cute5tupleIJNS5_1CILi128EEENS7_ILi48EEENS7_ILi256EEEEEELi256ENS_6half_tEfNS_4arch4Sm80ELb0ELb1ELb1ELb0ELb0ELb0ELb1ELb0EEENS1_21CollectiveEpilogueFwdINS6_IJS8_SA_S9_EEENS6_IJNS7_ILi1EEESI_SI_EEESC_SE_Li256ELb0ELb1ELb0ELb0EEENS1_19SingleTileSchedulerILb0ELb0ELb1ELi128EEEEEEEEEvNT_6ParamsE --------------------------
	.section	.nv.constant0._ZN7cutlass13device_kernelIN5flash19enable_sm80_to_sm89INS1_16FlashAttnFwdSm80INS1_25CollectiveMainloopFwdSm80ILi8ELi1ELb1EN4cute5tupleIJNS5_1CILi128EEENS7_ILi48EEENS7_ILi256EEEEEELi256ENS_6half_tEfNS_4arch4Sm80ELb0ELb1ELb1ELb0ELb0ELb0ELb1ELb0EEENS1_21CollectiveEpilogueFwdINS6_IJS8_SA_S9_EEENS6_IJNS7_ILi1EEESI_SI_EEESC_SE_Li256ELb0ELb1ELb0ELb0EEENS1_19SingleTileSchedulerILb0ELb0ELb1ELi128EEEEEEEEEvNT_6ParamsE,"a",@progbits
	.sectionflags	@""
	.align	4
.nv.constant0._ZN7cutlass13device_kernelIN5flash19enable_sm80_to_sm89INS1_16FlashAttnFwdSm80INS1_25CollectiveMainloopFwdSm80ILi8ELi1ELb1EN4cute5tupleIJNS5_1CILi128EEENS7_ILi48EEENS7_ILi256EEEEEELi256ENS_6half_tEfNS_4arch4Sm80ELb0ELb1ELb1ELb0ELb0ELb0ELb1ELb0EEENS1_21CollectiveEpilogueFwdINS6_IJS8_SA_S9_EEENS6_IJNS7_ILi1EEESI_SI_EEESC_SE_Li256ELb0ELb1ELb0ELb0EEENS1_19SingleTileSchedulerILb0ELb0ELb1ELi128EEEEEEEEEvNT_6ParamsE:
	.zero		1576


//--------------------- .nv.constant0._ZN7cutlass13device_kernelIN5flash19enable_sm80_to_sm89INS1_16FlashAttnFwdSm80INS1_25CollectiveMainloopFwdSm80ILi8ELi1ELb1EN4cute5tupleIJNS5_1CILi128EEENS7_ILi48EEENS7_ILi256EEEEEELi256ENS_6half_tEfNS_4arch4Sm80ELb0ELb1ELb1ELb1ELb0ELb0ELb1ELb0EEENS1_21CollectiveEpilogueFwdINS6_IJS8_SA_S9_EEENS6_IJNS7_ILi1EEESI_SI_EEESC_SE_Li256ELb1ELb1ELb0ELb0EEENS1_19SingleTileSchedulerILb1ELb0ELb1ELi128EEEEEEEEEvNT_6ParamsE --------------------------
	.section	.nv.constant0._ZN7cutlass13device_kernelIN5flash19enable_sm80_to_sm89INS1_16FlashAttnFwdSm80INS1_25CollectiveMainloopFwdSm80ILi8ELi1ELb1EN4cute5tupleIJNS5_1CILi128EEENS7_ILi48EEENS7_ILi256EEEEEELi256ENS_6half_tEfNS_4arch4Sm80ELb0ELb1ELb1ELb1ELb0ELb0ELb1ELb0EEENS1_21CollectiveEpilogueFwdINS6_IJS8_SA_S9_EEENS6_IJNS7_ILi1EEESI_SI_EEESC_SE_Li256ELb1ELb1ELb0ELb0EEENS1_19SingleTileSchedulerILb1ELb0ELb1ELi128EEEEEEEEEvNT_6ParamsE,"a",@progbits
	.sectionflags	@""
	.align	4
.nv.constant0._ZN7cutlass13device_kernelIN5flash19enable_sm80_to_sm89INS1_16FlashAttnFwdSm80INS1_25CollectiveMainloopFwdSm80ILi8ELi1ELb1EN4cute5tupleIJNS5_1CILi128EEENS7_ILi48EEENS7_ILi256EEEEEELi256ENS_6half_tEfNS_4arch4Sm80ELb0ELb1ELb1ELb1ELb0ELb0ELb1ELb0EEENS1_21CollectiveEpilogueFwdINS6_IJS8_SA_S9_EEENS6_IJNS7_ILi1EEESI_SI_EEESC_SE_Li256ELb1ELb1ELb0ELb0EEENS1_19SingleTileSchedulerILb1ELb0ELb1ELi128EEEEEEEEEvNT_6ParamsE:
	.zero		1576


//--------------------- .nv.constant0._ZN7cutlass13device_kernelIN5flash19enable_sm80_to_sm89INS1_16FlashAttnFwdSm80INS1_25CollectiveMainloopFwdSm80ILi8ELi1ELb0EN4cute5tupleIJNS5_1CILi128EEENS7_ILi32EEENS7_ILi256EEEEEELi256ENS_6half_tEfNS_4arch4Sm80ELb0ELb1ELb1ELb1ELb0ELb1ELb1ELb0EEENS1_21CollectiveEpilogueFwdINS6_IJS8_SA_S9_EEENS6_IJNS7_ILi1EEESI_SI_EEESC_SE_Li256ELb1ELb1ELb0ELb0EEENS1_19SingleTileSchedulerILb1ELb0ELb1ELi128EEEEEEEEEvNT_6ParamsE --------------------------
	.section	.nv.constant0._ZN7cutlass13device_kernelIN5flash19enable_sm80_to_sm89INS1_16FlashAttnFwdSm80INS1_25CollectiveMainloopFwdSm80ILi8ELi1ELb0EN4cute5tupleIJNS5_1CILi128EEENS7_ILi32EEENS7_ILi256EEEEEELi256ENS_6half_tEfNS_4arch4Sm80ELb0ELb1ELb1ELb1ELb0ELb1ELb1ELb0EEENS1_21CollectiveEpilogueFwdINS6_IJS8_SA_S9_EEENS6_IJNS7_ILi1EEESI_SI_EEESC_SE_Li256ELb1ELb1ELb0ELb0EEENS1_19SingleTileSchedulerILb1ELb0ELb1ELi128EEEEEEEEEvNT_6ParamsE,"a",@progbits
	.sectionflags	@""
	.align	4
.nv.constant0._ZN7cutlass13device_kernelIN5flash19enable_sm80_to_sm89INS1_16FlashAttnFwdSm80INS1_25CollectiveMainloopFwdSm80ILi8ELi1ELb0EN4cute5tupleIJNS5_1CILi128EEENS7_ILi32EEENS7_ILi256EEEEEELi256ENS_6half_tEfNS_4arch4Sm80ELb0ELb1ELb1ELb1ELb0ELb1ELb1ELb0EEENS1_21CollectiveEpilogueFwdINS6_IJS8_SA_S9_EEENS6_IJNS7_ILi1EEESI_SI_EEESC_SE_Li256ELb1ELb1ELb0ELb0EEENS1_19SingleTileSchedulerILb1ELb0ELb1ELi128EEEEEEEEEvNT_6ParamsE:
	.zero		1576


//--------------------- .nv.constant0._ZN7cutlass13device_kernelIN5flash19enable_sm80_to_sm89INS1_16FlashAttnFwdSm80INS1_25CollectiveMainloopFwdSm80ILi8ELi1ELb1EN4cute5tupleIJNS5_1CILi128EEENS7_ILi64EEENS7_ILi256EEEEEELi256ENS_6half_tEfNS_4arch4Sm80ELb1ELb0ELb1ELb0ELb0ELb0ELb1ELb0EEENS1_21CollectiveEpilogueFwdINS6_IJS8_SA_S9_EEENS6_IJNS7_ILi1EEESI_SI_EEESC_SE_Li256ELb0ELb1ELb0ELb0EEENS1_30DynamicPersistentTileSchedulerILi256ELi256ELb0ELb1ELb0EEEEEEEEEvNT_6ParamsE --------------------------
	.section	.nv.constant0._ZN7cutlass13device_kernelIN5flash19enable_sm80_to_sm89INS1_16FlashAttnFwdSm80INS1_25CollectiveMainloopFwdSm80ILi8ELi1ELb1EN4cute5tupleIJNS5_1CILi128EEENS7_ILi64EEENS7_ILi256EEEEEELi256ENS_6half_tEfNS_4arch4Sm80ELb1ELb0ELb1ELb0ELb0ELb0ELb1ELb0EEENS1_21CollectiveEpilogueFwdINS6_IJS8_SA_S9_EEENS6_IJNS7_ILi1EEESI_SI_EEESC_SE_Li256ELb0ELb1ELb0ELb0EEENS1_30DynamicPersistentTileSchedulerILi256ELi256ELb0ELb1ELb0EEEEEEEEEvNT_6ParamsE,"a",@progbits
	.sectionflags	@""
	.align	4
.nv.constant0._ZN7cutlass13device_kernelIN5flash19enable_sm80_to_sm89INS1_16FlashAttnFwdSm80INS1_25CollectiveMainloopFwdSm80ILi8ELi1ELb1EN4cute5tupleIJNS5_1CILi128EEENS7_ILi64EEENS7_ILi256EEEEEELi256ENS_6half_tEfNS_4arch4Sm80ELb1ELb0ELb1ELb0ELb0ELb0ELb1ELb0EEENS1_21CollectiveEpilogueFwdINS6_IJS8_SA_S9_EEENS6_IJNS7_ILi1EEESI_SI_EEESC_SE_Li256ELb0ELb1ELb0ELb0EEENS1_30DynamicPersistentTileSchedulerILi256ELi256ELb0ELb1ELb0EEEEEEEEEvNT_6ParamsE:
	.zero		1592


//--------------------- .nv.constant0._ZN7cutlass13device_kernelIN5flash19enable_sm80_to_sm89INS1_16FlashAttnFwdSm80INS1_25CollectiveMainloopFwdSm80ILi8ELi1ELb1EN4cute5tupleIJNS5_1CILi128EEENS7_ILi64EEENS7_ILi256EEEEEELi256ENS_6half_tEfNS_4arch4Sm80ELb1ELb0ELb1ELb1ELb0ELb0ELb1ELb0EEENS1_21CollectiveEpilogueFwdINS6_IJS8_SA_S9_EEENS6_IJNS7_ILi1EEESI_SI_EEESC_SE_Li256ELb1ELb1ELb0ELb0EEENS1_19SingleTileSchedulerILb1ELb0ELb1ELi128EEEEEEEEEvNT_6ParamsE --------------------------
	.section	.nv.constant0._ZN7cutlass13device_kernelIN5flash19enable_sm80_to_sm89INS1_16FlashAttnFwdSm80INS1_25CollectiveMainloopFwdSm80ILi8ELi1ELb1EN4cute5tupleIJNS5_1CILi128EEENS7_ILi64EEENS7_ILi256EEEEEELi256ENS_6half_tEfNS_4arch4Sm80ELb1ELb0ELb1ELb1ELb0ELb0ELb1ELb0EEENS1_21CollectiveEpilogueFwdINS6_IJS8_SA_S9_EEENS6_IJNS7_ILi1EEESI_SI_EEESC_SE_Li256ELb1ELb1ELb0ELb0EEENS1_19SingleTileSchedulerILb1ELb0ELb1ELi128EEEEEEEEEvNT_6ParamsE,"a",@progbits
	.sectionflags	@""
	.align	4
.nv.constant0._ZN7cutlass13device_kernelIN5flash19enable_sm80_to_sm89INS1_16FlashAttnFwdSm80INS1_25CollectiveMainloopFwdSm80ILi8ELi1ELb1EN4cute5tupleIJNS5_1CILi128EEENS7_ILi64EEENS7_ILi256EEEEEELi256ENS_6half_tEfNS_4arch4Sm80ELb1ELb0ELb1ELb1ELb0ELb0ELb1ELb0EEENS1_21CollectiveEpilogueFwdINS6_IJS8_SA_S9_EEENS6_IJNS7_ILi1EEESI_SI_EEESC_SE_Li256ELb1ELb1ELb0ELb0EEENS1_19SingleTileSchedulerILb1ELb0ELb1ELi128EEEEEEEEEvNT_6ParamsE:
	.zero		1576


//--------------------- .nv.constant0._ZN7cutlass13device_kernelIN5flash19enable_sm80_to_sm89INS1_16FlashAttnFwdSm80INS1_25CollectiveMainloopFwdSm80ILi8ELi1ELb0EN4cute5tupleIJNS5_1CILi128EEENS7_ILi32EEENS7_ILi256EEEEEELi256ENS_6half_tEfNS_4arch4Sm80ELb1ELb0ELb1ELb1ELb0ELb1ELb1ELb0EEENS1_21CollectiveEpilogueFwdINS6_IJS8_SA_S9_EEENS6_IJNS7_ILi1EEESI_SI_EEESC_SE_Li256ELb1ELb1ELb0ELb0EEENS1_19SingleTileSchedulerILb1ELb0ELb1ELi128EEEEEEEEEvNT_6ParamsE --------------------------
	.section	.nv.constant0._ZN7cutlass13device_kernelIN5flash19enable_sm80_to_sm89INS1_16FlashAttnFwdSm80INS1_25CollectiveMainloopFwdSm80ILi8ELi1ELb0EN4cute5tupleIJNS5_1CILi128EEENS7_ILi32EEENS7_ILi256EEEEEELi256ENS_6half_tEfNS_4arch4Sm80ELb1ELb0ELb1ELb1ELb0ELb1ELb1ELb0EEENS1_21CollectiveEpilogueFwdINS6_IJS8_SA_S9_EEENS6_IJNS7_ILi1EEESI_SI_EEESC_SE_Li256ELb1ELb1ELb0ELb0EEENS1_19SingleTileSchedulerILb1ELb0ELb1ELi128EEEEEEEEEvNT_6ParamsE,"a",@progbits
	.sectionflags	@""
	.align	4
.nv.constant0._ZN7cutlass13device_kernelIN5flash19enable_sm80_to_sm89INS1_16FlashAttnFwdSm80INS1_25CollectiveMainloopFwdSm80ILi8ELi1ELb0EN4cute5tupleIJNS5_1CILi128EEENS7_ILi32EEENS7_ILi256EEEEEELi256ENS_6half_tEfNS_4arch4Sm80ELb1ELb0ELb1ELb1ELb0ELb1ELb1ELb0EEENS1_21CollectiveEpilogueFwdINS6_IJS8_SA_S9_EEENS6_IJNS7_ILi1EEESI_SI_EEESC_SE_Li256ELb1ELb1ELb0ELb0EEENS1_19SingleTileSchedulerILb1ELb0ELb1ELi128EEEEEEEEEvNT_6ParamsE:
	.zero		1576


//--------------------- .nv.constant0._ZN7cutlass13device_kernelIN5flash19enable_sm80_to_sm89INS1_16FlashAttnFwdSm80INS1_25CollectiveMainloopFwdSm80ILi8ELi1ELb0EN4cute5tupleIJNS5_1CILi128EEENS7_ILi96EEENS7_ILi256EEEEEELi256ENS_6half_tEfNS_4arch4Sm80ELb0ELb0ELb1ELb0ELb0ELb0ELb1ELb0EEENS1_21CollectiveEpilogueFwdINS6_IJS8_SA_S9_EEENS6_IJNS7_ILi1EEESI_SI_EEESC_SE_Li256ELb0ELb1ELb0ELb0EEENS1_19SingleTileSchedulerILb0ELb0ELb1ELi128EEEEEEEEEvNT_6ParamsE --------------------------
	.section	.nv.constant0._ZN7cutlass13device_kernelIN5flash19enable_sm80_to_sm89INS1_16FlashAttnFwdSm80INS1_25CollectiveMainloopFwdSm80ILi8ELi1ELb0EN4cute5tupleIJNS5_1CILi128EEENS7_ILi96EEENS7_ILi256EEEEEELi256ENS_6half_tEfNS_4arch4Sm80ELb0ELb0ELb1ELb0ELb0ELb0ELb1ELb0EEENS1_21CollectiveEpilogueFwdINS6_IJS8_SA_S9_EEENS6_IJNS7_ILi1EEESI_SI_EEESC_SE_Li256ELb0ELb1ELb0ELb0EEENS1_19SingleTileSchedulerILb0ELb0ELb1ELi128EEEEEEEEEvNT_6ParamsE,"a",@progbits
	.sectionflags	@""
	.align	4
.nv.constant0._ZN7cutlass13device_kernelIN5flash19enable_sm80_to_sm89INS1_16FlashAttnFwdSm80INS1_25CollectiveMainloopFwdSm80ILi8ELi1ELb0EN4cute5tupleIJNS5_1CILi128EEENS7_ILi96EEENS7_ILi256EEEEEELi256ENS_6half_tEfNS_4arch4Sm80ELb0ELb0ELb1ELb0ELb0ELb0ELb1ELb0EEENS1_21CollectiveEpilogueFwdINS6_IJS8_SA_S9_EEENS6_IJNS7_ILi1EEESI_SI_EEESC_SE_Li256ELb0ELb1ELb0ELb0EEENS1_19SingleTileSchedulerILb0ELb0ELb1ELi128EEEEEEEEEvNT_6ParamsE:
	.zero		1576


//--------------------- .nv.constant0._ZN7cutlass13device_kernelIN5flash19enable_sm80_to_sm89INS1_16FlashAttnFwdSm80INS1_25CollectiveMainloopFwdSm80ILi8ELi1ELb0EN4cute5tupleIJNS5_1CILi128EEENS7_ILi96EEENS7_ILi256EEEEEELi256ENS_6half_tEfNS_4arch4Sm80ELb0ELb0ELb1ELb1ELb0ELb0ELb1ELb0EEENS1_21CollectiveEpilogueFwdINS6_IJS8_SA_S9_EEENS6_IJNS7_ILi1EEESI_SI_EEESC_SE_Li256ELb1ELb1ELb0ELb0EEENS1_19SingleTileSchedulerILb1ELb0ELb1ELi128EEEEEEEEEvNT_6ParamsE --------------------------
	.section	.nv.constant0._ZN7cutlass13device_kernelIN5flash19enable_sm80_to_sm89INS1_16FlashAttnFwdSm80INS1_25CollectiveMainloopFwdSm80ILi8ELi1ELb0EN4cute5tupleIJNS5_1CILi128EEENS7_ILi96EEENS7_ILi256EEEEEELi256ENS_6half_tEfNS_4arch4Sm80ELb0ELb0ELb1ELb1ELb0ELb0ELb1ELb0EEENS1_21CollectiveEpilogueFwdINS6_IJS8_SA_S9_EEENS6_IJNS7_ILi1EEESI_SI_EEESC_SE_Li256ELb1ELb1ELb0ELb0EEENS1_19SingleTileSchedulerILb1ELb0ELb1ELi128EEEEEEEEEvNT_6ParamsE,"a",@progbits
	.sectionflags	@""
	.align	4
.nv.constant0._ZN7cutlass13device_kernelIN5flash19enable_sm80_to_sm89INS1_16FlashAttnFwdSm80INS1_25CollectiveMainloopFwdSm80ILi8ELi1ELb0EN4cute5tupleIJNS5_1CILi128EEENS7_ILi96EEENS7_ILi256EEEEEELi256ENS_6half_tEfNS_4arch4Sm80ELb0ELb0ELb1ELb1ELb0ELb0ELb1ELb0EEENS1_21CollectiveEpilogueFwdINS6_IJS8_SA_S9_EEENS6_IJNS7_ILi1EEESI_SI_EEESC_SE_Li256ELb1ELb1ELb0ELb0EEENS1_19SingleTileSchedulerILb1ELb0ELb1ELi128EEEEEEEEEvNT_6ParamsE:
	.zero		1576


//--------------------- .nv.constant0._ZN7cutlass13device_kernelIN5flash19enable_sm80_to_sm89INS1_16FlashAttnFwdSm80INS1_25CollectiveMainloopFwdSm80ILi8ELi1ELb0EN4cute5tupleIJNS5_1CILi128EEENS7_ILi48EEENS7_ILi256EEEEEELi256ENS_6half_tEfNS_4arch4Sm80ELb0ELb0ELb1ELb1ELb0ELb1ELb1ELb0EEENS1_21CollectiveEpilogueFwdINS6_IJS8_SA_S9_EEENS6_IJNS7_ILi1EEESI_SI_EEESC_SE_Li256ELb1ELb1ELb0ELb0EEENS1_19SingleTileSchedulerILb1ELb0ELb1ELi128EEEEEEEEEvNT_6ParamsE --------------------------
	.section	.nv.constant0._ZN7cutlass13device_kernelIN5flash19enable_sm80_to_sm89INS1_16FlashAttnFwdSm80INS1_25CollectiveMainloopFwdSm80ILi8ELi1ELb0EN4cute5tupleIJNS5_1CILi128EEENS7_ILi48EEENS7_ILi256EEEEEELi256ENS_6half_tEfNS_4arch4Sm80ELb0ELb0ELb1ELb1ELb0ELb1ELb1ELb0EEENS1_21CollectiveEpilogueFwdINS6_IJS8_SA_S9_EEENS6_IJNS7_ILi1EEESI_SI_EEESC_SE_Li256ELb1ELb1ELb0ELb0EEENS1_19SingleTileSchedulerILb1ELb0ELb1ELi128EEEEEEEEEvNT_6ParamsE,"a",@progbits
	.sectionflags	@""
	.align	4
.nv.constant0._ZN7cutlass13device_kernelIN5flash19enable_sm80_to_sm89INS1_16FlashAttnFwdSm80INS1_25CollectiveMainloopFwdSm80ILi8ELi1ELb0EN4cute5tupleIJNS5_1CILi128EEENS7_ILi48EEENS7_ILi256EEEEEELi256ENS_6half_tEfNS_4arch4Sm80ELb0ELb0ELb1ELb1ELb0ELb1ELb1ELb0EEENS1_21CollectiveEpilogueFwdINS6_IJS8_SA_S9_EEENS6_IJNS7_ILi1EEESI_SI_EEESC_SE_Li256ELb1ELb1ELb0ELb0EEENS1_19SingleTileSchedulerILb1ELb0ELb1ELi128EEEEEEEEEvNT_6ParamsE:
	.zero		1576


//--------------------- .nv.constant0._ZN7cutlass13device_kernelIN5flash19enable_sm80_to_sm89INS1_16FlashAttnFwdSm80INS1_25CollectiveMainloopFwdSm80ILi8ELi1ELb0EN4cute5tupleIJNS5_1CILi128EEENS7_ILi64EEENS7_ILi256EEEEEELi256ENS_6half_tEfNS_4arch4Sm80ELb0ELb1ELb1ELb0ELb0ELb0ELb1ELb0EEENS1_21CollectiveEpilogueFwdINS6_IJS8_SA_S9_EEENS6_IJNS7_ILi1EEESI_SI_EEESC_SE_Li256ELb0ELb1ELb0ELb0EEENS1_19SingleTileSchedulerILb0ELb0ELb1ELi128EEEEEEEEEvNT_6ParamsE --------------------------
	.section	.nv.constant0._ZN7cutlass13device_kernelIN5flash19enable_sm80_to_sm89INS1_16FlashAttnFwdSm80INS1_25CollectiveMainloopFwdSm80ILi8ELi1ELb0EN4cute5tupleIJNS5_1CILi128EEENS7_ILi64EEENS7_ILi256EEEEEELi256ENS_6half_tEfNS_4arch4Sm80ELb0ELb1ELb1ELb0ELb0ELb0ELb1ELb0EEENS1_21CollectiveEpilogueFwdINS6_IJS8_SA_S9_EEENS6_IJNS7_ILi1EEESI_SI_EEESC_SE_Li256ELb0ELb1ELb0ELb0EEENS1_19SingleTileSchedulerILb0ELb0ELb1ELi128EEEEEEEEEvNT_6ParamsE,"a",@progbits
	.sectionflags	@""
	.align	4
.nv.constant0._ZN7cutlass13device_kernelIN5flash19enable_sm80_to_sm89INS1_16FlashAttnFwdSm80INS1_25CollectiveMainloopFwdSm80ILi8ELi1ELb0EN4cute5tupleIJNS5_1CILi128EEENS7_ILi64EEENS7_ILi256EEEEEELi256ENS_6half_tEfNS_4arch4Sm80ELb0ELb1ELb1ELb0ELb0ELb0ELb1ELb0EEENS1_21CollectiveEpilogueFwdINS6_IJS8_SA_S9_EEENS6_IJNS7_ILi1EEESI_SI_EEESC_SE_Li256ELb0ELb1ELb0ELb0EEENS1_19SingleTileSchedulerILb0ELb0ELb1ELi128EEEEEEEEEvNT_6ParamsE:
	.zero		1576


//--------------------- .nv.constant0._ZN7cutlass13device_kernelIN5flash19enable_sm80_to_sm89INS1_16FlashAttnFwdSm80INS1_25CollectiveMainloopFwdSm80ILi8ELi1ELb0EN4cute5tupleIJNS5_1CILi128EEENS7_ILi64EEENS7_ILi256EEEEEELi256ENS_6half_tEfNS_4arch4Sm80ELb0ELb1ELb1ELb1ELb0ELb0ELb1ELb0EEENS1_21CollectiveEpilogueFwdINS6_IJS8_SA_S9_EEENS6_IJNS7_ILi1EEESI_SI_EEESC_SE_Li256ELb1ELb1ELb0ELb0EEENS1_19SingleTileSchedulerILb1ELb0ELb1ELi128EEEEEEEEEvNT_6ParamsE --------------------------
	.section	.nv.constant0._ZN7cutlass13device_kernelIN5flash19enable_sm80_to_sm89INS1_16FlashAttnFwdSm80INS1_25CollectiveMainloopFwdSm80ILi8ELi1ELb0EN4cute5tupleIJNS5_1CILi128EEENS7_ILi64EEENS7_ILi256EEEEEELi256ENS_6half_tEfNS_4arch4Sm80ELb0ELb1ELb1ELb1ELb0ELb0ELb1ELb0EEENS1_21CollectiveEpilogueFwdINS6_IJS8_SA_S9_EEENS6_IJNS7_ILi1EEESI_SI_EEESC_SE_Li256ELb1ELb1ELb0ELb0EEENS1_19SingleTileSchedulerILb1ELb0ELb1ELi128EEEEEEEEEvNT_6ParamsE,"a",@progbits
	.sectionflags	@""
	.align	4
.nv.constant0._ZN7cutlass13device_kernelIN5flash19enable_sm80_to_sm89INS1_16FlashAttnFwdSm80INS1_25CollectiveMainloopFwdSm80ILi8ELi1ELb0EN4cute5tupleIJNS5_1CILi128EEENS7_ILi64EEENS7_ILi256EEEEEELi256ENS_6half_tEfNS_4arch4Sm80ELb0ELb1ELb1ELb1ELb0ELb0ELb1ELb0EEENS1_21CollectiveEpilogueFwdINS6_IJS8_SA_S9_EEENS6_IJNS7_ILi1EEESI_SI_EEESC_SE_Li256ELb1ELb1ELb0ELb0EEENS1_19SingleTileSchedulerILb1ELb0ELb1ELi128EEEEEEEEEvNT_6ParamsE:
	.zero		1576


//--------------------- .nv.constant0._ZN7cutlass13device_kernelIN5flash19enable_sm80_to_sm89INS1_16FlashAttnFwdSm80INS1_25CollectiveMainloopFwdSm80ILi8ELi1ELb0EN4cute5tupleIJNS5_1CILi128EEENS7_ILi48EEENS7_ILi256EEEEEELi256ENS_6half_tEfNS_4arch4Sm80ELb0ELb1ELb1ELb1ELb0ELb1ELb1ELb0EEENS1_21CollectiveEpilogueFwdINS6_IJS8_SA_S9_EEENS6_IJNS7_ILi1EEESI_SI_EEESC_SE_Li256ELb1ELb1ELb0ELb0EEENS1_19SingleTileSchedulerILb1ELb0ELb1ELi128EEEEEEEEEvNT_6ParamsE --------------------------
	.section	.nv.constant0._ZN7cutlass13device_kernelIN5flash19enable_sm80_to_sm89INS1_16FlashAttnFwdSm80INS1_25CollectiveMainloopFwdSm80ILi8ELi1ELb0EN4cute5tupleIJNS5_1CILi128EEENS7_ILi48EEENS7_ILi256EEEEEELi256ENS_6half_tEfNS_4arch4Sm80ELb0ELb1ELb1ELb1ELb0ELb1ELb1ELb0EEENS1_21CollectiveEpilogueFwdINS6_IJS8_SA_S9_EEENS6_IJNS7_ILi1EEESI_SI_EEESC_SE_Li256ELb1ELb1ELb0ELb0EEENS1_19SingleTileSchedulerILb1ELb0ELb1ELi128EEEEEEEEEvNT_6ParamsE,"a",@progbits
	.sectionflags	@""
	.align	4
.nv.constant0._ZN7cutlass13device_kernelIN5flash19enable_sm80_to_sm89INS1_16FlashAttnFwdSm80INS1_25CollectiveMainloopFwdSm80ILi8ELi1ELb0EN4cute5tupleIJNS5_1CILi128EEENS7_ILi48EEENS7_ILi256EEEEEELi256ENS_6half_tEfNS_4arch4Sm80ELb0ELb1ELb1ELb1ELb0ELb1ELb1ELb0EEENS1_21CollectiveEpilogueFwdINS6_IJS8_SA_S9_EEENS6_IJNS7_ILi1EEESI_SI_EEESC_SE_Li256ELb1ELb1ELb0ELb0EEENS1_19SingleTileSchedulerILb1ELb0ELb1ELi128EEEEEEEEEvNT_6ParamsE:
	.zero		1576


//--------------------- .nv.constant0._ZN7cutlass13device_kernelIN5flash19enable_sm80_to_sm89INS1_16FlashAttnFwdSm80INS1_25CollectiveMainloopFwdSm80ILi8ELi1ELb0EN4cute5tupleIJNS5_1CILi128EEENS7_ILi96EEENS7_ILi256EEEEEELi256ENS_6half_tEfNS_4arch4Sm80ELb1ELb0ELb1ELb0ELb0ELb0ELb1ELb0EEENS1_21CollectiveEpilogueFwdINS6_IJS8_SA_S9_EEENS6_IJNS7_ILi1EEESI_SI_EEESC_SE_Li256ELb0ELb1ELb0ELb0EEENS1_30DynamicPersistentTileSchedulerILi256ELi256ELb0ELb1ELb0EEEEEEEEEvNT_6ParamsE --------------------------
	.section	.nv.constant0._ZN7cutlass13device_kernelIN5flash19enable_sm80_to_sm89INS1_16FlashAttnFwdSm80INS1_25CollectiveMainloopFwdSm80ILi8ELi1ELb0EN4cute5tupleIJNS5_1CILi128EEENS7_ILi96EEENS7_ILi256EEEEEELi256ENS_6half_tEfNS_4arch4Sm80ELb1ELb0ELb1ELb0ELb0ELb0ELb1ELb0EEENS1_21CollectiveEpilogueFwdINS6_IJS8_SA_S9_EEENS6_IJNS7_ILi1EEESI_SI_EEESC_SE_Li256ELb0ELb1ELb0ELb0EEENS1_30DynamicPersistentTileSchedulerILi256ELi256ELb0ELb1ELb0EEEEEEEEEvNT_6ParamsE,"a",@progbits
	.sectionflags	@""
	.align	4
.nv.constant0._ZN7cutlass13device_kernelIN5flash19enable_sm80_to_sm89INS1_16FlashAttnFwdSm80INS1_25CollectiveMainloopFwdSm80ILi8ELi1ELb0EN4cute5tupleIJNS5_1CILi128EEENS7_ILi96EEENS7_ILi256EEEEEELi256ENS_6half_tEfNS_4arch4Sm80ELb1ELb0ELb1ELb0ELb0ELb0ELb1ELb0EEENS1_21CollectiveEpilogueFwdINS6_IJS8_SA_S9_EEENS6_IJNS7_ILi1EEESI_SI_EEESC_SE_Li256ELb0ELb1ELb0ELb0EEENS1_30DynamicPersistentTileSchedulerILi256ELi256ELb0ELb1ELb0EEEEEEEEEvNT_6ParamsE:
	.zero		1592


//--------------------- .nv.constant0._ZN7cutlass13device_kernelIN5flash19enable_sm80_to_sm89INS1_16FlashAttnFwdSm80INS1_25CollectiveMainloopFwdSm80ILi8ELi1ELb0EN4cute5tupleIJNS5_1CILi128EEENS7_ILi96EEENS7_ILi256EEEEEELi256ENS_6half_tEfNS_4arch4Sm80ELb1ELb0ELb1ELb1ELb0ELb0ELb1ELb0EEENS1_21CollectiveEpilogueFwdINS6_IJS8_SA_S9_EEENS6_IJNS7_ILi1EEESI_SI_EEESC_SE_Li256ELb1ELb1ELb0ELb0EEENS1_19SingleTileSchedulerILb1ELb0ELb1ELi128EEEEEEEEEvNT_6ParamsE --------------------------
	.section	.nv.constant0._ZN7cutlass13device_kernelIN5flash19enable_sm80_to_sm89INS1_16FlashAttnFwdSm80INS1_25CollectiveMainloopFwdSm80ILi8ELi1ELb0EN4cute5tupleIJNS5_1CILi128EEENS7_ILi96EEENS7_ILi256EEEEEELi256ENS_6half_tEfNS_4arch4Sm80ELb1ELb0ELb1ELb1ELb0ELb0ELb1ELb0EEENS1_21CollectiveEpilogueFwdINS6_IJS8_SA_S9_EEENS6_IJNS7_ILi1EEESI_SI_EEESC_SE_Li256ELb1ELb1ELb0ELb0EEENS1_19SingleTileSchedulerILb1ELb0ELb1ELi128EEEEEEEEEvNT_6ParamsE,"a",@progbits
	.sectionflags	@""
	.align	4
.nv.constant0._ZN7cutlass13device_kernelIN5flash19enable_sm80_to_sm89INS1_16FlashAttnFwdSm80INS1_25CollectiveMainloopFwdSm80ILi8ELi1ELb0EN4cute5tupleIJNS5_1CILi128EEENS7_ILi96EEENS7_ILi256EEEEEELi256ENS_6half_tEfNS_4arch4Sm80ELb1ELb0ELb1ELb1ELb0ELb0ELb1ELb0EEENS1_21CollectiveEpilogueFwdINS6_IJS8_SA_S9_EEENS6_IJNS7_ILi1EEESI_SI_EEESC_SE_Li256ELb1ELb1ELb0ELb0EEENS1_19SingleTileSchedulerILb1ELb0ELb1ELi128EEEEEEEEEvNT_6ParamsE:
	.zero		1576


//--------------------- .nv.constant0._ZN7cutlass13device_kernelIN5flash19enable_sm80_to_sm89INS1_16FlashAttnFwdSm80INS1_25CollectiveMainloopFwdSm80ILi8ELi1ELb0EN4cute5tupleIJNS5_1CILi128EEENS7_ILi48EEENS7_ILi256EEEEEELi256ENS_6half_tEfNS_4arch4Sm80ELb1ELb0ELb1ELb1ELb0ELb1ELb1ELb0EEENS1_21CollectiveEpilogueFwdINS6_IJS8_SA_S9_EEENS6_IJNS7_ILi1EEESI_SI_EEESC_SE_Li256ELb1ELb1ELb0ELb0EEENS1_19SingleTileSchedulerILb1ELb0ELb1ELi128EEEEEEEEEvNT_6ParamsE --------------------------
	.section	.nv.constant0._ZN7cutlass13device_kernelIN5flash19enable_sm80_to_sm89INS1_16FlashAttnFwdSm80INS1_25CollectiveMainloopFwdSm80ILi8ELi1ELb0EN4cute5tupleIJNS5_1CILi128EEENS7_ILi48EEENS7_ILi256EEEEEELi256ENS_6half_tEfNS_4arch4Sm80ELb1ELb0ELb1ELb1ELb0ELb1ELb1ELb0EEENS1_21CollectiveEpilogueFwdINS6_IJS8_SA_S9_EEENS6_IJNS7_ILi1EEESI_SI_EEESC_SE_Li256ELb1ELb1ELb0ELb0EEENS1_19SingleTileSchedulerILb1ELb0ELb1ELi128EEEEEEEEEvNT_6ParamsE,"a",@progbits
	.sectionflags	@""
	.align	4
.nv.constant0._ZN7cutlass13device_kernelIN5flash19enable_sm80_to_sm89INS1_16FlashAttnFwdSm80INS1_25CollectiveMainloopFwdSm80ILi8ELi1ELb0EN4cute5tupleIJNS5_1CILi128EEENS7_ILi48EEENS7_ILi256EEEEEELi256ENS_6half_tEfNS_4arch4Sm80ELb1ELb0ELb1ELb1ELb0ELb1ELb1ELb0EEENS1_21CollectiveEpilogueFwdINS6_IJS8_SA_S9_EEENS6_IJNS7_ILi1EEESI_SI_EEESC_SE_Li256ELb1ELb1ELb0ELb0EEENS1_19SingleTileSchedulerILb1ELb0ELb1ELi128EEEEEEEEEvNT_6ParamsE:
	.zero		1576


//--------------------- .nv.constant0._ZN7cutlass13device_kernelIN5flash19enable_sm80_to_sm89INS1_16FlashAttnFwdSm80INS1_25CollectiveMainloopFwdSm80ILi8ELi1ELb1EN4cute5tupleIJNS5_1CILi128EEENS7_ILi64EEENS7_ILi256EEEEEELi256ENS_6half_tEfNS_4arch4Sm80ELb0ELb0ELb0ELb0ELb0ELb0ELb1ELb0EEENS1_21CollectiveEpilogueFwdINS6_IJS8_SA_S9_EEENS6_IJNS7_ILi1EEESI_SI_EEESC_SE_Li256ELb0ELb1ELb0ELb0EEENS1_19SingleTileSchedulerILb0ELb0ELb1ELi128EEEEEEEEEvNT_6ParamsE --------------------------
	.section	.nv.constant0._ZN7cutlass13device_kernelIN5flash19enable_sm80_to_sm89INS1_16FlashAttnFwdSm80INS1_25CollectiveMainloopFwdSm80ILi8ELi1ELb1EN4cute5tupleIJNS5_1CILi128EEENS7_ILi64EEENS7_ILi256EEEEEELi256ENS_6half_tEfNS_4arch4Sm80ELb0ELb0ELb0ELb0ELb0ELb0ELb1ELb0EEENS1_21CollectiveEpilogueFwdINS6_IJS8_SA_S9_EEENS6_IJNS7_ILi1EEESI_SI_EEESC_SE_Li256ELb0ELb1ELb0ELb0EEENS1_19SingleTileSchedulerILb0ELb0ELb1ELi128EEEEEEEEEvNT_6ParamsE,"a",@progbits
	.sectionflags	@""
	.align	4
.nv.constant0._ZN7cutlass13device_kernelIN5flash19enable_sm80_to_sm89INS1_16FlashAttnFwdSm80INS1_25CollectiveMainloopFwdSm80ILi8ELi1ELb1EN4cute5tupleIJNS5_1CILi128EEENS7_ILi64EEENS7_ILi256EEEEEELi256ENS_6half_tEfNS_4arch4Sm80ELb0ELb0ELb0ELb0ELb0ELb0ELb1ELb0EEENS1_21CollectiveEpilogueFwdINS6_IJS8_SA_S9_EEENS6_IJNS7_ILi1EEESI_SI_EEESC_SE_Li256ELb0ELb1ELb0ELb0EEENS1_19SingleTileSchedulerILb0ELb0ELb1ELi128EEEEEEEEEvNT_6ParamsE:
	.zero		1576


//--------------------- .nv.constant0._ZN7cutlass13device_kernelIN5flash19enable_sm80_to_sm89INS1_16FlashAttnFwdSm80INS1_25CollectiveMainloopFwdSm80ILi8ELi1ELb1EN4cute5tupleIJNS5_1CILi128EEENS7_ILi64EEENS7_ILi256EEEEEELi256ENS_6half_tEfNS_4arch4Sm80ELb0ELb0ELb0ELb1ELb0ELb0ELb1ELb0EEENS1_21CollectiveEpilogueFwdINS6_IJS8_SA_S9_EEENS6_IJNS7_ILi1EEESI_SI_EEESC_SE_Li256ELb1ELb1ELb0ELb0EEENS1_19SingleTileSchedulerILb1ELb0ELb1ELi128EEEEEEEEEvNT_6ParamsE --------------------------
	.section	.nv.constant0._ZN7cutlass13device_kernelIN5flash19enable_sm80_to_sm89INS1_16FlashAttnFwdSm80INS1_25CollectiveMainloopFwdSm80ILi8ELi1ELb1EN4cute5tupleIJNS5_1CILi128EEENS7_ILi64EEENS7_ILi256EEEEEELi256ENS_6half_tEfNS_4arch4Sm80ELb0ELb0ELb0ELb1ELb0ELb0ELb1ELb0EEENS1_21CollectiveEpilogueFwdINS6_IJS8_SA_S9_EEENS6_IJNS7_ILi1EEESI_SI_EEESC_SE_Li256ELb1ELb1ELb0ELb0EEENS1_19SingleTileSchedulerILb1ELb0ELb1ELi128EEEEEEEEEvNT_6ParamsE,"a",@progbits
	.sectionflags	@""
	.align	4
.nv.constant0._ZN7cutlass13device_kernelIN5flash19enable_sm80_to_sm89INS1_16FlashAttnFwdSm80INS1_25CollectiveMainloopFwdSm80ILi8ELi1ELb1EN4cute5tupleIJNS5_1CILi128EEENS7_ILi64EEENS7_ILi256EEEEEELi256ENS_6half_tEfNS_4arch4Sm80ELb0ELb0ELb0ELb1ELb0ELb0ELb1ELb0EEENS1_21CollectiveEpilogueFwdINS6_IJS8_SA_S9_EEENS6_IJNS7_ILi1EEESI_SI_EEESC_SE_Li256ELb1ELb1ELb0ELb0EEENS1_19SingleTileSchedulerILb1ELb0ELb1ELi128EEEEEEEEEvNT_6ParamsE:
	.zero		1576


//--------------------- .nv.constant0._ZN7cutlass13device_kernelIN5flash19enable_sm80_to_sm89INS1_16FlashAttnFwdSm80INS1_25CollectiveMainloopFwdSm80ILi8ELi1ELb0EN4cute5tupleIJNS5_1CILi128EEENS7_ILi32EEENS7_ILi256EEEEEELi256ENS_6half_tEfNS_4arch4Sm80ELb0ELb0ELb0ELb1ELb0ELb1ELb1ELb0EEENS1_21CollectiveEpilogueFwdINS6_IJS8_SA_S9_EEENS6_IJNS7_ILi1EEESI_SI_EEESC_SE_Li256ELb1ELb1ELb0ELb0EEENS1_19SingleTileSchedulerILb1ELb0ELb1ELi128EEEEEEEEEvNT_6ParamsE --------------------------
	.section	.nv.constant0._ZN7cutlass13device_kernelIN5flash19enable_sm80_to_sm89INS1_16FlashAttnFwdSm80INS1_25CollectiveMainloopFwdSm80ILi8ELi1ELb0EN4cute5tupleIJNS5_1CILi128EEENS7_ILi32EEENS7_ILi256EEEEEELi256ENS_6half_tEfNS_4arch4Sm80ELb0ELb0ELb0ELb1ELb0ELb1ELb1ELb0EEENS1_21CollectiveEpilogueFwdINS6_IJS8_SA_S9_EEENS6_IJNS7_ILi1EEESI_SI_EEESC_SE_Li256ELb1ELb1ELb0ELb0EEENS1_19SingleTileSchedulerILb1ELb0ELb1ELi128EEEEEEEEEvNT_6ParamsE,"a",@progbits
	.sectionflags	@""
	.align	4
.nv.constant0._ZN7cutlass13device_kernelIN5flash19enable_sm80_to_sm89INS1_16FlashAttnFwdSm80INS1_25CollectiveMainloopFwdSm80ILi8ELi1ELb0EN4cute5tupleIJNS5_1CILi128EEENS7_ILi32EEENS7_ILi256EEEEEELi256ENS_6half_tEfNS_4arch4Sm80ELb0ELb0ELb0ELb1ELb0ELb1ELb1ELb0EEENS1_21CollectiveEpilogueFwdINS6_IJS8_SA_S9_EEENS6_IJNS7_ILi1EEESI_SI_EEESC_SE_Li256ELb1ELb1ELb0ELb0EEENS1_19SingleTileSchedulerILb1ELb0ELb1ELi128EEEEEEEEEvNT_6ParamsE:
	.zero		1576


//--------------------- .nv.constant0._ZN7cutlass13device_kernelIN5flash19enable_sm80_to_sm89INS1_16FlashAttnFwdSm80INS1_25CollectiveMainloopFwdSm80ILi8ELi1ELb1EN4cute5tupleIJNS5_1CILi128EEENS7_ILi48EEENS7_ILi256EEEEEELi256ENS_6half_tEfNS_4arch4Sm80ELb0ELb1ELb0ELb0ELb0ELb0ELb1ELb0EEENS1_21CollectiveEpilogueFwdINS6_IJS8_SA_S9_EEENS6_IJNS7_ILi1EEESI_SI_EEESC_SE_Li256ELb0ELb1ELb0ELb0EEENS1_19SingleTileSchedulerILb0ELb0ELb1ELi128EEEEEEEEEvNT_6ParamsE --------------------------
	.section	.nv.constant0._ZN7cutlass13device_kernelIN5flash19enable_sm80_to_sm89INS1_16FlashAttnFwdSm80INS1_25CollectiveMainloopFwdSm80ILi8ELi1ELb1EN4cute5tupleIJNS5_1CILi128EEENS7_ILi48EEENS7_ILi256EEEEEELi256ENS_6half_tEfNS_4arch4Sm80ELb0ELb1ELb0ELb0ELb0ELb0ELb1ELb0EEENS1_21CollectiveEpilogueFwdINS6_IJS8_SA_S9_EEENS6_IJNS7_ILi1EEESI_SI_EEESC_SE_Li256ELb0ELb1ELb0ELb0EEENS1_19SingleTileSchedulerILb0ELb0ELb1ELi128EEEEEEEEEvNT_6ParamsE,"a",@progbits
	.sectionflags	@""
	.align	4
.nv.constant0._ZN7cutlass13device_kernelIN5flash19enable_sm80_to_sm89INS1_16FlashAttnFwdSm80INS1_25CollectiveMainloopFwdSm80ILi8ELi1ELb1EN4cute5tupleIJNS5_1CILi128EEENS7_ILi48EEENS7_ILi256EEEEEELi256ENS_6half_tEfNS_4arch4Sm80ELb0ELb1ELb0ELb0ELb0ELb0ELb1ELb0EEENS1_21CollectiveEpilogueFwdINS6_IJS8_SA_S9_EEENS6_IJNS7_ILi1EEESI_SI_EEESC_SE_Li256ELb0ELb1ELb0ELb0EEENS1_19SingleTileSchedulerILb0ELb0ELb1ELi128EEEEEEEEEvNT_6ParamsE:
	.zero		1576


//--------------------- .nv.constant0._ZN7cutlass13device_kernelIN5flash19enable_sm80_to_sm89INS1_16FlashAttnFwdSm80INS1_25CollectiveMainloopFwdSm80ILi8ELi1ELb1EN4cute5tupleIJNS5_1CILi128EEENS7_ILi48EEENS7_ILi256EEEEEELi256ENS_6half_tEfNS_4arch4Sm80ELb0ELb1ELb0ELb1ELb0ELb0ELb1ELb0EEENS1_21CollectiveEpilogueFwdINS6_IJS8_SA_S9_EEENS6_IJNS7_ILi1EEESI_SI_EEESC_SE_Li256ELb1ELb1ELb0ELb0EEENS1_19SingleTileSchedulerILb1ELb0ELb1ELi128EEEEEEEEEvNT_6ParamsE --------------------------
	.section	.nv.constant0._ZN7cutlass13device_kernelIN5flash19enable_sm80_to_sm89INS1_16FlashAttnFwdSm80INS1_25CollectiveMainloopFwdSm80ILi8ELi1ELb1EN4cute5tupleIJNS5_1CILi128EEENS7_ILi48EEENS7_ILi256EEEEEELi256ENS_6half_tEfNS_4arch4Sm80ELb0ELb1ELb0ELb1ELb0ELb0ELb1ELb0EEENS1_21CollectiveEpilogueFwdINS6_IJS8_SA_S9_EEENS6_IJNS7_ILi1EEESI_SI_EEESC_SE_Li256ELb1ELb1ELb0ELb0EEENS1_19SingleTileSchedulerILb1ELb0ELb1ELi128EEEEEEEEEvNT_6ParamsE,"a",@progbits
	.sectionflags	@""
	.align	4
.nv.constant0._ZN7cutlass13device_kernelIN5flash19enable_sm80_to_sm89INS1_16FlashAttnFwdSm80INS1_25CollectiveMainloopFwdSm80ILi8ELi1ELb1EN4cute5tupleIJNS5_1CILi128EEENS7_ILi48EEENS7_ILi256EEEEEELi256ENS_6half_tEfNS_4arch4Sm80ELb0ELb1ELb0ELb1ELb0ELb0ELb1ELb0EEENS1_21CollectiveEpilogueFwdINS6_IJS8_SA_S9_EEENS6_IJNS7_ILi1EEESI_SI_EEESC_SE_Li256ELb1ELb1ELb0ELb0EEENS1_19SingleTileSchedulerILb1ELb0ELb1ELi128EEEEEEEEEvNT_6ParamsE:
	.zero		1576


//--------------------- .nv.constant0._ZN7cutlass13device_kernelIN5flash19enable_sm80_to_sm89INS1_16FlashAttnFwdSm80INS1_25CollectiveMainloopFwdSm80ILi8ELi1ELb0EN4cute5tupleIJNS5_1CILi128EEENS7_ILi32EEENS7_ILi256EEEEEELi256ENS_6half_tEfNS_4arch4Sm80ELb0ELb1ELb0ELb1ELb0ELb1ELb1ELb0EEENS1_21CollectiveEpilogueFwdINS6_IJS8_SA_S9_EEENS6_IJNS7_ILi1EEESI_SI_EEESC_SE_Li256ELb1ELb1ELb0ELb0EEENS1_19SingleTileSchedulerILb1ELb0ELb1ELi128EEEEEEEEEvNT_6ParamsE --------------------------
	.section	.nv.constant0._ZN7cutlass13device_kernelIN5flash19enable_sm80_to_sm89INS1_16FlashAttnFwdSm80INS1_25CollectiveMainloopFwdSm80ILi8ELi1ELb0EN4cute5tupleIJNS5_1CILi128EEENS7_ILi32EEENS7_ILi256EEEEEELi256ENS_6half_tEfNS_4arch4Sm80ELb0ELb1ELb0ELb1ELb0ELb1ELb1ELb0EEENS1_21CollectiveEpilogueFwdINS6_IJS8_SA_S9_EEENS6_IJNS7_ILi1EEESI_SI_EEESC_SE_Li256ELb1ELb1ELb0ELb0EEENS1_19SingleTileSchedulerILb1ELb0ELb1ELi128EEEEEEEEEvNT_6ParamsE,"a",@progbits
	.sectionflags	@""
	.align	4
.nv.constant0._ZN7cutlass13device_kernelIN5flash19enable_sm80_to_sm89INS1_16FlashAttnFwdSm80INS1_25CollectiveMainloopFwdSm80ILi8ELi1ELb0EN4cute5tupleIJNS5_1CILi128EEENS7_ILi32EEENS7_ILi256EEEEEELi256ENS_6half_tEfNS_4arch4Sm80ELb0ELb1ELb0ELb1ELb0ELb1ELb1ELb0EEENS1_21CollectiveEpilogueFwdINS6_IJS8_SA_S9_EEENS6_IJNS7_ILi1EEESI_SI_EEESC_SE_Li256ELb1ELb1ELb0ELb0EEENS1_19SingleTileSchedulerILb1ELb0ELb1ELi128EEEEEEEEEvNT_6ParamsE:
	.zero		1576


//--------------------- .nv.constant0._ZN7cutlass13device_kernelIN5flash19enable_sm80_to_sm89INS1_16FlashAttnFwdSm80INS1_25CollectiveMainloopFwdSm80ILi8ELi1ELb1EN4cute5tupleIJNS5_1CILi128EEENS7_ILi64EEENS7_ILi256EEEEEELi256ENS_6half_tEfNS_4arch4Sm80ELb1ELb0ELb0ELb0ELb0ELb0ELb1ELb0EEENS1_21CollectiveEpilogueFwdINS6_IJS8_SA_S9_EEENS6_IJNS7_ILi1EEESI_SI_EEESC_SE_Li256ELb0ELb1ELb0ELb0EEENS1_30DynamicPersistentTileSchedulerILi256ELi256ELb0ELb1ELb0EEEEEEEEEvNT_6ParamsE --------------------------
	.section	.nv.constant0._ZN7cutlass13device_kernelIN5flash19enable_sm80_to_sm89INS1_16FlashAttnFwdSm80INS1_25CollectiveMainloopFwdSm80ILi8ELi1ELb1EN4cute5tupleIJNS5_1CILi128EEENS7_ILi64EEENS7_ILi256EEEEEELi256ENS_6half_tEfNS_4arch4Sm80ELb1ELb0ELb0ELb0ELb0ELb0ELb1ELb0EEENS1_21CollectiveEpilogueFwdINS6_IJS8_SA_S9_EEENS6_IJNS7_ILi1EEESI_SI_EEESC_SE_Li256ELb0ELb1ELb0ELb0EEENS1_30DynamicPersistentTileSchedulerILi256ELi256ELb0ELb1ELb0EEEEEEEEEvNT_6ParamsE,"a",@progbits
	.sectionflags	@""
	.align	4
.nv.constant0._ZN7cutlass13device_kernelIN5flash19enable_sm80_to_sm89INS1_16FlashAttnFwdSm80INS1_25CollectiveMainloopFwdSm80ILi8ELi1ELb1EN4cute5tupleIJNS5_1CILi128EEENS7_ILi64EEENS7_ILi256EEEEEELi256ENS_6half_tEfNS_4arch4Sm80ELb1ELb0ELb0ELb0ELb0ELb0ELb1ELb0EEENS1_21CollectiveEpilogueFwdINS6_IJS8_SA_S9_EEENS6_IJNS7_ILi1EEESI_SI_EEESC_SE_Li256ELb0ELb1ELb0ELb0EEENS1_30DynamicPersistentTileSchedulerILi256ELi256ELb0ELb1ELb0EEEEEEEEEvNT_6ParamsE:
	.zero		1592


//--------------------- .nv.constant0._ZN7cutlass13device_kernelIN5flash19enable_sm80_to_sm89INS1_16FlashAttnFwdSm80INS1_25CollectiveMainloopFwdSm80ILi8ELi1ELb1EN4cute5tupleIJNS5_1CILi128EEENS7_ILi64EEENS7_ILi256EEEEEELi256ENS_6half_tEfNS_4arch4Sm80ELb1ELb0ELb0ELb1ELb0ELb0ELb1ELb0EEENS1_21CollectiveEpilogueFwdINS6_IJS8_SA_S9_EEENS6_IJNS7_ILi1EEESI_SI_EEESC_SE_Li256ELb1ELb1ELb0ELb0EEENS1_19SingleTileSchedulerILb1ELb0ELb1ELi128EEEEEEEEEvNT_6ParamsE --------------------------
	.section	.nv.constant0._ZN7cutlass13device_kernelIN5flash19enable_sm80_to_sm89INS1_16FlashAttnFwdSm80INS1_25CollectiveMainloopFwdSm80ILi8ELi1ELb1EN4cute5tupleIJNS5_1CILi128EEENS7_ILi64EEENS7_ILi256EEEEEELi256ENS_6half_tEfNS_4arch4Sm80ELb1ELb0ELb0ELb1ELb0ELb0ELb1ELb0EEENS1_21CollectiveEpilogueFwdINS6_IJS8_SA_S9_EEENS6_IJNS7_ILi1EEESI_SI_EEESC_SE_Li256ELb1ELb1ELb0ELb0EEENS1_19SingleTileSchedulerILb1ELb0ELb1ELi128EEEEEEEEEvNT_6ParamsE,"a",@progbits
	.sectionflags	@""
	.align	4
.nv.constant0._ZN7cutlass13device_kernelIN5flash19enable_sm80_to_sm89INS1_16FlashAttnFwdSm80INS1_25CollectiveMainloopFwdSm80ILi8ELi1ELb1EN4cute5tupleIJNS5_1CILi128EEENS7_ILi64EEENS7_ILi256EEEEEELi256ENS_6half_tEfNS_4arch4Sm80ELb1ELb0ELb0ELb1ELb0ELb0ELb1ELb0EEENS1_21CollectiveEpilogueFwdINS6_IJS8_SA_S9_EEENS6_IJNS7_ILi1EEESI_SI_EEESC_SE_Li256ELb1ELb1ELb0ELb0EEENS1_19SingleTileSchedulerILb1ELb0ELb1ELi128EEEEEEEEEvNT_6ParamsE:
	.zero		1576


//--------------------- .nv.constant0._ZN7cutlass13device_kernelIN5flash19enable_sm80_to_sm89INS1_16FlashAttnFwdSm80INS1_25CollectiveMainloopFwdSm80ILi8ELi1ELb0EN4cute5tupleIJNS5_1CILi128EEENS7_ILi32EEENS7_ILi256EEEEEELi256ENS_6half_tEfNS_4arch4Sm80ELb1ELb0ELb0ELb1ELb0ELb1ELb1ELb0EEENS1_21CollectiveEpilogueFwdINS6_IJS8_SA_S9_EEENS6_IJNS7_ILi1EEESI_SI_EEESC_SE_Li256ELb1ELb1ELb0ELb0EEENS1_19SingleTileSchedulerILb1ELb0ELb1ELi128EEEEEEEEEvNT_6ParamsE --------------------------
	.section	.nv.constant0._ZN7cutlass13device_kernelIN5flash19enable_sm80_to_sm89INS1_16FlashAttnFwdSm80INS1_25CollectiveMainloopFwdSm80ILi8ELi1ELb0EN4cute5tupleIJNS5_1CILi128EEENS7_ILi32EEENS7_ILi256EEEEEELi256ENS_6half_tEfNS_4arch4Sm80ELb1ELb0ELb0ELb1ELb0ELb1ELb1ELb0EEENS1_21CollectiveEpilogueFwdINS6_IJS8_SA_S9_EEENS6_IJNS7_ILi1EEESI_SI_EEESC_SE_Li256ELb1ELb1ELb0ELb0EEENS1_19SingleTileSchedulerILb1ELb0ELb1ELi128EEEEEEEEEvNT_6ParamsE,"a",@progbits
	.sectionflags	@""
	.align	4
.nv.constant0._ZN7cutlass13device_kernelIN5flash19enable_sm80_to_sm89INS1_16FlashAttnFwdSm80INS1_25CollectiveMainloopFwdSm80ILi8ELi1ELb0EN4cute5tupleIJNS5_1CILi128EEENS7_ILi32EEENS7_ILi256EEEEEELi256ENS_6half_tEfNS_4arch4Sm80ELb1ELb0ELb0ELb1ELb0ELb1ELb1ELb0EEENS1_21CollectiveEpilogueFwdINS6_IJS8_SA_S9_EEENS6_IJNS7_ILi1EEESI_SI_EEESC_SE_Li256ELb1ELb1ELb0ELb0EEENS1_19SingleTileSchedulerILb1ELb0ELb1ELi128EEEEEEEEEvNT_6ParamsE:
	.zero		1576


//--------------------- .nv.constant0._ZN7cutlass13device_kernelIN5flash19enable_sm80_to_sm89INS1_16FlashAttnFwdSm80INS1_25CollectiveMainloopFwdSm80ILi8ELi1ELb0EN4cute5tupleIJNS5_1CILi128EEENS7_ILi96EEENS7_ILi256EEEEEELi256ENS_6half_tEfNS_4arch4Sm80ELb0ELb0ELb0ELb0ELb0ELb0ELb1ELb0EEENS1_21CollectiveEpilogueFwdINS6_IJS8_SA_S9_EEENS6_IJNS7_ILi1EEESI_SI_EEESC_SE_Li256ELb0ELb1ELb0ELb0EEENS1_19SingleTileSchedulerILb0ELb0ELb1ELi128EEEEEEEEEvNT_6ParamsE --------------------------
	.section	.nv.constant0._ZN7cutlass13device_kernelIN5flash19enable_sm80_to_sm89INS1_16FlashAttnFwdSm80INS1_25CollectiveMainloopFwdSm80ILi8ELi1ELb0EN4cute5tupleIJNS5_1CILi128EEENS7_ILi96EEENS7_ILi256EEEEEELi256ENS_6half_tEfNS_4arch4Sm80ELb0ELb0ELb0ELb0ELb0ELb0ELb1ELb0EEENS1_21CollectiveEpilogueFwdINS6_IJS8_SA_S9_EEENS6_IJNS7_ILi1EEESI_SI_EEESC_SE_Li256ELb0ELb1ELb0ELb0EEENS1_19SingleTileSchedulerILb0ELb0ELb1ELi128EEEEEEEEEvNT_6ParamsE,"a",@progbits
	.sectionflags	@""
	.align	4
.nv.constant0._ZN7cutlass13device_kernelIN5flash19enable_sm80_to_sm89INS1_16FlashAttnFwdSm80INS1_25CollectiveMainloopFwdSm80ILi8ELi1ELb0EN4cute5tupleIJNS5_1CILi128EEENS7_ILi96EEENS7_ILi256EEEEEELi256ENS_6half_tEfNS_4arch4Sm80ELb0ELb0ELb0ELb0ELb0ELb0ELb1ELb0EEENS1_21CollectiveEpilogueFwdINS6_IJS8_SA_S9_EEENS6_IJNS7_ILi1EEESI_SI_EEESC_SE_Li256ELb0ELb1ELb0ELb0EEENS1_19SingleTileSchedulerILb0ELb0ELb1ELi128EEEEEEEEEvNT_6ParamsE:
	.zero		1576


//--------------------- .nv.constant0._ZN7cutlass13device_kernelIN5flash19enable_sm80_to_sm89INS1_16FlashAttnFwdSm80INS1_25CollectiveMainloopFwdSm80ILi8ELi1ELb0EN4cute5tupleIJNS5_1CILi128EEENS7_ILi96EEENS7_ILi256EEEEEELi256ENS_6half_tEfNS_4arch4Sm80ELb0ELb0ELb0ELb1ELb0ELb0ELb1ELb0EEENS1_21CollectiveEpilogueFwdINS6_IJS8_SA_S9_EEENS6_IJNS7_ILi1EEESI_SI_EEESC_SE_Li256ELb1ELb1ELb0ELb0EEENS1_19SingleTileSchedulerILb1ELb0ELb1ELi128EEEEEEEEEvNT_6ParamsE --------------------------
	.section	.nv.constant0._ZN7cutlass13device_kernelIN5flash19enable_sm80_to_sm89INS1_16FlashAttnFwdSm80INS1_25CollectiveMainloopFwdSm80ILi8ELi1ELb0EN4cute5tupleIJNS5_1CILi128EEENS7_ILi96EEENS7_ILi256EEEEEELi256ENS_6half_tEfNS_4arch4Sm80ELb0ELb0ELb0ELb1ELb0ELb0ELb1ELb0EEENS1_21CollectiveEpilogueFwdINS6_IJS8_SA_S9_EEENS6_IJNS7_ILi1EEESI_SI_EEESC_SE_Li256ELb1ELb1ELb0ELb0EEENS1_19SingleTileSchedulerILb1ELb0ELb1ELi128EEEEEEEEEvNT_6ParamsE,"a",@progbits
	.sectionflags	@""
	.align	4
.nv.constant0._ZN7cutlass13device_kernelIN5flash19enable_sm80_to_sm89INS1_16FlashAttnFwdSm80INS1_25CollectiveMainloopFwdSm80ILi8ELi1ELb0EN4cute5tupleIJNS5_1CILi128EEENS7_ILi96EEENS7_ILi256EEEEEELi256ENS_6half_tEfNS_4arch4Sm80ELb0ELb0ELb0ELb1ELb0ELb0ELb1ELb0EEENS1_21CollectiveEpilogueFwdINS6_IJS8_SA_S9_EEENS6_IJNS7_ILi1EEESI_SI_EEESC_SE_Li256ELb1ELb1ELb0ELb0EEENS1_19SingleTileSchedulerILb1ELb0ELb1ELi128EEEEEEEEEvNT_6ParamsE:
	.zero		1576


//--------------------- .nv.constant0._ZN7cutlass13device_kernelIN5flash19enable_sm80_to_sm89INS1_16FlashAttnFwdSm80INS1_25CollectiveMainloopFwdSm80ILi8ELi1ELb0EN4cute5tupleIJNS5_1CILi128EEENS7_ILi48EEENS7_ILi256EEEEEELi256ENS_6half_tEfNS_4arch4Sm80ELb0ELb0ELb0ELb1ELb0ELb1ELb1ELb0EEENS1_21CollectiveEpilogueFwdINS6_IJS8_SA_S9_EEENS6_IJNS7_ILi1EEESI_SI_EEESC_SE_Li256ELb1ELb1ELb0ELb0EEENS1_19SingleTileSchedulerILb1ELb0ELb1ELi128EEEEEEEEEvNT_6ParamsE --------------------------
	.section	.nv.constant0._ZN7cutlass13device_kernelIN5flash19enable_sm80_to_sm89INS1_16FlashAttnFwdSm80INS1_25CollectiveMainloopFwdSm80ILi8ELi1ELb0EN4cute5tupleIJNS5_1CILi128EEENS7_ILi48EEENS7_ILi256EEEEEELi256ENS_6half_tEfNS_4arch4Sm80ELb0ELb0ELb0ELb1ELb0ELb1ELb1ELb0EEENS1_21CollectiveEpilogueFwdINS6_IJS8_SA_S9_EEENS6_IJNS7_ILi1EEESI_SI_EEESC_SE_Li256ELb1ELb1ELb0ELb0EEENS1_19SingleTileSchedulerILb1ELb0ELb1ELi128EEEEEEEEEvNT_6ParamsE,"a",@progbits
	.sectionflags	@""
	.align	4
.nv.constant0._ZN7cutlass13device_kernelIN5flash19enable_sm80_to_sm89INS1_16FlashAttnFwdSm80INS1_25CollectiveMainloopFwdSm80ILi8ELi1ELb0EN4cute5tupleIJNS5_1CILi128EEENS7_ILi48EEENS7_ILi256EEEEEELi256ENS_6half_tEfNS_4arch4Sm80ELb0ELb0ELb0ELb1ELb0ELb1ELb1ELb0EEENS1_21CollectiveEpilogueFwdINS6_IJS8_SA_S9_EEENS6_IJNS7_ILi1EEESI_SI_EEESC_SE_Li256ELb1ELb1ELb0ELb0EEENS1_19SingleTileSchedulerILb1ELb0ELb1ELi128EEEEEEEEEvNT_6ParamsE:
	.zero		1576


//--------------------- .nv.constant0._ZN7cutlass13device_kernelIN5flash19enable_sm80_to_sm89INS1_16FlashAttnFwdSm80INS1_25CollectiveMainloopFwdSm80ILi8ELi1ELb0EN4cute5tupleIJNS5_1CILi128EEENS7_ILi64EEENS7_ILi256EEEEEELi256ENS_6half_tEfNS_4arch4Sm80ELb0ELb1ELb0ELb0ELb0ELb0ELb1ELb0EEENS1_21CollectiveEpilogueFwdINS6_IJS8_SA_S9_EEENS6_IJNS7_ILi1EEESI_SI_EEESC_SE_Li256ELb0ELb1ELb0ELb0EEENS1_19SingleTileSchedulerILb0ELb0ELb1ELi128EEEEEEEEEvNT_6ParamsE --------------------------
	.section	.nv.constant0._ZN7cutlass13device_kernelIN5flash19enable_sm80_to_sm89INS1_16FlashAttnFwdSm80INS1_25CollectiveMainloopFwdSm80ILi8ELi1ELb0EN4cute5tupleIJNS5_1CILi128EEENS7_ILi64EEENS7_ILi256EEEEEELi256ENS_6half_tEfNS_4arch4Sm80ELb0ELb1ELb0ELb0ELb0ELb0ELb1ELb0EEENS1_21CollectiveEpilogueFwdINS6_IJS8_SA_S9_EEENS6_IJNS7_ILi1EEESI_SI_EEESC_SE_Li256ELb0ELb1ELb0ELb0EEENS1_19SingleTileSchedulerILb0ELb0ELb1ELi128EEEEEEEEEvNT_6ParamsE,"a",@progbits
	.sectionflags	@""
	.align	4
.nv.constant0._ZN7cutlass13device_kernelIN5flash19enable_sm80_to_sm89INS1_16FlashAttnFwdSm80INS1_25CollectiveMainloopFwdSm80ILi8ELi1ELb0EN4cute5tupleIJNS5_1CILi128EEENS7_ILi64EEENS7_ILi256EEEEEELi256ENS_6half_tEfNS_4arch4Sm80ELb0ELb1ELb0ELb0ELb0ELb0ELb1ELb0EEENS1_21CollectiveEpilogueFwdINS6_IJS8_SA_S9_EEENS6_IJNS7_ILi1EEESI_SI_EEESC_SE_Li256ELb0ELb1ELb0ELb0EEENS1_19SingleTileSchedulerILb0ELb0ELb1ELi128EEEEEEEEEvNT_6ParamsE:
	.zero		1576


//--------------------- .nv.constant0._ZN7cutlass13device_kernelIN5flash19enable_sm80_to_sm89INS1_16FlashAttnFwdSm80INS1_25CollectiveMainloopFwdSm80ILi8ELi1ELb0EN4cute5tupleIJNS5_1CILi128EEENS7_ILi64EEENS7_ILi256EEEEEELi256ENS_6half_tEfNS_4arch4Sm80ELb0ELb1ELb0ELb1ELb0ELb0ELb1ELb0EEENS1_21CollectiveEpilogueFwdINS6_IJS8_SA_S9_EEENS6_IJNS7_ILi1EEESI_SI_EEESC_SE_Li256ELb1ELb1ELb0ELb0EEENS1_19SingleTileSchedulerILb1ELb0ELb1ELi128EEEEEEEEEvNT_6ParamsE --------------------------
	.section	.nv.constant0._ZN7cutlass13device_kernelIN5flash19enable_sm80_to_sm89INS1_16FlashAttnFwdSm80INS1_25CollectiveMainloopFwdSm80ILi8ELi1ELb0EN4cute5tupleIJNS5_1CILi128EEENS7_ILi64EEENS7_ILi256EEEEEELi256ENS_6half_tEfNS_4arch4Sm80ELb0ELb1ELb0ELb1ELb0ELb0ELb1ELb0EEENS1_21CollectiveEpilogueFwdINS6_IJS8_SA_S9_EEENS6_IJNS7_ILi1EEESI_SI_EEESC_SE_Li256ELb1ELb1ELb0ELb0EEENS1_19SingleTileSchedulerILb1ELb0ELb1ELi128EEEEEEEEEvNT_6ParamsE,"a",@progbits
	.sectionflags	@""
	.align	4
.nv.constant0._ZN7cutlass13device_kernelIN5flash19enable_sm80_to_sm89INS1_16FlashAttnFwdSm80INS1_25CollectiveMainloopFwdSm80ILi8ELi1ELb0EN4cute5tupleIJNS5_1CILi128EEENS7_ILi64EEENS7_ILi256EEEEEELi256ENS_6half_tEfNS_4arch4Sm80ELb0ELb1ELb0ELb1ELb0ELb0ELb1ELb0EEENS1_21CollectiveEpilogueFwdINS6_IJS8_SA_S9_EEENS6_IJNS7_ILi1EEESI_SI_EEESC_SE_Li256ELb1ELb1ELb0ELb0EEENS1_19SingleTileSchedulerILb1ELb0ELb1ELi128EEEEEEEEEvNT_6ParamsE:
	.zero		1576


//--------------------- .nv.constant0._ZN7cutlass13device_kernelIN5flash19enable_sm80_to_sm89INS1_16FlashAttnFwdSm80INS1_25CollectiveMainloopFwdSm80ILi8ELi1ELb0EN4cute5tupleIJNS5_1CILi128EEENS7_ILi48EEENS7_ILi256EEEEEELi256ENS_6half_tEfNS_4arch4Sm80ELb0ELb1ELb0ELb1ELb0ELb1ELb1ELb0EEENS1_21CollectiveEpilogueFwdINS6_IJS8_SA_S9_EEENS6_IJNS7_ILi1EEESI_SI_EEESC_SE_Li256ELb1ELb1ELb0ELb0EEENS1_19SingleTileSchedulerILb1ELb0ELb1ELi128EEEEEEEEEvNT_6ParamsE --------------------------
	.section	.nv.constant0._ZN7cutlass13device_kernelIN5flash19enable_sm80_to_sm89INS1_16FlashAttnFwdSm80INS1_25CollectiveMainloopFwdSm80ILi8ELi1ELb0EN4cute5tupleIJNS5_1CILi128EEENS7_ILi48EEENS7_ILi256EEEEEELi256ENS_6half_tEfNS_4arch4Sm80ELb0ELb1ELb0ELb1ELb0ELb1ELb1ELb0EEENS1_21CollectiveEpilogueFwdINS6_IJS8_SA_S9_EEENS6_IJNS7_ILi1EEESI_SI_EEESC_SE_Li256ELb1ELb1ELb0ELb0EEENS1_19SingleTileSchedulerILb1ELb0ELb1ELi128EEEEEEEEEvNT_6ParamsE,"a",@progbits
	.sectionflags	@""
	.align	4
.nv.constant0._ZN7cutlass13device_kernelIN5flash19enable_sm80_to_sm89INS1_16FlashAttnFwdSm80INS1_25CollectiveMainloopFwdSm80ILi8ELi1ELb0EN4cute5tupleIJNS5_1CILi128EEENS7_ILi48EEENS7_ILi256EEEEEELi256ENS_6half_tEfNS_4arch4Sm80ELb0ELb1ELb0ELb1ELb0ELb1ELb1ELb0EEENS1_21CollectiveEpilogueFwdINS6_IJS8_SA_S9_EEENS6_IJNS7_ILi1EEESI_SI_EEESC_SE_Li256ELb1ELb1ELb0ELb0EEENS1_19SingleTileSchedulerILb1ELb0ELb1ELi128EEEEEEEEEvNT_6ParamsE:
	.zero		1576


//--------------------- .nv.constant0._ZN7cutlass13device_kernelIN5flash19enable_sm80_to_sm89INS1_16FlashAttnFwdSm80INS1_25CollectiveMainloopFwdSm80ILi8ELi1ELb0EN4cute5tupleIJNS5_1CILi128EEENS7_ILi96EEENS7_ILi256EEEEEELi256ENS_6half_tEfNS_4arch4Sm80ELb1ELb0ELb0ELb0ELb0ELb0ELb1ELb0EEENS1_21CollectiveEpilogueFwdINS6_IJS8_SA_S9_EEENS6_IJNS7_ILi1EEESI_SI_EEESC_SE_Li256ELb0ELb1ELb0ELb0EEENS1_30DynamicPersistentTileSchedulerILi256ELi256ELb0ELb1ELb0EEEEEEEEEvNT_6ParamsE --------------------------
	.section	.nv.constant0._ZN7cutlass13device_kernelIN5flash19enable_sm80_to_sm89INS1_16FlashAttnFwdSm80INS1_25CollectiveMainloopFwdSm80ILi8ELi1ELb0EN4cute5tupleIJNS5_1CILi128EEENS7_ILi96EEENS7_ILi256EEEEEELi256ENS_6half_tEfNS_4arch4Sm80ELb1ELb0ELb0ELb0ELb0ELb0ELb1ELb0EEENS1_21CollectiveEpilogueFwdINS6_IJS8_SA_S9_EEENS6_IJNS7_ILi1EEESI_SI_EEESC_SE_Li256ELb0ELb1ELb0ELb0EEENS1_30DynamicPersistentTileSchedulerILi256ELi256ELb0ELb1ELb0EEEEEEEEEvNT_6ParamsE,"a",@progbits
	.sectionflags	@""
	.align	4
.nv.constant0._ZN7cutlass13device_kernelIN5flash19enable_sm80_to_sm89INS1_16FlashAttnFwdSm80INS1_25CollectiveMainloopFwdSm80ILi8ELi1ELb0EN4cute5tupleIJNS5_1CILi128EEENS7_ILi96EEENS7_ILi256EEEEEELi256ENS_6half_tEfNS_4arch4Sm80ELb1ELb0ELb0ELb0ELb0ELb0ELb1ELb0EEENS1_21CollectiveEpilogueFwdINS6_IJS8_SA_S9_EEENS6_IJNS7_ILi1EEESI_SI_EEESC_SE_Li256ELb0ELb1ELb0ELb0EEENS1_30DynamicPersistentTileSchedulerILi256ELi256ELb0ELb1ELb0EEEEEEEEEvNT_6ParamsE:
	.zero		1592


//--------------------- .nv.constant0._ZN7cutlass13device_kernelIN5flash19enable_sm80_to_sm89INS1_16FlashAttnFwdSm80INS1_25CollectiveMainloopFwdSm80ILi8ELi1ELb0EN4cute5tupleIJNS5_1CILi128EEENS7_ILi96EEENS7_ILi256EEEEEELi256ENS_6half_tEfNS_4arch4Sm80ELb1ELb0ELb0ELb1ELb0ELb0ELb1ELb0EEENS1_21CollectiveEpilogueFwdINS6_IJS8_SA_S9_EEENS6_IJNS7_ILi1EEESI_SI_EEESC_SE_Li256ELb1ELb1ELb0ELb0EEENS1_19SingleTileSchedulerILb1ELb0ELb1ELi128EEEEEEEEEvNT_6ParamsE --------------------------
	.section	.nv.constant0._ZN7cutlass13device_kernelIN5flash19enable_sm80_to_sm89INS1_16FlashAttnFwdSm80INS1_25CollectiveMainloopFwdSm80ILi8ELi1ELb0EN4cute5tupleIJNS5_1CILi128EEENS7_ILi96EEENS7_ILi256EEEEEELi256ENS_6half_tEfNS_4arch4Sm80ELb1ELb0ELb0ELb1ELb0ELb0ELb1ELb0EEENS1_21CollectiveEpilogueFwdINS6_IJS8_SA_S9_EEENS6_IJNS7_ILi1EEESI_SI_EEESC_SE_Li256ELb1ELb1ELb0ELb0EEENS1_19SingleTileSchedulerILb1ELb0ELb1ELi128EEEEEEEEEvNT_6ParamsE,"a",@progbits
	.sectionflags	@""
	.align	4
.nv.constant0._ZN7cutlass13device_kernelIN5flash19enable_sm80_to_sm89INS1_16FlashAttnFwdSm80INS1_25CollectiveMainloopFwdSm80ILi8ELi1ELb0EN4cute5tupleIJNS5_1CILi128EEENS7_ILi96EEENS7_ILi256EEEEEELi256ENS_6half_tEfNS_4arch4Sm80ELb1ELb0ELb0ELb1ELb0ELb0ELb1ELb0EEENS1_21CollectiveEpilogueFwdINS6_IJS8_SA_S9_EEENS6_IJNS7_ILi1EEESI_SI_EEESC_SE_Li256ELb1ELb1ELb0ELb0EEENS1_19SingleTileSchedulerILb1ELb0ELb1ELi128EEEEEEEEEvNT_6ParamsE:
	.zero		1576


//--------------------- .nv.constant0._ZN7cutlass13device_kernelIN5flash19enable_sm80_to_sm89INS1_16FlashAttnFwdSm80INS1_25CollectiveMainloopFwdSm80ILi8ELi1ELb0EN4cute5tupleIJNS5_1CILi128EEENS7_ILi48EEENS7_ILi256EEEEEELi256ENS_6half_tEfNS_4arch4Sm80ELb1ELb0ELb0ELb1ELb0ELb1ELb1ELb0EEENS1_21CollectiveEpilogueFwdINS6_IJS8_SA_S9_EEENS6_IJNS7_ILi1EEESI_SI_EEESC_SE_Li256ELb1ELb1ELb0ELb0EEENS1_19SingleTileSchedulerILb1ELb0ELb1ELi128EEEEEEEEEvNT_6ParamsE --------------------------
	.section	.nv.constant0._ZN7cutlass13device_kernelIN5flash19enable_sm80_to_sm89INS1_16FlashAttnFwdSm80INS1_25CollectiveMainloopFwdSm80ILi8ELi1ELb0EN4cute5tupleIJNS5_1CILi128EEENS7_ILi48EEENS7_ILi256EEEEEELi256ENS_6half_tEfNS_4arch4Sm80ELb1ELb0ELb0ELb1ELb0ELb1ELb1ELb0EEENS1_21CollectiveEpilogueFwdINS6_IJS8_SA_S9_EEENS6_IJNS7_ILi1EEESI_SI_EEESC_SE_Li256ELb1ELb1ELb0ELb0EEENS1_19SingleTileSchedulerILb1ELb0ELb1ELi128EEEEEEEEEvNT_6ParamsE,"a",@progbits
	.sectionflags	@""
	.align	4
.nv.constant0._ZN7cutlass13device_kernelIN5flash19enable_sm80_to_sm89INS1_16FlashAttnFwdSm80INS1_25CollectiveMainloopFwdSm80ILi8ELi1ELb0EN4cute5tupleIJNS5_1CILi128EEENS7_ILi48EEENS7_ILi256EEEEEELi256ENS_6half_tEfNS_4arch4Sm80ELb1ELb0ELb0ELb1ELb0ELb1ELb1ELb0EEENS1_21CollectiveEpilogueFwdINS6_IJS8_SA_S9_EEENS6_IJNS7_ILi1EEESI_SI_EEESC_SE_Li256ELb1ELb1ELb0ELb0EEENS1_19SingleTileSchedulerILb1ELb0ELb1ELi128EEEEEEEEEvNT_6ParamsE:
	.zero		1576


//--------------------- SYMBOLS --------------------------

	.type		.nv.reservedSmem.offset0,@object
	.size		.nv.reservedSmem.offset0,0x4
